	.target	sm_80

	.elftype	@"ET_EXEC"


//--------------------- .note.nv.tkinfo           --------------------------
	.section	.note.nv.tkinfo,"",@"SHT_NOTE"
	.sectionflags	@"SHF_NOTE_NV_TKINFO"
	.tkinfo
        /*0018*/ 	.word	0x00000002
        /*0030*/ 	.string	""
        /*0030*/ 	.string	"ptxas"
        /*0030*/ 	.string	"Cuda compilation tools, release 13.0, V13.0.88"
        /*0030*/ 	.string	"Build cuda_13.0.r13.0/compiler.36424714_0"
        /*0030*/ 	.string	"-v  -suppress-debug-info  -lineinfo  -arch sm_80 "



//--------------------- .note.nv.cuinfo           --------------------------
	.section	.note.nv.cuinfo,"",@"SHT_NOTE"
	.sectionflags	@"SHF_NOTE_NV_CUINFO"
        /*0018*/ 	.short	0x0002
        /*001a*/ 	.short	0x0050
        /*001c*/ 	.short	0x0082
	.zero		2


//--------------------- .nv.info                  --------------------------
	.section	.nv.info,"",@"SHT_CUDA_INFO"
	.align	4


	//----- nvinfo : EIATTR_REGCOUNT
	.align		4
        /*0000*/ 	.byte	0x04, 0x2f
        /*0002*/ 	.short	(.L_1 - .L_0)
	.align		4
.L_0:
        /*0004*/ 	.word	index@(matmul_kernel)
        /*0008*/ 	.word	0x00000020


	//----- nvinfo : EIATTR_FRAME_SIZE
	.align		4
.L_1:
        /*000c*/ 	.byte	0x04, 0x11
        /*000e*/ 	.short	(.L_3 - .L_2)
	.align		4
.L_2:
        /*0010*/ 	.word	index@(matmul_kernel)
        /*0014*/ 	.word	0x00004cc0


	//----- nvinfo : EIATTR_MIN_STACK_SIZE
	.align		4
.L_3:
        /*0018*/ 	.byte	0x04, 0x12
        /*001a*/ 	.short	(.L_5 - .L_4)
	.align		4
.L_4:
        /*001c*/ 	.word	index@(matmul_kernel)
        /*0020*/ 	.word	0x00004cc0
.L_5:


//--------------------- .nv.info.matmul_kernel    --------------------------
	.section	.nv.info.matmul_kernel,"",@"SHT_CUDA_INFO"
	.sectionflags	@""
	.align	4


	//----- nvinfo : EIATTR_CUDA_API_VERSION
	.align		4
        /*0000*/ 	.byte	0x04, 0x37
        /*0002*/ 	.short	(.L_7 - .L_6)
.L_6:
        /*0004*/ 	.word	0x00000082


	//----- nvinfo : EIATTR_SW2861232_WAR
	.align		4
.L_7:
        /*0008*/ 	.byte	0x01, 0x35
	.zero		2


	//----- nvinfo : EIATTR_PARAM_CBANK
	.align		4
        /*000c*/ 	.byte	0x04, 0x0a
        /*000e*/ 	.short	(.L_9 - .L_8)
	.align		4
.L_8:
        /*0010*/ 	.word	index@(.nv.constant0.matmul_kernel)
        /*0014*/ 	.short	0x0160
        /*0016*/ 	.short	0x0050


	//----- nvinfo : EIATTR_CBANK_PARAM_SIZE
	.align		4
.L_9:
        /*0018*/ 	.byte	0x03, 0x19
        /*001a*/ 	.short	0x0050


	//----- nvinfo : EIATTR_KPARAM_INFO
	.align		4
        /*001c*/ 	.byte	0x04, 0x17
        /*001e*/ 	.short	(.L_11 - .L_10)
.L_10:
        /*0020*/ 	.word	0x00000000
        /*0024*/ 	.short	0x000d
        /*0026*/ 	.short	0x0048
        /*0028*/ 	.byte	0x00, 0xf4, 0x21, 0x00


	//----- nvinfo : EIATTR_KPARAM_INFO
	.align		4
.L_11:
        /*002c*/ 	.byte	0x04, 0x17
        /*002e*/ 	.short	(.L_13 - .L_12)
.L_12:
        /*0030*/ 	.word	0x00000000
        /*0034*/ 	.short	0x000c
        /*0036*/ 	.short	0x0040
        /*0038*/ 	.byte	0x00, 0xf4, 0x21, 0x00


	//----- nvinfo : EIATTR_KPARAM_INFO
	.align		4
.L_13:
        /*003c*/ 	.byte	0x04, 0x17
        /*003e*/ 	.short	(.L_15 - .L_14)
.L_14:
        /*0040*/ 	.word	0x00000000
        /*0044*/ 	.short	0x000b
        /*0046*/ 	.short	0x0038
        /*0048*/ 	.byte	0x00, 0xf0, 0x11, 0x00


	//----- nvinfo : EIATTR_KPARAM_INFO
	.align		4
.L_15:
        /*004c*/ 	.byte	0x04, 0x17
        /*004e*/ 	.short	(.L_17 - .L_16)
.L_16:
        /*0050*/ 	.word	0x00000000
        /*0054*/ 	.short	0x000a
        /*0056*/ 	.short	0x0034
        /*0058*/ 	.byte	0x00, 0xf0, 0x11, 0x00


	//----- nvinfo : EIATTR_KPARAM_INFO
	.align		4
.L_17:
        /*005c*/ 	.byte	0x04, 0x17
        /*005e*/ 	.short	(.L_19 - .L_18)
.L_18:
        /*0060*/ 	.word	0x00000000
        /*0064*/ 	.short	0x0009
        /*0066*/ 	.short	0x0030
        /*0068*/ 	.byte	0x00, 0xf0, 0x11, 0x00


	//----- nvinfo : EIATTR_KPARAM_INFO
	.align		4
.L_19:
        /*006c*/ 	.byte	0x04, 0x17
        /*006e*/ 	.short	(.L_21 - .L_20)
.L_20:
        /*0070*/ 	.word	0x00000000
        /*0074*/ 	.short	0x0008
        /*0076*/ 	.short	0x002c
        /*0078*/ 	.byte	0x00, 0xf0, 0x11, 0x00


	//----- nvinfo : EIATTR_KPARAM_INFO
	.align		4
.L_21:
        /*007c*/ 	.byte	0x04, 0x17
        /*007e*/ 	.short	(.L_23 - .L_22)
.L_22:
        /*0080*/ 	.word	0x00000000
        /*0084*/ 	.short	0x0007
        /*0086*/ 	.short	0x0028
        /*0088*/ 	.byte	0x00, 0xf0, 0x11, 0x00


	//----- nvinfo : EIATTR_KPARAM_INFO
	.align		4
.L_23:
        /*008c*/ 	.byte	0x04, 0x17
        /*008e*/ 	.short	(.L_25 - .L_24)
.L_24:
        /*0090*/ 	.word	0x00000000
        /*0094*/ 	.short	0x0006
        /*0096*/ 	.short	0x0024
        /*0098*/ 	.byte	0x00, 0xf0, 0x11, 0x00


	//----- nvinfo : EIATTR_KPARAM_INFO
	.align		4
.L_25:
        /*009c*/ 	.byte	0x04, 0x17
        /*009e*/ 	.short	(.L_27 - .L_26)
.L_26:
        /*00a0*/ 	.word	0x00000000
        /*00a4*/ 	.short	0x0005
        /*00a6*/ 	.short	0x0020
        /*00a8*/ 	.byte	0x00, 0xf0, 0x11, 0x00


	//----- nvinfo : EIATTR_KPARAM_INFO
	.align		4
.L_27:
        /*00ac*/ 	.byte	0x04, 0x17
        /*00ae*/ 	.short	(.L_29 - .L_28)
.L_28:
        /*00b0*/ 	.word	0x00000000
        /*00b4*/ 	.short	0x0004
        /*00b6*/ 	.short	0x001c
        /*00b8*/ 	.byte	0x00, 0xf0, 0x11, 0x00


	//----- nvinfo : EIATTR_KPARAM_INFO
	.align		4
.L_29:
        /*00bc*/ 	.byte	0x04, 0x17
        /*00be*/ 	.short	(.L_31 - .L_30)
.L_30:
        /*00c0*/ 	.word	0x00000000
        /*00c4*/ 	.short	0x0003
        /*00c6*/ 	.short	0x0018
        /*00c8*/ 	.byte	0x00, 0xf0, 0x11, 0x00


	//----- nvinfo : EIATTR_KPARAM_INFO
	.align		4
.L_31:
        /*00cc*/ 	.byte	0x04, 0x17
        /*00ce*/ 	.short	(.L_33 - .L_32)
.L_32:
        /*00d0*/ 	.word	0x00000000
        /*00d4*/ 	.short	0x0002
        /*00d6*/ 	.short	0x0010
        /*00d8*/ 	.byte	0x00, 0xf4, 0x21, 0x00


	//----- nvinfo : EIATTR_KPARAM_INFO
	.align		4
.L_33:
        /*00dc*/ 	.byte	0x04, 0x17
        /*00de*/ 	.short	(.L_35 - .L_34)
.L_34:
        /*00e0*/ 	.word	0x00000000
        /*00e4*/ 	.short	0x0001
        /*00e6*/ 	.short	0x0008
        /*00e8*/ 	.byte	0x00, 0xf4, 0x21, 0x00


	//----- nvinfo : EIATTR_KPARAM_INFO
	.align		4
.L_35:
        /*00ec*/ 	.byte	0x04, 0x17
        /*00ee*/ 	.short	(.L_37 - .L_36)
.L_36:
        /*00f0*/ 	.word	0x00000000
        /*00f4*/ 	.short	0x0000
        /*00f6*/ 	.short	0x0000
        /*00f8*/ 	.byte	0x00, 0xf4, 0x21, 0x00


	//----- nvinfo : EIATTR_MAXREG_COUNT
	.align		4
.L_37:
        /*00fc*/ 	.byte	0x03, 0x1b
        /*00fe*/ 	.short	0x00ff


	//----- nvinfo : EIATTR_NUM_BARRIERS
	.align		4
        /*0100*/ 	.byte	0x02, 0x4c
        /*0102*/ 	.byte	0x01
	.zero		1


	//----- nvinfo : EIATTR_ANNOTATIONS
	.align		4
        /*0104*/ 	.byte	0x04, 0x55
        /*0106*/ 	.short	(.L_39 - .L_38)


	//   ....[0]....
.L_38:
        /*0108*/ 	.word	0x00000001
        /*010c*/ 	.byte	0x00, 0x06, 0x00, 0x00, 0x01, 0x00, 0x00, 0x00, 0x70, 0x06, 0x00, 0x00, 0x01, 0x00, 0x00, 0x00
        /* <DEDUP_REMOVED lines=620> */
        /*27dc*/ 	.byte	0x80, 0xe9, 0x01, 0x00, 0x01, 0x00, 0x00, 0x00, 0x90, 0xe9, 0x01, 0x00


	//----- nvinfo : EIATTR_MERCURY_ISA_VERSION
	.align		4
.L_39:
        /*27e8*/ 	.byte	0x03, 0x5f
        /*27ea*/ 	.short	0x0000


	//----- nvinfo : EIATTR_EXIT_INSTR_OFFSETS
	.align		4
        /*27ec*/ 	.byte	0x04, 0x1c
        /*27ee*/ 	.short	(.L_41 - .L_40)


	//   ....[0]....
.L_40:
        /*27f0*/ 	.word	0x00089370


	//   ....[1]....
        /*27f4*/ 	.word	0x000893a0


	//----- nvinfo : EIATTR_REQNTID
	.align		4
.L_41:
        /*27f8*/ 	.byte	0x04, 0x10
        /*27fa*/ 	.short	(.L_43 - .L_42)
.L_42:
        /*27fc*/ 	.word	0x00000080
        /*2800*/ 	.word	0x00000001
        /*2804*/ 	.word	0x00000001
.L_43:


//--------------------- .nv.callgraph             --------------------------
	.section	.nv.callgraph,"",@"SHT_CUDA_CALLGRAPH"
	.align	4
	.sectionentsize	8
	.align		4
        /*0000*/ 	.word	0x00000000
	.align		4
        /*0004*/ 	.word	0xffffffff
	.align		4
        /*0008*/ 	.word	0x00000000
	.align		4
        /*000c*/ 	.word	0xfffffffe
	.align		4
        /*0010*/ 	.word	0x00000000
	.align		4
        /*0014*/ 	.word	0xfffffffd
	.align		4
        /*0018*/ 	.word	0x00000000
	.align		4
        /*001c*/ 	.word	0xfffffffc


//--------------------- .nv.rel.action            --------------------------
	.section	.nv.rel.action,"",@"SHT_CUDA_RELOCINFO"
	.align	8
	.sectionentsize	8
        /*0000*/ 	.byte	0x73, 0x00, 0x00, 0x00, 0x00, 0x00, 0x00, 0x00, 0x00, 0x00, 0x00, 0x11, 0x25, 0x00, 0x05, 0x36


//--------------------- .nv.constant0.matmul_kernel --------------------------
	.section	.nv.constant0.matmul_kernel,"a",@progbits
	.sectionflags	@""
	.align	4
.nv.constant0.matmul_kernel:
	.zero		432


//--------------------- .text.matmul_kernel       --------------------------
	.section	.text.matmul_kernel,"ax",@progbits
	.sectioninfo	@"SHI_REGISTERS=32"
	.align	128
        .global         matmul_kernel
        .type           matmul_kernel,@function
        .size           matmul_kernel,(.L_x_5 - matmul_kernel)
        .other          matmul_kernel,@"STO_CUDA_ENTRY STV_DEFAULT"
matmul_kernel:
.text.matmul_kernel:
[----:B------:R-:W-:-:S03]  /*0000*/  IMAD.MOV.U32 R1, RZ, RZ, c[0x0][0x28] ;  /* 0x00000a00ff017624 */ /* 0x000fc600078e00ff */
[----:B------:R-:W-:Y:S01]  /*0010*/  IMAD.MOV.U32 R0, RZ, RZ, c[0x0][0x17c] ;  /* 0x00005f00ff007624 */ /* 0x000fe200078e00ff */
[----:B------:R-:W0:Y:S01]  /*0020*/  S2R R12, SR_TID.X ;  /* 0x00000000000c7919 */ /* 0x000e220000002100 */
[----:B------:R-:W-:Y:S01]  /*0030*/  IADD3 R1, R1, -0x4cc0, RZ ;  /* 0xffffb34001017810 */ /* 0x000fe20007ffe0ff */
[----:B------:R-:W-:Y:S02]  /*0040*/  ULDC.64 UR10, c[0x0][0x118] ;  /* 0x00004600000a7ab9 */ /* 0x000fe40000000a00 */
[----:B------:R-:W-:-:S04]  /*0050*/  IADD3 R0, R0, 0x1ff, RZ ;  /* 0x000001ff00007810 */ /* 0x000fc80007ffe0ff */
[----:B------:R-:W-:-:S04]  /*0060*/  SHF.R.S32.HI R3, RZ, 0x1f, R0 ;  /* 0x0000001fff037819 */ /* 0x000fc80000011400 */
[----:B------:R-:W-:Y:S02]  /*0070*/  LEA.HI R2, R3, R0, RZ, 0x9 ;  /* 0x0000000003027211 */ /* 0x000fe400078f48ff */
[----:B------:R-:W1:Y:S02]  /*0080*/  S2R R3, SR_CTAID.X ;  /* 0x0000000000037919 */ /* 0x000e640000002500 */
[----:B------:R-:W-:-:S04]  /*0090*/  SHF.R.S32.HI R2, RZ, 0x9, R2 ;  /* 0x00000009ff027819 */ /* 0x000fc80000011402 */
[-C--:B------:R-:W-:Y:S02]  /*00a0*/  IABS R7, R2.reuse ;  /* 0x0000000200077213 */ /* 0x080fe40000000000 */
[----:B------:R-:W-:Y:S02]  /*00b0*/  IABS R10, R2 ;  /* 0x00000002000a7213 */ /* 0x000fe40000000000 */
[----:B------:R-:W2:Y:S01]  /*00c0*/  I2F.RP R0, R7 ;  /* 0x0000000700007306 */ /* 0x000ea20000209400 */
[----:B0-----:R-:W-:Y:S02]  /*00d0*/  LOP3.LUT R13, R12, 0x3f, RZ, 0xc0, !PT ;  /* 0x0000003f0c0d7812 */ /* 0x001fe400078ec0ff */
[----:B-1----:R-:W-:-:S05]  /*00e0*/  IABS R8, R3 ;  /* 0x0000000300087213 */ /* 0x002fca0000000000 */
[----:B--2---:R-:W0:Y:S02]  /*00f0*/  MUFU.RCP R0, R0 ;  /* 0x0000000000007308 */ /* 0x004e240000001000 */
[----:B0-----:R-:W-:-:S06]  /*0100*/  IADD3 R4, R0, 0xffffffe, RZ ;  /* 0x0ffffffe00047810 */ /* 0x001fcc0007ffe0ff */
[----:B------:R0:W1:Y:S02]  /*0110*/  F2I.FTZ.U32.TRUNC.NTZ R5, R4 ;  /* 0x0000000400057305 */ /* 0x000064000021f000 */
[----:B0-----:R-:W-:Y:S02]  /*0120*/  IMAD.MOV.U32 R4, RZ, RZ, RZ ;  /* 0x000000ffff047224 */ /* 0x001fe400078e00ff */
[----:B-1----:R-:W-:-:S04]  /*0130*/  IMAD.MOV R6, RZ, RZ, -R5 ;  /* 0x000000ffff067224 */ /* 0x002fc800078e0a05 */
[----:B------:R-:W-:Y:S02]  /*0140*/  IMAD R9, R6, R7, RZ ;  /* 0x0000000706097224 */ /* 0x000fe400078e02ff */
[----:B------:R-:W-:Y:S02]  /*0150*/  IMAD.MOV.U32 R6, RZ, RZ, R8 ;  /* 0x000000ffff067224 */ /* 0x000fe400078e0008 */
[----:B------:R-:W-:-:S04]  /*0160*/  IMAD.HI.U32 R5, R5, R9, R4 ;  /* 0x0000000905057227 */ /* 0x000fc800078e0004 */
[----:B------:R-:W-:Y:S02]  /*0170*/  IMAD.MOV R9, RZ, RZ, -R10 ;  /* 0x000000ffff097224 */ /* 0x000fe400078e0a0a */
[----:B------:R-:W-:-:S04]  /*0180*/  IMAD.HI.U32 R0, R5, R6, RZ ;  /* 0x0000000605007227 */ /* 0x000fc800078e00ff */
[----:B------:R-:W-:-:S05]  /*0190*/  IMAD R4, R0, R9, R6 ;  /* 0x0000000900047224 */ /* 0x000fca00078e0206 */
[----:B------:R-:W-:-:S13]  /*01a0*/  ISETP.GT.U32.AND P1, PT, R7, R4, PT ;  /* 0x000000040700720c */ /* 0x000fda0003f24070 */
[----:B------:R-:W-:Y:S01]  /*01b0*/  @!P1 IMAD.IADD R4, R4, 0x1, -R7 ;  /* 0x0000000104049824 */ /* 0x000fe200078e0a07 */
[----:B------:R-:W-:Y:S02]  /*01c0*/  @!P1 IADD3 R0, R0, 0x1, RZ ;  /* 0x0000000100009810 */ /* 0x000fe40007ffe0ff */
[----:B------:R-:W-:Y:S02]  /*01d0*/  ISETP.NE.AND P1, PT, R2, RZ, PT ;  /* 0x000000ff0200720c */ /* 0x000fe40003f25270 */
[----:B------:R-:W-:Y:S02]  /*01e0*/  ISETP.GE.U32.AND P0, PT, R4, R7, PT ;  /* 0x000000070400720c */ /* 0x000fe40003f06070 */
[----:B------:R-:W-:-:S04]  /*01f0*/  LOP3.LUT R4, R3, R2, RZ, 0x3c, !PT ;  /* 0x0000000203047212 */ /* 0x000fc800078e3cff */
[----:B------:R-:W-:Y:S01]  /*0200*/  ISETP.GE.AND P2, PT, R4, RZ, PT ;  /* 0x000000ff0400720c */ /* 0x000fe20003f46270 */
[----:B------:R-:W-:-:S05]  /*0210*/  IMAD.MOV.U32 R4, RZ, RZ, c[0x0][0x178] ;  /* 0x00005e00ff047624 */ /* 0x000fca00078e00ff */
[----:B------:R-:W-:Y:S02]  /*0220*/  IADD3 R4, R4, 0x3f, RZ ;  /* 0x0000003f04047810 */ /* 0x000fe40007ffe0ff */
[----:B------:R-:W-:Y:S02]  /*0230*/  @P0 IADD3 R0, R0, 0x1, RZ ;  /* 0x0000000100000810 */ /* 0x000fe40007ffe0ff */
[----:B------:R-:W-:-:S03]  /*0240*/  SHF.R.S32.HI R5, RZ, 0x1f, R4 ;  /* 0x0000001fff057819 */ /* 0x000fc60000011404 */
[----:B------:R-:W-:Y:S01]  /*0250*/  @!P2 IMAD.MOV R0, RZ, RZ, -R0 ;  /* 0x000000ffff00a224 */ /* 0x000fe200078e0a00 */
[----:B------:R-:W-:Y:S02]  /*0260*/  LEA.HI R5, R5, R4, RZ, 0x6 ;  /* 0x0000000405057211 */ /* 0x000fe400078f30ff */
[----:B------:R-:W-:-:S04]  /*0270*/  @!P1 LOP3.LUT R0, RZ, R2, RZ, 0x33, !PT ;  /* 0x00000002ff009212 */ /* 0x000fc800078e33ff */
[----:B------:R-:W-:Y:S01]  /*0280*/  LEA.HI.SX32 R4, R5, -R0, 0x1a ;  /* 0x8000000005047211 */ /* 0x000fe200078fd2ff */
[----:B------:R-:W-:-:S03]  /*0290*/  IMAD.MOV R8, RZ, RZ, -R0 ;  /* 0x000000ffff087224 */ /* 0x000fc600078e0a00 */
[----:B------:R-:W-:Y:S01]  /*02a0*/  IMNMX R4, R4, 0x1, PT ;  /* 0x0000000104047817 */ /* 0x000fe20003800200 */
[----:B------:R-:W-:-:S03]  /*02b0*/  IMAD R9, R2, R8, R3 ;  /* 0x0000000802097224 */ /* 0x000fc600078e0203 */
[-C--:B------:R-:W-:Y:S02]  /*02c0*/  IABS R10, R4.reuse ;  /* 0x00000004000a7213 */ /* 0x080fe40000000000 */
[----:B------:R-:W-:Y:S02]  /*02d0*/  IABS R2, R4 ;  /* 0x0000000400027213 */ /* 0x000fe40000000000 */
[----:B------:R-:W0:Y:S01]  /*02e0*/  I2F.RP R5, R10 ;  /* 0x0000000a00057306 */ /* 0x000e220000209400 */
[----:B------:R-:W-:-:S07]  /*02f0*/  IABS R8, R9 ;  /* 0x0000000900087213 */ /* 0x000fce0000000000 */
[----:B0-----:R-:W0:Y:S02]  /*0300*/  MUFU.RCP R5, R5 ;  /* 0x0000000500057308 */ /* 0x001e240000001000 */
[----:B0-----:R-:W-:Y:S01]  /*0310*/  IADD3 R6, R5, 0xffffffe, RZ ;  /* 0x0ffffffe05067810 */ /* 0x001fe20007ffe0ff */
[----:B------:R-:W-:-:S05]  /*0320*/  IMAD.MOV.U32 R5, RZ, RZ, 0x7f ;  /* 0x0000007fff057424 */ /* 0x000fca00078e00ff */
[----:B------:R0:W1:Y:S01]  /*0330*/  F2I.FTZ.U32.TRUNC.NTZ R7, R6 ;  /* 0x0000000600077305 */ /* 0x000062000021f000 */
[----:B------:R-:W-:Y:S01]  /*0340*/  IADD3 R15, R5, c[0x0][0x180], RZ ;  /* 0x00006000050f7a10 */ /* 0x000fe20007ffe0ff */
[----:B0-----:R-:W-:Y:S02]  /*0350*/  IMAD.MOV.U32 R6, RZ, RZ, RZ ;  /* 0x000000ffff067224 */ /* 0x001fe400078e00ff */
[----:B-1----:R-:W-:-:S04]  /*0360*/  IMAD.MOV R11, RZ, RZ, -R7 ;  /* 0x000000ffff0b7224 */ /* 0x002fc800078e0a07 */
[----:B------:R-:W-:-:S04]  /*0370*/  IMAD.MOV.U32 R3, RZ, RZ, R11 ;  /* 0x000000ffff037224 */ /* 0x000fc800078e000b */
[----:B------:R-:W-:-:S04]  /*0380*/  IMAD R3, R3, R10, RZ ;  /* 0x0000000a03037224 */ /* 0x000fc800078e02ff */
[----:B------:R-:W-:Y:S01]  /*0390*/  IMAD.HI.U32 R7, R7, R3, R6 ;  /* 0x0000000307077227 */ /* 0x000fe200078e0006 */
[----:B------:R-:W-:-:S03]  /*03a0*/  SHF.R.U32.HI R6, RZ, 0x6, R12 ;  /* 0x00000006ff067819 */ /* 0x000fc6000001160c */
[----:B------:R-:W-:Y:S01]  /*03b0*/  IMAD.MOV R3, RZ, RZ, -R2 ;  /* 0x000000ffff037224 */ /* 0x000fe200078e0a02 */
[----:B------:R-:W-:Y:S01]  /*03c0*/  SGXT.U32 R14, R6, 0x1 ;  /* 0x00000001060e781a */ /* 0x000fe20000000000 */
[----:B------:R-:W-:-:S03]  /*03d0*/  IMAD.HI.U32 R2, R7, R8, RZ ;  /* 0x0000000807027227 */ /* 0x000fc600078e00ff */
[----:B------:R-:W-:Y:S01]  /*03e0*/  LOP3.LUT R5, R14, 0x2, RZ, 0xfc, !PT ;  /* 0x000000020e057812 */ /* 0x000fe200078efcff */
[----:B------:R-:W-:Y:S01]  /*03f0*/  IMAD R3, R2, R3, R8 ;  /* 0x0000000302037224 */ /* 0x000fe200078e0208 */
[C---:B------:R-:W-:Y:S02]  /*0400*/  LOP3.LUT R5, R14.reuse, 0x8, RZ, 0xfc, !PT ;  /* 0x000000080e057812 */ /* 0x040fe400078efcff */
[----:B------:R-:W-:Y:S02]  /*0410*/  LOP3.LUT R5, R14, 0xe, RZ, 0xfc, !PT ;  /* 0x0000000e0e057812 */ /* 0x000fe400078efcff */
[----:B------:R-:W-:Y:S02]  /*0420*/  ISETP.GT.U32.AND P1, PT, R10, R3, PT ;  /* 0x000000030a00720c */ /* 0x000fe40003f24070 */
[C---:B------:R-:W-:Y:S02]  /*0430*/  LOP3.LUT R5, R14.reuse, 0x14, RZ, 0xfc, !PT ;  /* 0x000000140e057812 */ /* 0x040fe400078efcff */
[----:B------:R-:W-:-:S02]  /*0440*/  LOP3.LUT R5, R14, 0x1a, RZ, 0xfc, !PT ;  /* 0x0000001a0e057812 */ /* 0x000fc400078efcff */
[C---:B------:R-:W-:Y:S02]  /*0450*/  LOP3.LUT R5, R14.reuse, 0x20, RZ, 0xfc, !PT ;  /* 0x000000200e057812 */ /* 0x040fe400078efcff */
[C---:B------:R-:W-:Y:S02]  /*0460*/  LOP3.LUT R5, R14.reuse, 0x26, RZ, 0xfc, !PT ;  /* 0x000000260e057812 */ /* 0x040fe400078efcff */
[C---:B------:R-:W-:Y:S02]  /*0470*/  LOP3.LUT R5, R14.reuse, 0x2c, RZ, 0xfc, !PT ;  /* 0x0000002c0e057812 */ /* 0x040fe400078efcff */
[----:B------:R-:W-:Y:S01]  /*0480*/  LOP3.LUT R5, R14, 0x32, RZ, 0xfc, !PT ;  /* 0x000000320e057812 */ /* 0x000fe200078efcff */
[----:B------:R-:W-:Y:S01]  /*0490*/  @!P1 IMAD.IADD R3, R3, 0x1, -R10 ;  /* 0x0000000103039824 */ /* 0x000fe200078e0a0a */
[----:B------:R-:W-:Y:S02]  /*04a0*/  @!P1 IADD3 R2, R2, 0x1, RZ ;  /* 0x0000000102029810 */ /* 0x000fe40007ffe0ff */
[----:B------:R-:W-:-:S02]  /*04b0*/  ISETP.NE.AND P1, PT, R4, RZ, PT ;  /* 0x000000ff0400720c */ /* 0x000fc40003f25270 */
[----:B------:R-:W-:Y:S02]  /*04c0*/  ISETP.GE.U32.AND P0, PT, R3, R10, PT ;  /* 0x0000000a0300720c */ /* 0x000fe40003f06070 */
[----:B------:R-:W-:Y:S02]  /*04d0*/  LOP3.LUT R3, R9, R4, RZ, 0x3c, !PT ;  /* 0x0000000409037212 */ /* 0x000fe400078e3cff */
[C---:B------:R-:W-:Y:S02]  /*04e0*/  LOP3.LUT R5, R14.reuse, 0x38, RZ, 0xfc, !PT ;  /* 0x000000380e057812 */ /* 0x040fe400078efcff */
[----:B------:R-:W-:Y:S02]  /*04f0*/  ISETP.GE.AND P2, PT, R3, RZ, PT ;  /* 0x000000ff0300720c */ /* 0x000fe40003f46270 */
[C---:B------:R-:W-:Y:S02]  /*0500*/  LOP3.LUT R5, R14.reuse, 0x3e, RZ, 0xfc, !PT ;  /* 0x0000003e0e057812 */ /* 0x040fe400078efcff */
[----:B------:R-:W-:-:S02]  /*0510*/  LOP3.LUT R5, R14, 0x44, RZ, 0xfc, !PT ;  /* 0x000000440e057812 */ /* 0x000fc400078efcff */
[----:B------:R-:W-:Y:S02]  /*0520*/  LOP3.LUT R5, R14, 0x4a, RZ, 0xfc, !PT ;  /* 0x0000004a0e057812 */ /* 0x000fe400078efcff */
[----:B------:R-:W-:Y:S02]  /*0530*/  @P0 IADD3 R2, R2, 0x1, RZ ;  /* 0x0000000102020810 */ /* 0x000fe40007ffe0ff */
[----:B------:R-:W-:Y:S02]  /*0540*/  ISETP.GT.AND P0, PT, R15, 0x7f, PT ;  /* 0x0000007f0f00780c */ /* 0x000fe40003f04270 */
[C---:B------:R-:W-:Y:S01]  /*0550*/  LOP3.LUT R5, R14.reuse, 0x50, RZ, 0xfc, !PT ;  /* 0x000000500e057812 */ /* 0x040fe200078efcff */
[----:B------:R-:W-:Y:S01]  /*0560*/  @!P2 IMAD.MOV R2, RZ, RZ, -R2 ;  /* 0x000000ffff02a224 */ /* 0x000fe200078e0a02 */
[----:B------:R-:W-:Y:S02]  /*0570*/  @!P1 LOP3.LUT R2, RZ, R4, RZ, 0x33, !PT ;  /* 0x00000004ff029212 */ /* 0x000fe400078e33ff */
[----:B------:R-:W-:-:S02]  /*0580*/  LOP3.LUT R5, R14, 0x56, RZ, 0xfc, !PT ;  /* 0x000000560e057812 */ /* 0x000fc400078efcff */
[C---:B------:R-:W-:Y:S01]  /*0590*/  LOP3.LUT R5, R14.reuse, 0x5c, RZ, 0xfc, !PT ;  /* 0x0000005c0e057812 */ /* 0x040fe200078efcff */
[----:B------:R-:W-:Y:S01]  /*05a0*/  IMAD.MOV R3, RZ, RZ, -R2 ;  /* 0x000000ffff037224 */ /* 0x000fe200078e0a02 */
[----:B------:R-:W-:Y:S01]  /*05b0*/  LOP3.LUT R5, R14, 0x62, RZ, 0xfc, !PT ;  /* 0x000000620e057812 */ /* 0x000fe200078efcff */
[----:B------:R-:W-:Y:S01]  /*05c0*/  IMAD.SHL.U32 R29, R2, 0x200, RZ ;  /* 0x00000200021d7824 */ /* 0x000fe200078e00ff */
[----:B------:R-:W-:Y:S01]  /*05d0*/  LOP3.LUT R5, R14, 0x68, RZ, 0xfc, !PT ;  /* 0x000000680e057812 */ /* 0x000fe200078efcff */
[----:B------:R-:W-:Y:S01]  /*05e0*/  IMAD R3, R4, R3, R9 ;  /* 0x0000000304037224 */ /* 0x000fe200078e0209 */
[----:B------:R-:W-:Y:S02]  /*05f0*/  LOP3.LUT R4, R14, 0x4, RZ, 0xfc, !PT ;  /* 0x000000040e047812 */ /* 0x000fe400078efcff */
[----:B------:R0:W-:Y:S01]  /*0600*/  STL [R1+0x4b4], R29 ;  /* 0x0004b41d01007387 */ /* 0x0001e20000100800 */
[----:B------:R-:W-:Y:S01]  /*0610*/  IMAD.IADD R0, R0, 0x1, R3 ;  /* 0x0000000100007824 */ /* 0x000fe200078e0203 */
[----:B------:R-:W-:-:S02]  /*0620*/  LOP3.LUT R3, R14, 0x6, RZ, 0xfc, !PT ;  /* 0x000000060e037812 */ /* 0x000fc400078efcff */
[----:B------:R-:W-:Y:S01]  /*0630*/  LOP3.LUT R4, R14, 0xa, RZ, 0xfc, !PT ;  /* 0x0000000a0e047812 */ /* 0x000fe200078efcff */
[----:B------:R-:W-:Y:S01]  /*0640*/  IMAD R28, R0, 0x40, R13 ;  /* 0x00000040001c7824 */ /* 0x000fe200078e020d */
[C---:B------:R-:W-:Y:S02]  /*0650*/  LOP3.LUT R3, R14.reuse, 0xc, RZ, 0xfc, !PT ;  /* 0x0000000c0e037812 */ /* 0x040fe400078efcff */
[C---:B------:R-:W-:Y:S02]  /*0660*/  LOP3.LUT R4, R14.reuse, 0x10, RZ, 0xfc, !PT ;  /* 0x000000100e047812 */ /* 0x040fe400078efcff */
[----:B------:R0:W-:Y:S01]  /*0670*/  STL [R1+0x1bd0], R28 ;  /* 0x001bd01c01007387 */ /* 0x0001e20000100800 */
[C---:B------:R-:W-:Y:S02]  /*0680*/  LOP3.LUT R3, R14.reuse, 0x12, RZ, 0xfc, !PT ;  /* 0x000000120e037812 */ /* 0x040fe400078efcff */
[C---:B------:R-:W-:Y:S02]  /*0690*/  LOP3.LUT R4, R14.reuse, 0x16, RZ, 0xfc, !PT ;  /* 0x000000160e047812 */ /* 0x040fe400078efcff */
[----:B------:R-:W-:-:S02]  /*06a0*/  LOP3.LUT R3, R14, 0x18, RZ, 0xfc, !PT ;  /* 0x000000180e037812 */ /* 0x000fc400078efcff */
[C---:B------:R-:W-:Y:S02]  /*06b0*/  LOP3.LUT R4, R14.reuse, 0x1c, RZ, 0xfc, !PT ;  /* 0x0000001c0e047812 */ /* 0x040fe400078efcff */
[C---:B------:R-:W-:Y:S02]  /*06c0*/  LOP3.LUT R3, R14.reuse, 0x1e, RZ, 0xfc, !PT ;  /* 0x0000001e0e037812 */ /* 0x040fe400078efcff */
[C---:B------:R-:W-:Y:S02]  /*06d0*/  LOP3.LUT R4, R14.reuse, 0x22, RZ, 0xfc, !PT ;  /* 0x000000220e047812 */ /* 0x040fe400078efcff */
        /* <DEDUP_REMOVED lines=33> */
[----:B------:R-:W-:Y:S01]  /*08f0*/  LOP3.LUT R3, R14, 0x7e, RZ, 0xfc, !PT ;  /* 0x0000007e0e037812 */ /* 0x000fe200078efcff */
[----:B------:R-:W-:Y:S05]  /*0900*/  @P0 BRA `(.L_x_0) ;  /* 0x0000078000000947 */ /* 0x000fea0003800000 */
[----:B0-----:R0:W-:Y:S01]  /*0910*/  STL [R1], RZ ;  /* 0x000000ff01007387 */ /* 0x0011e20000100800 */
[----:B------:R-:W-:Y:S01]  /*0920*/  IMAD.SHL.U32 R0, R12, 0x40, RZ ;  /* 0x000000400c007824 */ /* 0x000fe200078e00ff */
[----:B------:R-:W-:Y:S01]  /*0930*/  CS2R R24, SRZ ;  /* 0x0000000000187805 */ /* 0x000fe2000001ff00 */
[----:B------:R-:W-:Y:S01]  /*0940*/  CS2R R26, SRZ ;  /* 0x00000000001a7805 */ /* 0x000fe2000001ff00 */
[----:B------:R0:W-:Y:S01]  /*0950*/  STL [R1+0x4], RZ ;  /* 0x000004ff01007387 */ /* 0x0001e20000100800 */
[----:B------:R-:W-:Y:S01]  /*0960*/  CS2R R20, SRZ ;  /* 0x0000000000147805 */ /* 0x000fe2000001ff00 */
[----:B------:R-:W-:Y:S01]  /*0970*/  LOP3.LUT R0, R0, 0x1800, RZ, 0xc0, !PT ;  /* 0x0000180000007812 */ /* 0x000fe200078ec0ff */
[----:B------:R-:W-:Y:S01]  /*0980*/  CS2R R22, SRZ ;  /* 0x0000000000167805 */ /* 0x000fe2000001ff00 */
[----:B------:R0:W-:Y:S01]  /*0990*/  STL [R1+0x8], RZ ;  /* 0x000008ff01007387 */ /* 0x0001e20000100800 */
[----:B------:R-:W-:Y:S01]  /*09a0*/  CS2R R16, SRZ ;  /* 0x0000000000107805 */ /* 0x000fe2000001ff00 */
[----:B------:R-:W-:Y:S01]  /*09b0*/  CS2R R18, SRZ ;  /* 0x0000000000127805 */ /* 0x000fe2000001ff00 */
[----:B------:R-:W-:Y:S01]  /*09c0*/  CS2R R12, SRZ ;  /* 0x00000000000c7805 */ /* 0x000fe2000001ff00 */
[----:B------:R0:W-:Y:S01]  /*09d0*/  STL [R1+0xc], RZ ;  /* 0x00000cff01007387 */ /* 0x0001e20000100800 */
[----:B------:R-:W-:Y:S01]  /*09e0*/  CS2R R14, SRZ ;  /* 0x00000000000e7805 */ /* 0x000fe2000001ff00 */
[----:B------:R-:W-:Y:S01]  /*09f0*/  CS2R R8, SRZ ;  /* 0x0000000000087805 */ /* 0x000fe2000001ff00 */
[----:B------:R-:W-:Y:S01]  /*0a00*/  CS2R R10, SRZ ;  /* 0x00000000000a7805 */ /* 0x000fe2000001ff00 */
[----:B------:R0:W-:Y:S01]  /*0a10*/  STL [R1+0x10], RZ ;  /* 0x000010ff01007387 */ /* 0x0001e20000100800 */
[----:B------:R-:W-:Y:S01]  /*0a20*/  CS2R R4, SRZ ;  /* 0x0000000000047805 */ /* 0x000fe2000001ff00 */
[----:B------:R-:W-:-:S02]  /*0a30*/  CS2R R6, SRZ ;  /* 0x0000000000067805 */ /* 0x000fc4000001ff00 */
[----:B------:R0:W-:Y:S04]  /*0a40*/  STL [R1+0x14], RZ ;  /* 0x000014ff01007387 */ /* 0x0001e80000100800 */
        /* <DEDUP_REMOVED lines=98> */
[----:B------:R0:W-:Y:S01]  /*1070*/  STL [R1+0x1bcc], R0 ;  /* 0x001bcc0001007387 */ /* 0x0001e20000100800 */
[----:B------:R-:W-:Y:S05]  /*1080*/  BRA `(.L_x_1) ;  /* 0x0007e5f000007947 */ /* 0x000fea0003800000 */
.L_x_0:
[----:B0-----:R-:W-:Y:S01]  /*1090*/  IABS R7, c[0x0][0x178] ;  /* 0x00005e0000077a13 */ /* 0x001fe20000000000 */
[----:B------:R-:W-:Y:S01]  /*10a0*/  IMAD.MOV.U32 R4, RZ, RZ, RZ ;  /* 0x000000ffff047224 */ /* 0x000fe200078e00ff */
[----:B------:R-:W-:Y:S01]  /*10b0*/  IABS R24, c[0x0][0x17c] ;  /* 0x00005f0000187a13 */ /* 0x000fe20000000000 */
[----:B------:R-:W-:Y:S01]  /*10c0*/  ULDC.64 UR6, c[0x0][0x188] ;  /* 0x0000620000067ab9 */ /* 0x000fe20000000a00 */
[----:B------:R-:W0:Y:S01]  /*10d0*/  I2F.RP R2, R7 ;  /* 0x0000000700027306 */ /* 0x000e220000209400 */
[----:B------:R-:W-:-:S07]  /*10e0*/  IABS R8, R28 ;  /* 0x0000001c00087213 */ /* 0x000fce0000000000 */
[----:B------:R-:W1:Y:S08]  /*10f0*/  I2F.RP R0, R24 ;  /* 0x0000001800007306 */ /* 0x000e700000209400 */
[----:B0-----:R-:W0:Y:S08]  /*1100*/  MUFU.RCP R2, R2 ;  /* 0x0000000200027308 */ /* 0x001e300000001000 */
[----:B-1----:R-:W1:Y:S01]  /*1110*/  MUFU.RCP R0, R0 ;  /* 0x0000000000007308 */ /* 0x002e620000001000 */
[----:B0-----:R-:W-:-:S07]  /*1120*/  IADD3 R2, R2, 0xffffffe, RZ ;  /* 0x0ffffffe02027810 */ /* 0x001fce0007ffe0ff */
[----:B------:R0:W2:Y:S01]  /*1130*/  F2I.FTZ.U32.TRUNC.NTZ R3, R2 ;  /* 0x0000000200037305 */ /* 0x0000a2000021f000 */
[----:B-1----:R-:W-:-:S07]  /*1140*/  IADD3 R0, R0, 0xffffffe, RZ ;  /* 0x0ffffffe00007810 */ /* 0x002fce0007ffe0ff */
[----:B------:R2:W1:Y:S01]  /*1150*/  F2I.FTZ.U32.TRUNC.NTZ R5, R0 ;  /* 0x0000000000057305 */ /* 0x000462000021f000 */
[----:B0-----:R-:W-:Y:S02]  /*1160*/  IMAD.MOV.U32 R2, RZ, RZ, RZ ;  /* 0x000000ffff027224 */ /* 0x001fe400078e00ff */
[----:B--2---:R-:W-:-:S04]  /*1170*/  IMAD.MOV R0, RZ, RZ, -R3 ;  /* 0x000000ffff007224 */ /* 0x004fc800078e0a03 */
[----:B------:R-:W-:Y:S02]  /*1180*/  IMAD R6, R0, R7, RZ ;  /* 0x0000000700067224 */ /* 0x000fe400078e02ff */
[----:B-1----:R-:W-:Y:S02]  /*1190*/  IMAD.MOV R0, RZ, RZ, -R5 ;  /* 0x000000ffff007224 */ /* 0x002fe400078e0a05 */
[----:B------:R-:W-:Y:S01]  /*11a0*/  IMAD.HI.U32 R6, R3, R6, R2 ;  /* 0x0000000603067227 */ /* 0x000fe200078e0002 */
[----:B------:R-:W-:-:S03]  /*11b0*/  IADD3 R3, R29, 0x1fe, RZ ;  /* 0x000001fe1d037810 */ /* 0x000fc60007ffe0ff */
[----:B------:R-:W-:Y:S01]  /*11c0*/  IMAD.MOV.U32 R2, RZ, RZ, R0 ;  /* 0x000000ffff027224 */ /* 0x000fe200078e0000 */
[----:B------:R-:W-:Y:S01]  /*11d0*/  IADD3 R0, R29, 0x1ff, RZ ;  /* 0x000001ff1d007810 */ /* 0x000fe20007ffe0ff */
[----:B------:R-:W-:Y:S01]  /*11e0*/  IMAD.HI.U32 R6, R6, R8, RZ ;  /* 0x0000000806067227 */ /* 0x000fe200078e00ff */
[----:B------:R-:W-:Y:S02]  /*11f0*/  ISETP.GE.AND P5, PT, R3, RZ, PT ;  /* 0x000000ff0300720c */ /* 0x000fe40003fa6270 */
[----:B------:R-:W-:Y:S01]  /*1200*/  IABS R9, R0 ;  /* 0x0000000000097213 */ /* 0x000fe20000000000 */
[----:B------:R-:W-:Y:S01]  /*1210*/  IMAD R2, R2, R24, RZ ;  /* 0x0000001802027224 */ /* 0x000fe200078e02ff */
[----:B------:R-:W-:Y:S01]  /*1220*/  ISETP.GE.AND P4, PT, R0, RZ, PT ;  /* 0x000000ff0000720c */ /* 0x000fe20003f86270 */
[----:B------:R-:W-:Y:S02]  /*1230*/  IMAD.MOV R6, RZ, RZ, -R6 ;  /* 0x000000ffff067224 */ /* 0x000fe400078e0a06 */
[----:B------:R-:W-:Y:S01]  /*1240*/  IMAD.HI.U32 R2, R5, R2, R4 ;  /* 0x0000000205027227 */ /* 0x000fe200078e0004 */
[----:B------:R-:W-:-:S03]  /*1250*/  IABS R4, R3 ;  /* 0x0000000300047213 */ /* 0x000fc60000000000 */
[----:B------:R-:W-:Y:S02]  /*1260*/  IMAD R8, R7, R6, R8 ;  /* 0x0000000607087224 */ /* 0x000fe400078e0208 */
[----:B------:R-:W-:-:S03]  /*1270*/  IMAD.HI.U32 R11, R2, R9, RZ ;  /* 0x00000009020b7227 */ /* 0x000fc600078e00ff */
[----:B------:R-:W-:Y:S01]  /*1280*/  ISETP.GT.U32.AND P0, PT, R7, R8, PT ;  /* 0x000000080700720c */ /* 0x000fe20003f04070 */
[----:B------:R-:W-:Y:S02]  /*1290*/  IMAD.MOV R11, RZ, RZ, -R11 ;  /* 0x000000ffff0b7224 */ /* 0x000fe400078e0a0b */
[----:B------:R-:W-:Y:S01]  /*12a0*/  IMAD.MOV.U32 R6, RZ, RZ, R4 ;  /* 0x000000ffff067224 */ /* 0x000fe200078e0004 */
[C---:B------:R-:W-:Y:S01]  /*12b0*/  IADD3 R4, R29.reuse, 0x1fd, RZ ;  /* 0x000001fd1d047810 */ /* 0x040fe20007ffe0ff */
[----:B------:R-:W-:Y:S02]  /*12c0*/  IMAD R9, R24, R11, R9 ;  /* 0x0000000b18097224 */ /* 0x000fe400078e0209 */
[----:B------:R-:W-:Y:S01]  /*12d0*/  IMAD.HI.U32 R10, R2, R6, RZ ;  /* 0x00000006020a7227 */ /* 0x000fe200078e00ff */
[----:B------:R-:W-:Y:S02]  /*12e0*/  IABS R5, R4 ;  /* 0x0000000400057213 */ /* 0x000fe40000000000 */
[----:B------:R-:W-:Y:S01]  /*12f0*/  ISETP.GT.U32.AND P6, PT, R24, R9, PT ;  /* 0x000000091800720c */ /* 0x000fe20003fc4070 */
[----:B------:R-:W-:Y:S01]  /*1300*/  IMAD.MOV R10, RZ, RZ, -R10 ;  /* 0x000000ffff0a7224 */ /* 0x000fe200078e0a0a */
[----:B------:R-:W-:Y:S01]  /*1310*/  ISETP.GE.AND P2, PT, R4, RZ, PT ;  /* 0x000000ff0400720c */ /* 0x000fe20003f46270 */
[----:B------:R-:W-:Y:S01]  /*1320*/  @!P0 IMAD.IADD R8, R8, 0x1, -R7 ;  /* 0x0000000108088824 */ /* 0x000fe200078e0a07 */
[C---:B------:R-:W-:Y:S01]  /*1330*/  IADD3 R4, R29.reuse, 0x1fb, RZ ;  /* 0x000001fb1d047810 */ /* 0x040fe20007ffe0ff */
[----:B------:R-:W-:Y:S01]  /*1340*/  IMAD R6, R24, R10, R6 ;  /* 0x0000000a18067224 */ /* 0x000fe200078e0206 */
[----:B------:R-:W-:Y:S01]  /*1350*/  IADD3 R10, R29, 0x1fc, RZ ;  /* 0x000001fc1d0a7810 */ /* 0x000fe20007ffe0ff */
[----:B------:R-:W-:Y:S01]  /*1360*/  IMAD.HI.U32 R11, R2, R5, RZ ;  /* 0x00000005020b7227 */ /* 0x000fe200078e00ff */
[----:B------:R-:W-:-:S02]  /*1370*/  ISETP.GT.U32.AND P0, PT, R7, R8, PT ;  /* 0x000000080700720c */ /* 0x000fc40003f04070 */
[C---:B------:R-:W-:Y:S01]  /*1380*/  ISETP.GT.U32.AND P3, PT, R24.reuse, R6, PT ;  /* 0x000000061800720c */ /* 0x040fe20003f64070 */
[----:B------:R-:W-:Y:S01]  /*1390*/  IMAD.MOV R11, RZ, RZ, -R11 ;  /* 0x000000ffff0b7224 */ /* 0x000fe200078e0a0b */
[----:B------:R-:W-:Y:S01]  /*13a0*/  IABS R17, R10 ;  /* 0x0000000a00117213 */ /* 0x000fe20000000000 */
[--C-:B------:R-:W-:Y:S01]  /*13b0*/  @!P6 IMAD.IADD R9, R9, 0x1, -R24.reuse ;  /* 0x000000010909e824 */ /* 0x100fe200078e0a18 */
[----:B------:R-:W-:Y:S01]  /*13c0*/  IABS R16, R4 ;  /* 0x0000000400107213 */ /* 0x000fe20000000000 */
[----:B------:R-:W-:Y:S01]  /*13d0*/  IMAD R0, R24, R11, R5 ;  /* 0x0000000b18007224 */ /* 0x000fe200078e0205 */
[----:B------:R-:W-:Y:S01]  /*13e0*/  ISETP.GE.AND P1, PT, R10, RZ, PT ;  /* 0x000000ff0a00720c */ /* 0x000fe20003f26270 */
[----:B------:R-:W-:Y:S01]  /*13f0*/  IMAD.HI.U32 R3, R2, R17, RZ ;  /* 0x0000001102037227 */ /* 0x000fe200078e00ff */
[----:B------:R-:W-:Y:S02]  /*1400*/  ISETP.GT.U32.AND P6, PT, R24, R9, PT ;  /* 0x000000091800720c */ /* 0x000fe40003fc4070 */
[C---:B------:R-:W-:Y:S01]  /*1410*/  IADD3 R11, R29.reuse, 0x1f4, RZ ;  /* 0x000001f41d0b7810 */ /* 0x040fe20007ffe0ff */
[----:B------:R-:W-:Y:S01]  /*1420*/  @!P0 IMAD.IADD R8, R8, 0x1, -R7 ;  /* 0x0000000108088824 */ /* 0x000fe200078e0a07 */
[----:B------:R-:W-:Y:S01]  /*1430*/  ISETP.GT.U32.AND P0, PT, R24, R0, PT ;  /* 0x000000001800720c */ /* 0x000fe20003f04070 */
[----:B------:R-:W-:Y:S01]  /*1440*/  IMAD.MOV R3, RZ, RZ, -R3 ;  /* 0x000000ffff037224 */ /* 0x000fe200078e0a03 */
[C---:B------:R-:W-:Y:S01]  /*1450*/  IADD3 R7, R29.reuse, 0x1f9, RZ ;  /* 0x000001f91d077810 */ /* 0x040fe20007ffe0ff */
[----:B------:R-:W-:Y:S01]  /*1460*/  @!P3 IMAD.IADD R6, R6, 0x1, -R24 ;  /* 0x000000010606b824 */ /* 0x000fe200078e0a18 */
[----:B------:R-:W-:Y:S01]  /*1470*/  ISETP.GE.AND P3, PT, R4, RZ, PT ;  /* 0x000000ff0400720c */ /* 0x000fe20003f66270 */
[----:B------:R-:W-:Y:S01]  /*1480*/  IMAD R17, R24, R3, R17 ;  /* 0x0000000318117224 */ /* 0x000fe200078e0211 */
[----:B------:R-:W-:Y:S01]  /*1490*/  IADD3 R4, R29, 0x1fa, RZ ;  /* 0x000001fa1d047810 */ /* 0x000fe20007ffe0ff */
[----:B------:R-:W-:Y:S01]  /*14a0*/  IMAD.HI.U32 R5, R2, R16, RZ ;  /* 0x0000001002057227 */ /* 0x000fe200078e00ff */
[----:B------:R-:W-:-:S02]  /*14b0*/  IABS R15, R7 ;  /* 0x00000007000f7213 */ /* 0x000fc40000000000 */
[----:B------:R-:W-:Y:S01]  /*14c0*/  IABS R12, R4 ;  /* 0x00000004000c7213 */ /* 0x000fe20000000000 */
[--C-:B------:R-:W-:Y:S01]  /*14d0*/  @!P6 IMAD.IADD R9, R9, 0x1, -R24.reuse ;  /* 0x000000010909e824 */ /* 0x100fe200078e0a18 */
[----:B------:R-:W-:Y:S01]  /*14e0*/  ISETP.GT.U32.AND P6, PT, R24, R6, PT ;  /* 0x000000061800720c */ /* 0x000fe20003fc4070 */
[----:B------:R-:W-:Y:S01]  /*14f0*/  @!P0 IMAD.IADD R0, R0, 0x1, -R24 ;  /* 0x0000000100008824 */ /* 0x000fe200078e0a18 */
[----:B------:R-:W-:Y:S01]  /*1500*/  IADD3 R3, R29, 0x1f8, RZ ;  /* 0x000001f81d037810 */ /* 0x000fe20007ffe0ff */
[----:B------:R-:W-:Y:S02]  /*1510*/  IMAD.MOV.U32 R13, RZ, RZ, R9 ;  /* 0x000000ffff0d7224 */ /* 0x000fe400078e0009 */
[----:B------:R-:W-:Y:S01]  /*1520*/  IMAD.MOV R5, RZ, RZ, -R5 ;  /* 0x000000ffff057224 */ /* 0x000fe200078e0a05 */
[C---:B------:R-:W-:Y:S01]  /*1530*/  ISETP.GT.U32.AND P0, PT, R24.reuse, R0, PT ;  /* 0x000000001800720c */ /* 0x040fe20003f04070 */
[----:B------:R-:W-:Y:S01]  /*1540*/  @!P4 IMAD.MOV R13, RZ, RZ, -R13 ;  /* 0x000000ffff0dc224 */ /* 0x000fe200078e0a0d */
[C---:B------:R-:W-:Y:S01]  /*1550*/  ISETP.GT.U32.AND P4, PT, R24.reuse, R17, PT ;  /* 0x000000111800720c */ /* 0x040fe20003f84070 */
[----:B------:R-:W-:Y:S01]  /*1560*/  IMAD R16, R24, R5, R16 ;  /* 0x0000000518107224 */ /* 0x000fe200078e0210 */
[----:B------:R-:W-:Y:S01]  /*1570*/  IABS R14, R3 ;  /* 0x00000003000e7213 */ /* 0x000fe20000000000 */
[----:B------:R-:W-:Y:S01]  /*1580*/  IMAD.HI.U32 R5, R2, R15, RZ ;  /* 0x0000000f02057227 */ /* 0x000fe200078e00ff */
[----:B------:R-:W-:Y:S03]  /*1590*/  STL [R1+0x1a0], R13 ;  /* 0x0001a00d01007387 */ /* 0x000fe60000100800 */
[----:B------:R-:W-:Y:S01]  /*15a0*/  @!P6 IMAD.IADD R6, R6, 0x1, -R24 ;  /* 0x000000010606e824 */ /* 0x000fe200078e0a18 */
[----:B------:R-:W-:Y:S01]  /*15b0*/  ISETP.GT.U32.AND P6, PT, R24, R16, PT ;  /* 0x000000101800720c */ /* 0x000fe20003fc4070 */
[----:B------:R-:W-:-:S04]  /*15c0*/  IMAD.HI.U32 R9, R2, R12, RZ ;  /* 0x0000000c02097227 */ /* 0x000fc800078e00ff */
[----:B------:R-:W-:Y:S01]  /*15d0*/  @!P4 IMAD.IADD R17, R17, 0x1, -R24 ;  /* 0x000000011111c824 */ /* 0x000fe200078e0a18 */
[----:B------:R-:W-:Y:S01]  /*15e0*/  ISETP.GE.AND P4, PT, R7, RZ, PT ;  /* 0x000000ff0700720c */ /* 0x000fe20003f86270 */
[----:B------:R-:W-:Y:S01]  /*15f0*/  IMAD.MOV.U32 R10, RZ, RZ, R6 ;  /* 0x000000ffff0a7224 */ /* 0x000fe200078e0006 */
[----:B------:R-:W-:Y:S01]  /*1600*/  IADD3 R7, R29, 0x1f7, RZ ;  /* 0x000001f71d077810 */ /* 0x000fe20007ffe0ff */
[----:B------:R-:W-:Y:S02]  /*1610*/  IMAD.MOV R5, RZ, RZ, -R5 ;  /* 0x000000ffff057224 */ /* 0x000fe400078e0a05 */
[----:B------:R-:W-:Y:S01]  /*1620*/  @!P5 IMAD.MOV R10, RZ, RZ, -R10 ;  /* 0x000000ffff0ad224 */ /* 0x000fe200078e0a0a */
[----:B------:R-:W-:Y:S01]  /*1630*/  ISETP.GT.U32.AND P5, PT, R24, R17, PT ;  /* 0x000000111800720c */ /* 0x000fe20003fa4070 */
[----:B------:R-:W-:Y:S01]  /*1640*/  @!P0 IMAD.IADD R0, R0, 0x1, -R24 ;  /* 0x0000000100008824 */ /* 0x000fe200078e0a18 */
[----:B------:R-:W-:Y:S01]  /*1650*/  ISETP.GE.AND P0, PT, R4, RZ, PT ;  /* 0x000000ff0400720c */ /* 0x000fe20003f06270 */
[----:B------:R-:W-:Y:S01]  /*1660*/  IMAD.MOV R9, RZ, RZ, -R9 ;  /* 0x000000ffff097224 */ /* 0x000fe200078e0a09 */
[----:B------:R0:W-:Y:S01]  /*1670*/  STL [R1+0x110], R10 ;  /* 0x0001100a01007387 */ /* 0x0001e20000100800 */
[----:B------:R-:W-:-:S02]  /*1680*/  IMAD R15, R24, R5, R15 ;  /* 0x00000005180f7224 */ /* 0x000fc400078e020f */
[----:B------:R-:W-:Y:S01]  /*1690*/  IMAD R12, R24, R9, R12 ;  /* 0x00000009180c7224 */ /* 0x000fe200078e020c */
[C---:B------:R-:W-:Y:S01]  /*16a0*/  IADD3 R9, R29.reuse, 0x1f5, RZ ;  /* 0x000001f51d097810 */ /* 0x040fe20007ffe0ff */
[----:B------:R-:W-:Y:S01]  /*16b0*/  IMAD.MOV.U32 R5, RZ, RZ, R0 ;  /* 0x000000ffff057224 */ /* 0x000fe200078e0000 */
[----:B------:R-:W-:Y:S01]  /*16c0*/  IADD3 R0, R29, 0x1f6, RZ ;  /* 0x000001f61d007810 */ /* 0x000fe20007ffe0ff */
[--C-:B------:R-:W-:Y:S02]  /*16d0*/  @!P6 IMAD.IADD R16, R16, 0x1, -R24.reuse ;  /* 0x000000011010e824 */ /* 0x100fe400078e0a18 */
[----:B------:R-:W-:Y:S01]  /*16e0*/  @!P2 IMAD.MOV R5, RZ, RZ, -R5 ;  /* 0x000000ffff05a224 */ /* 0x000fe200078e0a05 */
[C---:B------:R-:W-:Y:S01]  /*16f0*/  ISETP.GT.U32.AND P2, PT, R24.reuse, R12, PT ;  /* 0x0000000c1800720c */ /* 0x040fe20003f44070 */
[----:B------:R-:W-:Y:S01]  /*1700*/  @!P5 IMAD.IADD R17, R17, 0x1, -R24 ;  /* 0x000000011111d824 */ /* 0x000fe200078e0a18 */
[----:B------:R-:W-:Y:S01]  /*1710*/  ISETP.GT.U32.AND P6, PT, R24, R16, PT ;  /* 0x000000101800720c */ /* 0x000fe20003fc4070 */
[----:B------:R-:W-:Y:S01]  /*1720*/  IMAD.HI.U32 R4, R2, R14, RZ ;  /* 0x0000000e02047227 */ /* 0x000fe200078e00ff */
[C---:B------:R-:W-:Y:S01]  /*1730*/  ISETP.GT.U32.AND P5, PT, R24.reuse, R15, PT ;  /* 0x0000000f1800720c */ /* 0x040fe20003fa4070 */
[----:B------:R1:W-:Y:S01]  /*1740*/  STL [R1+0x74], R5 ;  /* 0x0000740501007387 */ /* 0x0003e20000100800 */
[----:B0-----:R-:W-:Y:S01]  /*1750*/  IABS R10, R7 ;  /* 0x00000007000a7213 */ /* 0x001fe20000000000 */
[----:B------:R-:W-:Y:S01]  /*1760*/  IMAD.MOV R4, RZ, RZ, -R4 ;  /* 0x000000ffff047224 */ /* 0x000fe200078e0a04 */
[----:B------:R-:W-:Y:S01]  /*1770*/  IABS R6, R0 ;  /* 0x0000000000067213 */ /* 0x000fe20000000000 */
[----:B------:R-:W-:Y:S01]  /*1780*/  IMAD.MOV.U32 R19, RZ, RZ, R17 ;  /* 0x000000ffff137224 */ /* 0x000fe200078e0011 */
[----:B------:R-:W-:Y:S01]  /*1790*/  IADD3 R17, R29, 0x1ed, RZ ;  /* 0x000001ed1d117810 */ /* 0x000fe20007ffe0ff */
[----:B------:R-:W-:Y:S01]  /*17a0*/  IMAD R14, R24, R4, R14 ;  /* 0x00000004180e7224 */ /* 0x000fe200078e020e */
[----:B------:R-:W-:Y:S01]  /*17b0*/  IABS R4, R11 ;  /* 0x0000000b00047213 */ /* 0x000fe20000000000 */
[--C-:B------:R-:W-:Y:S01]  /*17c0*/  @!P2 IMAD.IADD R12, R12, 0x1, -R24.reuse ;  /* 0x000000010c0ca824 */ /* 0x100fe200078e0a18 */
[----:B------:R-:W-:Y:S01]  /*17d0*/  ISETP.GE.AND P2, PT, R3, RZ, PT ;  /* 0x000000ff0300720c */ /* 0x000fe20003f46270 */
[--C-:B------:R-:W-:Y:S01]  /*17e0*/  @!P6 IMAD.IADD R16, R16, 0x1, -R24.reuse ;  /* 0x000000011010e824 */ /* 0x100fe200078e0a18 */
[C---:B------:R-:W-:Y:S01]  /*17f0*/  ISETP.GT.U32.AND P6, PT, R24.reuse, R14, PT ;  /* 0x0000000e1800720c */ /* 0x040fe20003fc4070 */
[----:B------:R-:W-:Y:S01]  /*1800*/  @!P5 IMAD.IADD R15, R15, 0x1, -R24 ;  /* 0x000000010f0fd824 */ /* 0x000fe200078e0a18 */
[----:B------:R-:W-:Y:S01]  /*1810*/  ISETP.GT.U32.AND P5, PT, R24, R12, PT ;  /* 0x0000000c1800720c */ /* 0x000fe20003fa4070 */
[----:B------:R-:W-:Y:S01]  /*1820*/  IMAD.HI.U32 R13, R2, R10, RZ ;  /* 0x0000000a020d7227 */ /* 0x000fe200078e00ff */
[----:B-1----:R-:W-:-:S03]  /*1830*/  IABS R5, R9 ;  /* 0x0000000900057213 */ /* 0x002fc60000000000 */
[----:B------:R-:W-:Y:S02]  /*1840*/  IMAD.MOV R13, RZ, RZ, -R13 ;  /* 0x000000ffff0d7224 */ /* 0x000fe400078e0a0d */
[----:B------:R-:W-:-:S04]  /*1850*/  IMAD.HI.U32 R3, R2, R6, RZ ;  /* 0x0000000602037227 */ /* 0x000fc800078e00ff */
[----:B------:R-:W-:Y:S02]  /*1860*/  IMAD R10, R24, R13, R10 ;  /* 0x0000000d180a7224 */ /* 0x000fe400078e020a */
[--C-:B------:R-:W-:Y:S01]  /*1870*/  @!P6 IMAD.IADD R14, R14, 0x1, -R24.reuse ;  /* 0x000000010e0ee824 */ /* 0x100fe200078e0a18 */
[----:B------:R-:W-:Y:S01]  /*1880*/  ISETP.GT.U32.AND P6, PT, R24, R15, PT ;  /* 0x0000000f1800720c */ /* 0x000fe20003fc4070 */
[----:B------:R-:W-:Y:S01]  /*1890*/  @!P5 IMAD.IADD R12, R12, 0x1, -R24 ;  /* 0x000000010c0cd824 */ /* 0x000fe200078e0a18 */
[C---:B------:R-:W-:Y:S01]  /*18a0*/  ISETP.GT.U32.AND P5, PT, R24.reuse, R10, PT ;  /* 0x0000000a1800720c */ /* 0x040fe20003fa4070 */
[----:B------:R-:W-:Y:S02]  /*18b0*/  IMAD.MOV.U32 R18, RZ, RZ, R16 ;  /* 0x000000ffff127224 */ /* 0x000fe400078e0010 */
[----:B------:R-:W-:Y:S02]  /*18c0*/  IMAD.MOV R3, RZ, RZ, -R3 ;  /* 0x000000ffff037224 */ /* 0x000fe400078e0a03 */
[----:B------:R-:W-:Y:S01]  /*18d0*/  @!P3 IMAD.MOV R18, RZ, RZ, -R18 ;  /* 0x000000ffff12b224 */ /* 0x000fe200078e0a12 */
[----:B------:R-:W-:Y:S01]  /*18e0*/  ISETP.GE.AND P3, PT, R7, RZ, PT ;  /* 0x000000ff0700720c */ /* 0x000fe20003f66270 */
[----:B------:R-:W-:Y:S01]  /*18f0*/  IMAD R6, R24, R3, R6 ;  /* 0x0000000318067224 */ /* 0x000fe200078e0206 */
[----:B------:R-:W-:Y:S01]  /*1900*/  IADD3 R3, R29, 0x1f3, RZ ;  /* 0x000001f31d037810 */ /* 0x000fe20007ffe0ff */
[----:B------:R-:W-:-:S04]  /*1910*/  IMAD.HI.U32 R7, R2, R4, RZ ;  /* 0x0000000402077227 */ /* 0x000fc800078e00ff */
[----:B------:R-:W-:Y:S01]  /*1920*/  @!P1 IMAD.MOV R19, RZ, RZ, -R19 ;  /* 0x000000ffff139224 */ /* 0x000fe200078e0a13 */
[C---:B------:R-:W-:Y:S01]  /*1930*/  ISETP.GT.U32.AND P1, PT, R24.reuse, R14, PT ;  /* 0x0000000e1800720c */ /* 0x040fe20003f24070 */
[----:B------:R-:W-:Y:S02]  /*1940*/  IMAD.MOV R7, RZ, RZ, -R7 ;  /* 0x000000ffff077224 */ /* 0x000fe400078e0a07 */
[--C-:B------:R-:W-:Y:S01]  /*1950*/  @!P6 IMAD.IADD R15, R15, 0x1, -R24.reuse ;  /* 0x000000010f0fe824 */ /* 0x100fe200078e0a18 */
[----:B------:R-:W-:Y:S01]  /*1960*/  ISETP.GT.U32.AND P6, PT, R24, R6, PT ;  /* 0x000000061800720c */ /* 0x000fe20003fc4070 */
[----:B------:R-:W-:Y:S01]  /*1970*/  @!P5 IMAD.IADD R10, R10, 0x1, -R24 ;  /* 0x000000010a0ad824 */ /* 0x000fe200078e0a18 */
[----:B------:R-:W-:Y:S01]  /*1980*/  STL [R1+0x58], R19 ;  /* 0x0000581301007387 */ /* 0x000fe20000100800 */
[----:B------:R-:W-:Y:S02]  /*1990*/  IMAD.MOV.U32 R16, RZ, RZ, R12 ;  /* 0x000000ffff107224 */ /* 0x000fe400078e000c */
[C---:B------:R-:W-:Y:S01]  /*19a0*/  IMAD R4, R24.reuse, R7, R4 ;  /* 0x0000000718047224 */ /* 0x040fe200078e0204 */
[----:B------:R-:W-:Y:S01]  /*19b0*/  IADD3 R7, R29, 0x1f2, RZ ;  /* 0x000001f21d077810 */ /* 0x000fe20007ffe0ff */
[----:B------:R-:W-:Y:S01]  /*19c0*/  @!P0 IMAD.MOV R16, RZ, RZ, -R16 ;  /* 0x000000ffff108224 */ /* 0x000fe200078e0a10 */
[----:B------:R-:W-:Y:S01]  /*19d0*/  ISETP.GT.U32.AND P0, PT, R24, R10, PT ;  /* 0x0000000a1800720c */ /* 0x000fe20003f04070 */
[----:B------:R-:W-:Y:S01]  /*19e0*/  IMAD.HI.U32 R13, R2, R5, RZ ;  /* 0x00000005020d7227 */ /* 0x000fe200078e00ff */
[----:B------:R-:W-:Y:S03]  /*19f0*/  STL [R1+0x4c], R18 ;  /* 0x00004c1201007387 */ /* 0x000fe60000100800 */
[----:B------:R-:W-:Y:S01]  /*1a00*/  @!P4 IMAD.MOV R15, RZ, RZ, -R15 ;  /* 0x000000ffff0fc224 */ /* 0x000fe200078e0a0f */
[----:B------:R-:W-:Y:S01]  /*1a10*/  ISETP.GT.U32.AND P4, PT, R24, R4, PT ;  /* 0x000000041800720c */ /* 0x000fe20003f84070 */
[----:B------:R-:W-:Y:S01]  /*1a20*/  IMAD.MOV R13, RZ, RZ, -R13 ;  /* 0x000000ffff0d7224 */ /* 0x000fe200078e0a0d */
[----:B------:R0:W-:Y:S01]  /*1a30*/  STL [R1+0x48], R16 ;  /* 0x0000481001007387 */ /* 0x0001e20000100800 */
[--C-:B------:R-:W-:Y:S01]  /*1a40*/  @!P1 IMAD.IADD R14, R14, 0x1, -R24.reuse ;  /* 0x000000010e0e9824 */ /* 0x100fe200078e0a18 */
[----:B------:R-:W-:Y:S01]  /*1a50*/  ISETP.GE.AND P1, PT, R0, RZ, PT ;  /* 0x000000ff0000720c */ /* 0x000fe20003f26270 */
[----:B------:R-:W-:Y:S01]  /*1a60*/  IMAD R5, R24, R13, R5 ;  /* 0x0000000d18057224 */ /* 0x000fe200078e0205 */
[----:B------:R-:W-:Y:S01]  /*1a70*/  IABS R0, R3 ;  /* 0x0000000300007213 */ /* 0x000fe20000000000 */
[----:B------:R-:W-:Y:S01]  /*1a80*/  @!P6 IMAD.IADD R6, R6, 0x1, -R24 ;  /* 0x000000010606e824 */ /* 0x000fe200078e0a18 */
[----:B------:R-:W-:Y:S01]  /*1a90*/  IABS R13, R7 ;  /* 0x00000007000d7213 */ /* 0x000fe20000000000 */
[----:B------:R-:W-:Y:S01]  /*1aa0*/  @!P2 IMAD.MOV R14, RZ, RZ, -R14 ;  /* 0x000000ffff0ea224 */ /* 0x000fe200078e0a0e */
[----:B------:R-:W-:Y:S01]  /*1ab0*/  ISETP.GT.U32.AND P5, PT, R24, R5, PT ;  /* 0x000000051800720c */ /* 0x000fe20003fa4070 */
[----:B------:R-:W-:Y:S01]  /*1ac0*/  @!P0 IMAD.IADD R10, R10, 0x1, -R24 ;  /* 0x000000010a0a8824 */ /* 0x000fe200078e0a18 */
[----:B------:R-:W-:Y:S01]  /*1ad0*/  ISETP.GT.U32.AND P6, PT, R24, R6, PT ;  /* 0x000000061800720c */ /* 0x000fe20003fc4070 */
[----:B------:R-:W-:Y:S01]  /*1ae0*/  IMAD.HI.U32 R12, R2, R0, RZ ;  /* 0x00000000020c7227 */ /* 0x000fe200078e00ff */
[----:B------:R-:W-:Y:S01]  /*1af0*/  STL [R1+0x44], R15 ;  /* 0x0000440f01007387 */ /* 0x000fe20000100800 */
[----:B------:R-:W-:-:S02]  /*1b00*/  ISETP.GE.AND P2, PT, R9, RZ, PT ;  /* 0x000000ff0900720c */ /* 0x000fc40003f46270 */
[----:B------:R-:W-:Y:S01]  /*1b10*/  @!P4 IMAD.IADD R4, R4, 0x1, -R24 ;  /* 0x000000010404c824 */ /* 0x000fe200078e0a18 */
[----:B------:R1:W-:Y:S01]  /*1b20*/  STL [R1+0x40], R14 ;  /* 0x0000400e01007387 */ /* 0x0003e20000100800 */
[----:B------:R-:W-:Y:S01]  /*1b30*/  IMAD.MOV R12, RZ, RZ, -R12 ;  /* 0x000000ffff0c7224 */ /* 0x000fe200078e0a0c */
[----:B------:R-:W-:Y:S01]  /*1b40*/  ISETP.GE.AND P0, PT, R11, RZ, PT ;  /* 0x000000ff0b00720c */ /* 0x000fe20003f06270 */
[----:B------:R-:W-:Y:S01]  /*1b50*/  IMAD.MOV.U32 R9, RZ, RZ, R13 ;  /* 0x000000ffff097224 */ /* 0x000fe200078e000d */
[----:B------:R-:W-:Y:S01]  /*1b60*/  ISETP.GE.AND P4, PT, R3, RZ, PT ;  /* 0x000000ff0300720c */ /* 0x000fe20003f86270 */
[----:B------:R-:W-:Y:S01]  /*1b70*/  IMAD R0, R24, R12, R0 ;  /* 0x0000000c18007224 */ /* 0x000fe200078e0200 */
[C---:B0-----:R-:W-:Y:S01]  /*1b80*/  IADD3 R16, R29.reuse, 0x1f1, RZ ;  /* 0x000001f11d107810 */ /* 0x041fe20007ffe0ff */
[----:B------:R-:W-:Y:S01]  /*1b90*/  IMAD.HI.U32 R11, R2, R9, RZ ;  /* 0x00000009020b7227 */ /* 0x000fe200078e00ff */
[----:B------:R-:W-:-:S03]  /*1ba0*/  IADD3 R13, R29, 0x1ec, RZ ;  /* 0x000001ec1d0d7810 */ /* 0x000fc60007ffe0ff */
[----:B-1----:R-:W-:Y:S01]  /*1bb0*/  IMAD.MOV.U32 R14, RZ, RZ, R10 ;  /* 0x000000ffff0e7224 */ /* 0x002fe200078e000a */
[----:B------:R-:W-:Y:S01]  /*1bc0*/  IABS R15, R13 ;  /* 0x0000000d000f7213 */ /* 0x000fe20000000000 */
[----:B------:R-:W-:Y:S02]  /*1bd0*/  @!P5 IMAD.IADD R5, R5, 0x1, -R24 ;  /* 0x000000010505d824 */ /* 0x000fe400078e0a18 */
[----:B------:R-:W-:Y:S01]  /*1be0*/  @!P3 IMAD.MOV R14, RZ, RZ, -R14 ;  /* 0x000000ffff0eb224 */ /* 0x000fe200078e0a0e */
[----:B------:R-:W-:Y:S01]  /*1bf0*/  ISETP.GT.U32.AND P3, PT, R24, R4, PT ;  /* 0x000000041800720c */ /* 0x000fe20003f64070 */
[----:B------:R-:W-:Y:S01]  /*1c00*/  @!P6 IMAD.IADD R6, R6, 0x1, -R24 ;  /* 0x000000010606e824 */ /* 0x000fe200078e0a18 */
[C---:B------:R-:W-:Y:S01]  /*1c10*/  ISETP.GT.U32.AND P6, PT, R24.reuse, R0, PT ;  /* 0x000000001800720c */ /* 0x040fe20003fc4070 */
[----:B------:R-:W-:Y:S01]  /*1c20*/  IMAD.MOV R11, RZ, RZ, -R11 ;  /* 0x000000ffff0b7224 */ /* 0x000fe200078e0a0b */
[C---:B------:R-:W-:Y:S01]  /*1c30*/  ISETP.GT.U32.AND P5, PT, R24.reuse, R5, PT ;  /* 0x000000051800720c */ /* 0x040fe20003fa4070 */
[----:B------:R-:W-:Y:S01]  /*1c40*/  @!P1 IMAD.MOV R6, RZ, RZ, -R6 ;  /* 0x000000ffff069224 */ /* 0x000fe200078e0a06 */
[----:B------:R-:W-:Y:S01]  /*1c50*/  STL [R1+0x770], R14 ;  /* 0x0007700e01007387 */ /* 0x000fe20000100800 */
[----:B------:R-:W-:Y:S01]  /*1c60*/  IMAD R3, R24, R11, R9 ;  /* 0x0000000b18037224 */ /* 0x000fe200078e0209 */
[----:B------:R-:W-:-:S02]  /*1c70*/  ISETP.GE.AND P1, PT, R16, RZ, PT ;  /* 0x000000ff1000720c */ /* 0x000fc40003f26270 */
[----:B------:R0:W-:Y:S01]  /*1c80*/  STL [R1+0x7b4], R6 ;  /* 0x0007b40601007387 */ /* 0x0001e20000100800 */
[----:B------:R-:W-:Y:S02]  /*1c90*/  IABS R16, R16 ;  /* 0x0000001000107213 */ /* 0x000fe40000000000 */
[--C-:B------:R-:W-:Y:S01]  /*1ca0*/  @!P3 IMAD.IADD R4, R4, 0x1, -R24.reuse ;  /* 0x000000010404b824 */ /* 0x100fe200078e0a18 */
[----:B------:R-:W-:Y:S01]  /*1cb0*/  ISETP.GT.U32.AND P3, PT, R24, R3, PT ;  /* 0x000000031800720c */ /* 0x000fe20003f64070 */
[--C-:B------:R-:W-:Y:S01]  /*1cc0*/  @!P6 IMAD.IADD R0, R0, 0x1, -R24.reuse ;  /* 0x000000010000e824 */ /* 0x100fe200078e0a18 */
[----:B------:R-:W-:Y:S01]  /*1cd0*/  IADD3 R11, R29, 0x1f0, RZ ;  /* 0x000001f01d0b7810 */ /* 0x000fe20007ffe0ff */
[----:B------:R-:W-:Y:S01]  /*1ce0*/  @!P5 IMAD.IADD R5, R5, 0x1, -R24 ;  /* 0x000000010505d824 */ /* 0x000fe200078e0a18 */
[----:B------:R-:W-:Y:S01]  /*1cf0*/  IADD3 R9, R29, 0x1ef, RZ ;  /* 0x000001ef1d097810 */ /* 0x000fe20007ffe0ff */
[----:B0-----:R-:W-:Y:S01]  /*1d00*/  IMAD.MOV.U32 R6, RZ, RZ, R4 ;  /* 0x000000ffff067224 */ /* 0x001fe200078e0004 */
[----:B------:R-:W-:Y:S01]  /*1d10*/  ISETP.GT.U32.AND P6, PT, R24, R0, PT ;  /* 0x000000001800720c */ /* 0x000fe20003fc4070 */
[----:B------:R-:W-:Y:S01]  /*1d20*/  @!P2 IMAD.MOV R5, RZ, RZ, -R5 ;  /* 0x000000ffff05a224 */ /* 0x000fe200078e0a05 */
[----:B------:R-:W-:Y:S01]  /*1d30*/  ISETP.GE.AND P2, PT, R11, RZ, PT ;  /* 0x000000ff0b00720c */ /* 0x000fe20003f46270 */
[----:B------:R-:W-:Y:S01]  /*1d40*/  @!P0 IMAD.MOV R6, RZ, RZ, -R6 ;  /* 0x000000ffff068224 */ /* 0x000fe200078e0a06 */
[----:B------:R-:W-:-:S03]  /*1d50*/  ISETP.GE.AND P0, PT, R9, RZ, PT ;  /* 0x000000ff0900720c */ /* 0x000fc60003f06270 */
[--C-:B------:R-:W-:Y:S01]  /*1d60*/  @!P3 IMAD.IADD R3, R3, 0x1, -R24.reuse ;  /* 0x000000010303b824 */ /* 0x100fe200078e0a18 */
[----:B------:R0:W-:Y:S01]  /*1d70*/  STL [R1+0x7bc], R5 ;  /* 0x0007bc0501007387 */ /* 0x0001e20000100800 */
[----:B------:R-:W-:Y:S02]  /*1d80*/  IABS R11, R11 ;  /* 0x0000000b000b7213 */ /* 0x000fe40000000000 */
[----:B------:R-:W-:Y:S01]  /*1d90*/  IABS R9, R9 ;  /* 0x0000000900097213 */ /* 0x000fe20000000000 */
[----:B------:R1:W-:Y:S01]  /*1da0*/  STL [R1+0x7c0], R6 ;  /* 0x0007c00601007387 */ /* 0x0003e20000100800 */
[----:B------:R-:W-:Y:S01]  /*1db0*/  ISETP.GT.U32.AND P3, PT, R24, R3, PT ;  /* 0x000000031800720c */ /* 0x000fe20003f64070 */
[----:B------:R-:W-:Y:S01]  /*1dc0*/  @!P6 IMAD.IADD R0, R0, 0x1, -R24 ;  /* 0x000000010000e824 */ /* 0x000fe200078e0a18 */
[----:B------:R-:W-:Y:S01]  /*1dd0*/  ISETP.GE.AND P5, PT, R7, RZ, PT ;  /* 0x000000ff0700720c */ /* 0x000fe20003fa6270 */
[----:B------:R-:W-:Y:S01]  /*1de0*/  IMAD.HI.U32 R4, R2, R9, RZ ;  /* 0x0000000902047227 */ /* 0x000fe200078e00ff */
[----:B------:R-:W-:-:S03]  /*1df0*/  IADD3 R7, R29, 0x1ee, RZ ;  /* 0x000001ee1d077810 */ /* 0x000fc60007ffe0ff */
[C---:B0-----:R-:W-:Y:S01]  /*1e00*/  IMAD.HI.U32 R5, R2.reuse, R11, RZ ;  /* 0x0000000b02057227 */ /* 0x041fe200078e00ff */
[----:B------:R-:W-:Y:S02]  /*1e10*/  ISETP.GE.AND P6, PT, R7, RZ, PT ;  /* 0x000000ff0700720c */ /* 0x000fe40003fc6270 */
[----:B------:R-:W-:Y:S01]  /*1e20*/  IABS R7, R7 ;  /* 0x0000000700077213 */ /* 0x000fe20000000000 */
[----:B-1----:R-:W-:-:S04]  /*1e30*/  IMAD.HI.U32 R6, R2, R16, RZ ;  /* 0x0000001002067227 */ /* 0x002fc800078e00ff */
[----:B------:R-:W-:Y:S02]  /*1e40*/  IMAD.MOV R6, RZ, RZ, -R6 ;  /* 0x000000ffff067224 */ /* 0x000fe400078e0a06 */
[----:B------:R-:W-:Y:S02]  /*1e50*/  IMAD.MOV.U32 R10, RZ, RZ, R0 ;  /* 0x000000ffff0a7224 */ /* 0x000fe400078e0000 */
[C---:B------:R-:W-:Y:S02]  /*1e60*/  IMAD R16, R24.reuse, R6, R16 ;  /* 0x0000000618107224 */ /* 0x040fe400078e0210 */
[----:B------:R-:W-:Y:S02]  /*1e70*/  IMAD.MOV R5, RZ, RZ, -R5 ;  /* 0x000000ffff057224 */ /* 0x000fe400078e0a05 */
[----:B------:R-:W-:Y:S02]  /*1e80*/  IMAD.MOV R4, RZ, RZ, -R4 ;  /* 0x000000ffff047224 */ /* 0x000fe400078e0a04 */
[----:B------:R-:W-:Y:S01]  /*1e90*/  @!P4 IMAD.MOV R10, RZ, RZ, -R10 ;  /* 0x000000ffff0ac224 */ /* 0x000fe200078e0a0a */
[----:B------:R-:W-:Y:S01]  /*1ea0*/  ISETP.GT.U32.AND P4, PT, R24, R16, PT ;  /* 0x000000101800720c */ /* 0x000fe20003f84070 */
[----:B------:R-:W-:-:S02]  /*1eb0*/  @!P3 IMAD.IADD R3, R3, 0x1, -R24 ;  /* 0x000000010303b824 */ /* 0x000fc400078e0a18 */
[C---:B------:R-:W-:Y:S01]  /*1ec0*/  IMAD R11, R24.reuse, R5, R11 ;  /* 0x00000005180b7224 */ /* 0x040fe200078e020b */
[----:B------:R0:W-:Y:S01]  /*1ed0*/  STL [R1+0x7c4], R10 ;  /* 0x0007c40a01007387 */ /* 0x0001e20000100800 */
[C---:B------:R-:W-:Y:S02]  /*1ee0*/  IMAD R9, R24.reuse, R4, R9 ;  /* 0x0000000418097224 */ /* 0x040fe400078e0209 */
[----:B------:R-:W-:Y:S01]  /*1ef0*/  IMAD.MOV.U32 R6, RZ, RZ, R3 ;  /* 0x000000ffff067224 */ /* 0x000fe200078e0003 */
[----:B------:R-:W-:Y:S01]  /*1f00*/  ISETP.GT.U32.AND P3, PT, R24, R11, PT ;  /* 0x0000000b1800720c */ /* 0x000fe20003f64070 */
[----:B------:R-:W-:Y:S01]  /*1f10*/  IMAD.HI.U32 R0, R2, R7, RZ ;  /* 0x0000000702007227 */ /* 0x000fe200078e00ff */
[----:B------:R-:W-:-:S03]  /*1f20*/  IABS R3, R17 ;  /* 0x0000001100037213 */ /* 0x000fc60000000000 */
[----:B------:R-:W-:Y:S01]  /*1f30*/  @!P5 IMAD.MOV R6, RZ, RZ, -R6 ;  /* 0x000000ffff06d224 */ /* 0x000fe200078e0a06 */
[----:B------:R-:W-:Y:S01]  /*1f40*/  ISETP.GT.U32.AND P5, PT, R24, R9, PT ;  /* 0x000000091800720c */ /* 0x000fe20003fa4070 */
[----:B------:R-:W-:Y:S02]  /*1f50*/  @!P4 IMAD.IADD R16, R16, 0x1, -R24 ;  /* 0x000000011010c824 */ /* 0x000fe400078e0a18 */
[----:B------:R-:W-:Y:S01]  /*1f60*/  IMAD.MOV R0, RZ, RZ, -R0 ;  /* 0x000000ffff007224 */ /* 0x000fe200078e0a00 */
[----:B------:R1:W-:Y:S01]  /*1f70*/  STL [R1+0x7c8], R6 ;  /* 0x0007c80601007387 */ /* 0x0003e20000100800 */
[----:B0-----:R-:W-:Y:S01]  /*1f80*/  IMAD.HI.U32 R10, R2, R3, RZ ;  /* 0x00000003020a7227 */ /* 0x001fe200078e00ff */
[----:B------:R-:W-:-:S03]  /*1f90*/  ISETP.GT.U32.AND P4, PT, R24, R16, PT ;  /* 0x000000101800720c */ /* 0x000fc60003f84070 */
[--C-:B------:R-:W-:Y:S02]  /*1fa0*/  @!P3 IMAD.IADD R11, R11, 0x1, -R24.reuse ;  /* 0x000000010b0bb824 */ /* 0x100fe400078e0a18 */
[C---:B------:R-:W-:Y:S01]  /*1fb0*/  IMAD R7, R24.reuse, R0, R7 ;  /* 0x0000000018077224 */ /* 0x040fe200078e0207 */
[----:B------:R-:W-:Y:S01]  /*1fc0*/  IADD3 R0, R29, 0x1eb, RZ ;  /* 0x000001eb1d007810 */ /* 0x000fe20007ffe0ff */
[----:B------:R-:W-:Y:S01]  /*1fd0*/  @!P5 IMAD.IADD R9, R9, 0x1, -R24 ;  /* 0x000000010909d824 */ /* 0x000fe200078e0a18 */
[----:B------:R-:W-:Y:S01]  /*1fe0*/  ISETP.GT.U32.AND P3, PT, R24, R11, PT ;  /* 0x0000000b1800720c */ /* 0x000fe20003f64070 */
[----:B------:R-:W-:Y:S01]  /*1ff0*/  IMAD.HI.U32 R5, R2, R15, RZ ;  /* 0x0000000f02057227 */ /* 0x000fe200078e00ff */
[----:B-1----:R-:W-:Y:S02]  /*2000*/  IADD3 R6, R29, 0x1ea, RZ ;  /* 0x000001ea1d067810 */ /* 0x002fe40007ffe0ff */
[----:B------:R-:W-:Y:S01]  /*2010*/  ISETP.GT.U32.AND P5, PT, R24, R9, PT ;  /* 0x000000091800720c */ /* 0x000fe20003fa4070 */
[----:B------:R-:W-:Y:S01]  /*2020*/  IMAD.MOV R10, RZ, RZ, -R10 ;  /* 0x000000ffff0a7224 */ /* 0x000fe200078e0a0a */
[----:B------:R-:W-:Y:S01]  /*2030*/  IABS R14, R6 ;  /* 0x00000006000e7213 */ /* 0x000fe20000000000 */
[----:B------:R-:W-:Y:S01]  /*2040*/  IMAD.MOV R5, RZ, RZ, -R5 ;  /* 0x000000ffff057224 */ /* 0x000fe200078e0a05 */
[----:B------:R-:W-:Y:S01]  /*2050*/  IABS R4, R0 ;  /* 0x0000000000047213 */ /* 0x000fe20000000000 */
[----:B------:R-:W-:Y:S01]  /*2060*/  @!P4 IMAD.IADD R16, R16, 0x1, -R24 ;  /* 0x000000011010c824 */ /* 0x000fe200078e0a18 */
[C---:B------:R-:W-:Y:S01]  /*2070*/  ISETP.GT.U32.AND P4, PT, R24.reuse, R7, PT ;  /* 0x000000071800720c */ /* 0x040fe20003f84070 */
[----:B------:R-:W-:-:S02]  /*2080*/  IMAD R3, R24, R10, R3 ;  /* 0x0000000a18037224 */ /* 0x000fc400078e0203 */
[C---:B------:R-:W-:Y:S01]  /*2090*/  IMAD R15, R24.reuse, R5, R15 ;  /* 0x00000005180f7224 */ /* 0x040fe200078e020f */
[----:B------:R-:W-:Y:S01]  /*20a0*/  IADD3 R5, R29, 0x1e9, RZ ;  /* 0x000001e91d057810 */ /* 0x000fe20007ffe0ff */
[--C-:B------:R-:W-:Y:S01]  /*20b0*/  @!P3 IMAD.IADD R11, R11, 0x1, -R24.reuse ;  /* 0x000000010b0bb824 */ /* 0x100fe200078e0a18 */
[C---:B------:R-:W-:Y:S01]  /*20c0*/  ISETP.GT.U32.AND P3, PT, R24.reuse, R3, PT ;  /* 0x000000031800720c */ /* 0x040fe20003f64070 */
[----:B------:R-:W-:Y:S01]  /*20d0*/  @!P5 IMAD.IADD R9, R9, 0x1, -R24 ;  /* 0x000000010909d824 */ /* 0x000fe200078e0a18 */
[----:B------:R-:W-:Y:S01]  /*20e0*/  ISETP.GT.U32.AND P5, PT, R24, R15, PT ;  /* 0x0000000f1800720c */ /* 0x000fe20003fa4070 */
[----:B------:R-:W-:Y:S01]  /*20f0*/  IMAD.MOV.U32 R18, RZ, RZ, R16 ;  /* 0x000000ffff127224 */ /* 0x000fe200078e0010 */
[----:B------:R-:W-:Y:S01]  /*2100*/  IABS R16, R5 ;  /* 0x0000000500107213 */ /* 0x000fe20000000000 */
[----:B------:R-:W-:-:S04]  /*2110*/  IMAD.HI.U32 R10, R2, R14, RZ ;  /* 0x0000000e020a7227 */ /* 0x000fc800078e00ff */
[----:B------:R-:W-:Y:S01]  /*2120*/  @!P4 IMAD.IADD R7, R7, 0x1, -R24 ;  /* 0x000000010707c824 */ /* 0x000fe200078e0a18 */
[----:B------:R-:W-:Y:S01]  /*2130*/  ISETP.GE.AND P4, PT, R17, RZ, PT ;  /* 0x000000ff1100720c */ /* 0x000fe20003f86270 */
[----:B------:R-:W-:Y:S02]  /*2140*/  @!P1 IMAD.MOV R18, RZ, RZ, -R18 ;  /* 0x000000ffff129224 */ /* 0x000fe400078e0a12 */
[--C-:B------:R-:W-:Y:S01]  /*2150*/  @!P3 IMAD.IADD R3, R3, 0x1, -R24.reuse ;  /* 0x000000010303b824 */ /* 0x100fe200078e0a18 */
[----:B------:R-:W-:Y:S01]  /*2160*/  ISETP.GT.U32.AND P1, PT, R24, R7, PT ;  /* 0x000000071800720c */ /* 0x000fe20003f24070 */
[----:B------:R-:W-:Y:S01]  /*2170*/  @!P5 IMAD.IADD R15, R15, 0x1, -R24 ;  /* 0x000000010f0fd824 */ /* 0x000fe200078e0a18 */
[----:B------:R-:W-:Y:S01]  /*2180*/  ISETP.GE.AND P3, PT, R13, RZ, PT ;  /* 0x000000ff0d00720c */ /* 0x000fe20003f66270 */
[----:B------:R-:W-:Y:S01]  /*2190*/  IMAD.HI.U32 R12, R2, R4, RZ ;  /* 0x00000004020c7227 */ /* 0x000fe200078e00ff */
[----:B------:R-:W-:Y:S02]  /*21a0*/  STL [R1+0x7b8], R18 ;  /* 0x0007b81201007387 */ /* 0x000fe40000100800 */
[----:B------:R-:W-:Y:S01]  /*21b0*/  ISETP.GT.U32.AND P5, PT, R24, R15, PT ;  /* 0x0000000f1800720c */ /* 0x000fe20003fa4070 */
[----:B------:R-:W-:-:S02]  /*21c0*/  IMAD.MOV R10, RZ, RZ, -R10 ;  /* 0x000000ffff0a7224 */ /* 0x000fc400078e0a0a */
[----:B------:R-:W-:Y:S02]  /*21d0*/  IMAD.MOV.U32 R13, RZ, RZ, R16 ;  /* 0x000000ffff0d7224 */ /* 0x000fe400078e0010 */
[----:B------:R-:W-:Y:S02]  /*21e0*/  IMAD.MOV R12, RZ, RZ, -R12 ;  /* 0x000000ffff0c7224 */ /* 0x000fe400078e0a0c */
[----:B------:R-:W-:Y:S02]  /*21f0*/  IMAD R14, R24, R10, R14 ;  /* 0x0000000a180e7224 */ /* 0x000fe400078e020e */
[----:B------:R-:W-:-:S04]  /*2200*/  IMAD.HI.U32 R10, R2, R13, RZ ;  /* 0x0000000d020a7227 */ /* 0x000fc800078e00ff */
[----:B------:R-:W-:Y:S01]  /*2210*/  @!P2 IMAD.MOV R11, RZ, RZ, -R11 ;  /* 0x000000ffff0ba224 */ /* 0x000fe200078e0a0b */
[C---:B------:R-:W-:Y:S01]  /*2220*/  ISETP.GT.U32.AND P2, PT, R24.reuse, R3, PT ;  /* 0x000000031800720c */ /* 0x040fe20003f44070 */
[C---:B------:R-:W-:Y:S02]  /*2230*/  IMAD R4, R24.reuse, R12, R4 ;  /* 0x0000000c18047224 */ /* 0x040fe400078e0204 */
[----:B------:R-:W-:Y:S01]  /*2240*/  @!P1 IMAD.IADD R7, R7, 0x1, -R24 ;  /* 0x0000000107079824 */ /* 0x000fe200078e0a18 */
[----:B------:R0:W-:Y:S01]  /*2250*/  STL [R1+0x778], R11 ;  /* 0x0007780b01007387 */ /* 0x0001e20000100800 */
[----:B------:R-:W-:Y:S01]  /*2260*/  IMAD.MOV R10, RZ, RZ, -R10 ;  /* 0x000000ffff0a7224 */ /* 0x000fe200078e0a0a */
[C---:B------:R-:W-:Y:S01]  /*2270*/  ISETP.GT.U32.AND P1, PT, R24.reuse, R4, PT ;  /* 0x000000041800720c */ /* 0x040fe20003f24070 */
[----:B------:R-:W-:Y:S02]  /*2280*/  @!P5 IMAD.IADD R15, R15, 0x1, -R24 ;  /* 0x000000010f0fd824 */ /* 0x000fe400078e0a18 */
[----:B------:R-:W-:-:S02]  /*2290*/  IMAD R13, R24, R10, R13 ;  /* 0x0000000a180d7224 */ /* 0x000fc400078e020d */
[----:B------:R-:W-:Y:S01]  /*22a0*/  @!P0 IMAD.MOV R9, RZ, RZ, -R9 ;  /* 0x000000ffff098224 */ /* 0x000fe200078e0a09 */
[----:B------:R-:W-:Y:S01]  /*22b0*/  ISETP.GE.AND P0, PT, R0, RZ, PT ;  /* 0x000000ff0000720c */ /* 0x000fe20003f06270 */
[--C-:B------:R-:W-:Y:S01]  /*22c0*/  @!P2 IMAD.IADD R3, R3, 0x1, -R24.reuse ;  /* 0x000000010303a824 */ /* 0x100fe200078e0a18 */
[----:B------:R-:W-:Y:S01]  /*22d0*/  ISETP.GT.U32.AND P5, PT, R24, R13, PT ;  /* 0x0000000d1800720c */ /* 0x000fe20003fa4070 */
[----:B0-----:R-:W-:Y:S01]  /*22e0*/  IMAD.MOV.U32 R11, RZ, RZ, R7 ;  /* 0x000000ffff0b7224 */ /* 0x001fe200078e0007 */
[----:B------:R-:W-:Y:S01]  /*22f0*/  ISETP.GE.AND P2, PT, R6, RZ, PT ;  /* 0x000000ff0600720c */ /* 0x000fe20003f46270 */
[----:B------:R0:W-:Y:S01]  /*2300*/  STL [R1+0x7a8], R9 ;  /* 0x0007a80901007387 */ /* 0x0001e20000100800 */
[C---:B------:R-:W-:Y:S01]  /*2310*/  IADD3 R0, R29.reuse, 0x1e8, RZ ;  /* 0x000001e81d007810 */ /* 0x040fe20007ffe0ff */
[----:B------:R-:W-:Y:S01]  /*2320*/  @!P6 IMAD.MOV R11, RZ, RZ, -R11 ;  /* 0x000000ffff0be224 */ /* 0x000fe200078e0a0b */
[----:B------:R-:W-:Y:S01]  /*2330*/  ISETP.GT.U32.AND P6, PT, R24, R14, PT ;  /* 0x0000000e1800720c */ /* 0x000fe20003fc4070 */
[--C-:B------:R-:W-:Y:S01]  /*2340*/  @!P1 IMAD.IADD R4, R4, 0x1, -R24.reuse ;  /* 0x0000000104049824 */ /* 0x100fe200078e0a18 */
[----:B------:R-:W-:Y:S01]  /*2350*/  IADD3 R6, R29, 0x1e7, RZ ;  /* 0x000001e71d067810 */ /* 0x000fe20007ffe0ff */
[----:B------:R-:W-:Y:S01]  /*2360*/  IMAD.MOV.U32 R10, RZ, RZ, R3 ;  /* 0x000000ffff0a7224 */ /* 0x000fe200078e0003 */
[----:B------:R-:W-:Y:S01]  /*2370*/  ISETP.GE.AND P1, PT, R5, RZ, PT ;  /* 0x000000ff0500720c */ /* 0x000fe20003f26270 */
[----:B------:R1:W-:Y:S01]  /*2380*/  STL [R1+0x7ac], R11 ;  /* 0x0007ac0b01007387 */ /* 0x0003e20000100800 */
[----:B------:R-:W-:Y:S01]  /*2390*/  IABS R5, R6 ;  /* 0x0000000600057213 */ /* 0x000fe20000000000 */
[----:B------:R-:W-:Y:S01]  /*23a0*/  @!P5 IMAD.IADD R13, R13, 0x1, -R24 ;  /* 0x000000010d0dd824 */ /* 0x000fe200078e0a18 */
[----:B0-----:R-:W-:Y:S01]  /*23b0*/  IABS R9, R0 ;  /* 0x0000000000097213 */ /* 0x001fe20000000000 */
[----:B------:R-:W-:-:S02]  /*23c0*/  @!P4 IMAD.MOV R10, RZ, RZ, -R10 ;  /* 0x000000ffff0ac224 */ /* 0x000fc400078e0a0a */
[----:B------:R-:W-:Y:S01]  /*23d0*/  IMAD.MOV.U32 R3, RZ, RZ, R5 ;  /* 0x000000ffff037224 */ /* 0x000fe200078e0005 */
[----:B------:R-:W-:Y:S01]  /*23e0*/  ISETP.GT.U32.AND P4, PT, R24, R13, PT ;  /* 0x0000000d1800720c */ /* 0x000fe20003f84070 */
[----:B------:R-:W-:Y:S01]  /*23f0*/  @!P6 IMAD.IADD R14, R14, 0x1, -R24 ;  /* 0x000000010e0ee824 */ /* 0x000fe200078e0a18 */
[----:B------:R-:W-:Y:S01]  /*2400*/  ISETP.GT.U32.AND P6, PT, R24, R4, PT ;  /* 0x000000041800720c */ /* 0x000fe20003fc4070 */
[----:B------:R-:W-:Y:S01]  /*2410*/  IMAD.HI.U32 R7, R2, R9, RZ ;  /* 0x0000000902077227 */ /* 0x000fe200078e00ff */
[----:B-1----:R-:W-:Y:S01]  /*2420*/  IADD3 R11, R29, 0x1e6, RZ ;  /* 0x000001e61d0b7810 */ /* 0x002fe20007ffe0ff */
[----:B------:R0:W-:Y:S01]  /*2430*/  STL [R1+0x7b0], R10 ;  /* 0x0007b00a01007387 */ /* 0x0001e20000100800 */
[----:B------:R-:W-:Y:S01]  /*2440*/  ISETP.GT.U32.AND P5, PT, R24, R14, PT ;  /* 0x0000000e1800720c */ /* 0x000fe20003fa4070 */
[----:B------:R-:W-:Y:S01]  /*2450*/  IMAD.MOV R7, RZ, RZ, -R7 ;  /* 0x000000ffff077224 */ /* 0x000fe200078e0a07 */
[----:B------:R-:W-:Y:S01]  /*2460*/  IABS R12, R11 ;  /* 0x0000000b000c7213 */ /* 0x000fe20000000000 */
[----:B------:R-:W-:-:S04]  /*2470*/  IMAD.HI.U32 R5, R2, R3, RZ ;  /* 0x0000000302057227 */ /* 0x000fc800078e00ff */
[----:B------:R-:W-:Y:S02]  /*2480*/  IMAD R9, R24, R7, R9 ;  /* 0x0000000718097224 */ /* 0x000fe400078e0209 */
[----:B------:R-:W-:Y:S01]  /*2490*/  IMAD.MOV R5, RZ, RZ, -R5 ;  /* 0x000000ffff057224 */ /* 0x000fe200078e0a05 */
[----:B0-----:R-:W-:Y:S01]  /*24a0*/  IADD3 R10, R29, 0x1e5, RZ ;  /* 0x000001e51d0a7810 */ /* 0x001fe20007ffe0ff */
[--C-:B------:R-:W-:Y:S01]  /*24b0*/  @!P6 IMAD.IADD R4, R4, 0x1, -R24.reuse ;  /* 0x000000010404e824 */ /* 0x100fe200078e0a18 */
[C---:B------:R-:W-:Y:S01]  /*24c0*/  ISETP.GT.U32.AND P6, PT, R24.reuse, R9, PT ;  /* 0x000000091800720c */ /* 0x040fe20003fc4070 */
[----:B------:R-:W-:Y:S01]  /*24d0*/  IMAD R3, R24, R5, R3 ;  /* 0x0000000518037224 */ /* 0x000fe200078e0203 */
[----:B------:R-:W-:Y:S01]  /*24e0*/  IABS R17, R10 ;  /* 0x0000000a00117213 */ /* 0x000fe20000000000 */
[----:B------:R-:W-:Y:S02]  /*24f0*/  @!P4 IMAD.IADD R13, R13, 0x1, -R24 ;  /* 0x000000010d0dc824 */ /* 0x000fe400078e0a18 */
[----:B------:R-:W-:Y:S01]  /*2500*/  IMAD.HI.U32 R5, R2, R12, RZ ;  /* 0x0000000c02057227 */ /* 0x000fe200078e00ff */
[----:B------:R-:W-:-:S03]  /*2510*/  ISETP.GT.U32.AND P4, PT, R24, R3, PT ;  /* 0x000000031800720c */ /* 0x000fc60003f84070 */
[----:B------:R-:W-:Y:S01]  /*2520*/  @!P5 IMAD.IADD R14, R14, 0x1, -R24 ;  /* 0x000000010e0ed824 */ /* 0x000fe200078e0a18 */
[----:B------:R-:W-:Y:S01]  /*2530*/  ISETP.GE.AND P5, PT, R0, RZ, PT ;  /* 0x000000ff0000720c */ /* 0x000fe20003fa6270 */
[----:B------:R-:W-:Y:S01]  /*2540*/  IMAD.HI.U32 R7, R2, R17, RZ ;  /* 0x0000001102077227 */ /* 0x000fe200078e00ff */
[----:B------:R-:W-:-:S03]  /*2550*/  IADD3 R0, R29, 0x1e4, RZ ;  /* 0x000001e41d007810 */ /* 0x000fc60007ffe0ff */
[--C-:B------:R-:W-:Y:S01]  /*2560*/  @!P6 IMAD.IADD R9, R9, 0x1, -R24.reuse ;  /* 0x000000010909e824 */ /* 0x100fe200078e0a18 */
[----:B------:R-:W-:Y:S01]  /*2570*/  ISETP.GE.AND P6, PT, R6, RZ, PT ;  /* 0x000000ff0600720c */ /* 0x000fe20003fc6270 */
[----:B------:R-:W-:Y:S01]  /*2580*/  IMAD.MOV R5, RZ, RZ, -R5 ;  /* 0x000000ffff057224 */ /* 0x000fe200078e0a05 */
[----:B------:R-:W-:Y:S01]  /*2590*/  IADD3 R6, R29, 0x1e3, RZ ;  /* 0x000001e31d067810 */ /* 0x000fe20007ffe0ff */
[----:B------:R-:W-:Y:S02]  /*25a0*/  @!P4 IMAD.IADD R3, R3, 0x1, -R24 ;  /* 0x000000010303c824 */ /* 0x000fe400078e0a18 */
[----:B------:R-:W-:Y:S01]  /*25b0*/  @!P3 IMAD.MOV R15, RZ, RZ, -R15 ;  /* 0x000000ffff0fb224 */ /* 0x000fe200078e0a0f */
[C---:B------:R-:W-:Y:S01]  /*25c0*/  ISETP.GT.U32.AND P3, PT, R24.reuse, R9, PT ;  /* 0x000000091800720c */ /* 0x040fe20003f64070 */
[----:B------:R-:W-:Y:S01]  /*25d0*/  IMAD.MOV R7, RZ, RZ, -R7 ;  /* 0x000000ffff077224 */ /* 0x000fe200078e0a07 */
[C---:B------:R-:W-:Y:S01]  /*25e0*/  ISETP.GT.U32.AND P4, PT, R24.reuse, R3, PT ;  /* 0x000000031800720c */ /* 0x040fe20003f84070 */
[C---:B------:R-:W-:Y:S01]  /*25f0*/  IMAD R12, R24.reuse, R5, R12 ;  /* 0x00000005180c7224 */ /* 0x040fe200078e020c */
[----:B------:R-:W-:Y:S01]  /*2600*/  IABS R5, R0 ;  /* 0x0000000000057213 */ /* 0x000fe20000000000 */
[----:B------:R-:W-:Y:S01]  /*2610*/  IMAD.MOV.U32 R16, RZ, RZ, R4 ;  /* 0x000000ffff107224 */ /* 0x000fe200078e0004 */
[----:B------:R0:W-:Y:S01]  /*2620*/  STL [R1+0x788], R15 ;  /* 0x0007880f01007387 */ /* 0x0001e20000100800 */
[----:B------:R-:W-:Y:S01]  /*2630*/  IMAD R17, R24, R7, R17 ;  /* 0x0000000718117224 */ /* 0x000fe200078e0211 */
[----:B------:R-:W-:Y:S01]  /*2640*/  IABS R7, R6 ;  /* 0x0000000600077213 */ /* 0x000fe20000000000 */
[----:B------:R-:W-:-:S04]  /*2650*/  IMAD.HI.U32 R4, R2, R5, RZ ;  /* 0x0000000502047227 */ /* 0x000fc800078e00ff */
[----:B------:R-:W-:Y:S01]  /*2660*/  @!P0 IMAD.MOV R16, RZ, RZ, -R16 ;  /* 0x000000ffff108224 */ /* 0x000fe200078e0a10 */
[C---:B------:R-:W-:Y:S01]  /*2670*/  ISETP.GT.U32.AND P0, PT, R24.reuse, R12, PT ;  /* 0x0000000c1800720c */ /* 0x040fe20003f04070 */
[----:B------:R-:W-:Y:S01]  /*2680*/  @!P2 IMAD.MOV R14, RZ, RZ, -R14 ;  /* 0x000000ffff0ea224 */ /* 0x000fe200078e0a0e */
[----:B------:R-:W-:Y:S01]  /*2690*/  ISETP.GT.U32.AND P2, PT, R24, R17, PT ;  /* 0x000000111800720c */ /* 0x000fe20003f44070 */
[----:B0-----:R-:W-:Y:S01]  /*26a0*/  IMAD.MOV.U32 R15, RZ, RZ, R13 ;  /* 0x000000ffff0f7224 */ /* 0x001fe200078e000d */
[----:B------:R-:W-:Y:S01]  /*26b0*/  STL [R1+0x7a4], R16 ;  /* 0x0007a41001007387 */ /* 0x000fe20000100800 */
[----:B------:R-:W-:-:S03]  /*26c0*/  IMAD.HI.U32 R13, R2, R7, RZ ;  /* 0x00000007020d7227 */ /* 0x000fc600078e00ff */
[----:B------:R0:W-:Y:S01]  /*26d0*/  STL [R1+0x790], R14 ;  /* 0x0007900e01007387 */ /* 0x0001e20000100800 */
[----:B------:R-:W-:Y:S01]  /*26e0*/  @!P1 IMAD.MOV R15, RZ, RZ, -R15 ;  /* 0x000000ffff0f9224 */ /* 0x000fe200078e0a0f */
[----:B------:R-:W-:Y:S01]  /*26f0*/  ISETP.GE.AND P1, PT, R11, RZ, PT ;  /* 0x000000ff0b00720c */ /* 0x000fe20003f26270 */
[----:B------:R-:W-:Y:S01]  /*2700*/  @!P3 IMAD.IADD R9, R9, 0x1, -R24 ;  /* 0x000000010909b824 */ /* 0x000fe200078e0a18 */
[----:B------:R-:W-:Y:S01]  /*2710*/  ISETP.GE.AND P3, PT, R10, RZ, PT ;  /* 0x000000ff0a00720c */ /* 0x000fe20003f66270 */
[----:B------:R-:W-:Y:S01]  /*2720*/  IMAD.MOV R4, RZ, RZ, -R4 ;  /* 0x000000ffff047224 */ /* 0x000fe200078e0a04 */
[----:B------:R1:W-:Y:S01]  /*2730*/  STL [R1+0x7a0], R15 ;  /* 0x0007a00f01007387 */ /* 0x0003e20000100800 */
[----:B------:R-:W-:Y:S02]  /*2740*/  IMAD.MOV R13, RZ, RZ, -R13 ;  /* 0x000000ffff0d7224 */ /* 0x000fe400078e0a0d */
[----:B------:R-:W-:Y:S01]  /*2750*/  @!P4 IMAD.IADD R3, R3, 0x1, -R24 ;  /* 0x000000010303c824 */ /* 0x000fe200078e0a18 */
[----:B------:R-:W-:Y:S01]  /*2760*/  ISETP.GE.AND P4, PT, R0, RZ, PT ;  /* 0x000000ff0000720c */ /* 0x000fe20003f86270 */
[C---:B------:R-:W-:Y:S01]  /*2770*/  IMAD R5, R24.reuse, R4, R5 ;  /* 0x0000000418057224 */ /* 0x040fe200078e0205 */
[C---:B------:R-:W-:Y:S01]  /*2780*/  IADD3 R0, R29.reuse, 0x1e2, RZ ;  /* 0x000001e21d007810 */ /* 0x040fe20007ffe0ff */
[----:B------:R-:W-:Y:S01]  /*2790*/  IMAD R7, R24, R13, R7 ;  /* 0x0000000d18077224 */ /* 0x000fe200078e0207 */
[----:B------:R-:W-:Y:S01]  /*27a0*/  IADD3 R4, R29, 0x1e1, RZ ;  /* 0x000001e11d047810 */ /* 0x000fe20007ffe0ff */
[----:B0-----:R-:W-:-:S02]  /*27b0*/  IMAD.MOV.U32 R14, RZ, RZ, R3 ;  /* 0x000000ffff0e7224 */ /* 0x001fc400078e0003 */
[----:B-1----:R-:W-:Y:S01]  /*27c0*/  IMAD.MOV.U32 R15, RZ, RZ, R9 ;  /* 0x000000ffff0f7224 */ /* 0x002fe200078e0009 */
[----:B------:R-:W-:Y:S01]  /*27d0*/  IABS R9, R0 ;  /* 0x0000000000097213 */ /* 0x000fe20000000000 */
[----:B------:R-:W-:Y:S01]  /*27e0*/  @!P2 IMAD.IADD R17, R17, 0x1, -R24 ;  /* 0x000000011111a824 */ /* 0x000fe200078e0a18 */
[----:B------:R-:W-:Y:S01]  /*27f0*/  IABS R3, R4 ;  /* 0x0000000400037213 */ /* 0x000fe20000000000 */
[----:B------:R-:W-:Y:S01]  /*2800*/  @!P5 IMAD.MOV R15, RZ, RZ, -R15 ;  /* 0x000000ffff0fd224 */ /* 0x000fe200078e0a0f */
[C---:B------:R-:W-:Y:S01]  /*2810*/  ISETP.GT.U32.AND P5, PT, R24.reuse, R5, PT ;  /* 0x000000051800720c */ /* 0x040fe20003fa4070 */
[----:B------:R-:W-:Y:S01]  /*2820*/  @!P6 IMAD.MOV R14, RZ, RZ, -R14 ;  /* 0x000000ffff0ee224 */ /* 0x000fe200078e0a0e */
[----:B------:R-:W-:Y:S01]  /*2830*/  ISETP.GT.U32.AND P6, PT, R24, R7, PT ;  /* 0x000000071800720c */ /* 0x000fe20003fc4070 */
[----:B------:R-:W-:Y:S01]  /*2840*/  @!P0 IMAD.IADD R12, R12, 0x1, -R24 ;  /* 0x000000010c0c8824 */ /* 0x000fe200078e0a18 */
[----:B------:R-:W-:Y:S01]  /*2850*/  ISETP.GT.U32.AND P2, PT, R24, R17, PT ;  /* 0x000000111800720c */ /* 0x000fe20003f44070 */
[----:B------:R-:W-:Y:S01]  /*2860*/  IMAD.HI.U32 R10, R2, R9, RZ ;  /* 0x00000009020a7227 */ /* 0x000fe200078e00ff */
[----:B------:R-:W-:Y:S02]  /*2870*/  STL [R1+0x794], R15 ;  /* 0x0007940f01007387 */ /* 0x000fe40000100800 */
[----:B------:R-:W-:Y:S01]  /*2880*/  ISETP.GT.U32.AND P0, PT, R24, R12, PT ;  /* 0x0000000c1800720c */ /* 0x000fe20003f04070 */
[----:B------:R-:W-:Y:S01]  /*2890*/  IMAD.MOV R10, RZ, RZ, -R10 ;  /* 0x000000ffff0a7224 */ /* 0x000fe200078e0a0a */
[----:B------:R0:W-:Y:S03]  /*28a0*/  STL [R1+0x79c], R14 ;  /* 0x00079c0e01007387 */ /* 0x0001e60000100800 */
[----:B------:R-:W-:-:S02]  /*28b0*/  @!P5 IMAD.IADD R5, R5, 0x1, -R24 ;  /* 0x000000010505d824 */ /* 0x000fc400078e0a18 */
[--C-:B------:R-:W-:Y:S02]  /*28c0*/  @!P6 IMAD.IADD R7, R7, 0x1, -R24.reuse ;  /* 0x000000010707e824 */ /* 0x100fe400078e0a18 */
[----:B------:R-:W-:Y:S01]  /*28d0*/  @!P2 IMAD.IADD R17, R17, 0x1, -R24 ;  /* 0x000000011111a824 */ /* 0x000fe200078e0a18 */
[C---:B------:R-:W-:Y:S01]  /*28e0*/  ISETP.GT.U32.AND P5, PT, R24.reuse, R5, PT ;  /* 0x000000051800720c */ /* 0x040fe20003fa4070 */
[----:B------:R-:W-:Y:S01]  /*28f0*/  IMAD R9, R24, R10, R9 ;  /* 0x0000000a18097224 */ /* 0x000fe200078e0209 */
[----:B------:R-:W-:Y:S01]  /*2900*/  ISETP.GE.AND P2, PT, R0, RZ, PT ;  /* 0x000000ff0000720c */ /* 0x000fe20003f46270 */
[----:B------:R-:W-:Y:S01]  /*2910*/  IMAD.HI.U32 R0, R2, R3, RZ ;  /* 0x0000000302007227 */ /* 0x000fe200078e00ff */
[----:B------:R-:W-:Y:S02]  /*2920*/  ISETP.GT.U32.AND P6, PT, R24, R7, PT ;  /* 0x000000071800720c */ /* 0x000fe40003fc4070 */
[----:B------:R-:W-:Y:S01]  /*2930*/  IADD3 R10, R29, 0x1df, RZ ;  /* 0x000001df1d0a7810 */ /* 0x000fe20007ffe0ff */
[----:B------:R-:W-:-:S02]  /*2940*/  IMAD.MOV R0, RZ, RZ, -R0 ;  /* 0x000000ffff007224 */ /* 0x000fc400078e0a00 */
[--C-:B------:R-:W-:Y:S01]  /*2950*/  @!P0 IMAD.IADD R12, R12, 0x1, -R24.reuse ;  /* 0x000000010c0c8824 */ /* 0x100fe200078e0a18 */
[----:B------:R-:W-:Y:S01]  /*2960*/  ISETP.GE.AND P0, PT, R6, RZ, PT ;  /* 0x000000ff0600720c */ /* 0x000fe20003f06270 */
[C---:B------:R-:W-:Y:S01]  /*2970*/  IMAD R3, R24.reuse, R0, R3 ;  /* 0x0000000018037224 */ /* 0x040fe200078e0203 */
[----:B------:R-:W-:Y:S01]  /*2980*/  IADD3 R6, R29, 0x1e0, RZ ;  /* 0x000001e01d067810 */ /* 0x000fe20007ffe0ff */
[----:B------:R-:W-:Y:S01]  /*2990*/  @!P5 IMAD.IADD R5, R5, 0x1, -R24 ;  /* 0x000000010505d824 */ /* 0x000fe200078e0a18 */
[C---:B------:R-:W-:Y:S01]  /*29a0*/  ISETP.GT.U32.AND P5, PT, R24.reuse, R9, PT ;  /* 0x000000091800720c */ /* 0x040fe20003fa4070 */
[----:B------:R-:W-:Y:S01]  /*29b0*/  IMAD.MOV.U32 R13, RZ, RZ, R12 ;  /* 0x000000ffff0d7224 */ /* 0x000fe200078e000c */
[----:B------:R-:W-:Y:S01]  /*29c0*/  IABS R11, R6 ;  /* 0x00000006000b7213 */ /* 0x000fe20000000000 */
[----:B------:R-:W-:Y:S01]  /*29d0*/  @!P6 IMAD.IADD R7, R7, 0x1, -R24 ;  /* 0x000000010707e824 */ /* 0x000fe200078e0a18 */
[----:B------:R-:W-:Y:S01]  /*29e0*/  ISETP.GT.U32.AND P6, PT, R24, R3, PT ;  /* 0x000000031800720c */ /* 0x000fe20003fc4070 */
[----:B------:R-:W-:Y:S01]  /*29f0*/  @!P1 IMAD.MOV R13, RZ, RZ, -R13 ;  /* 0x000000ffff0d9224 */ /* 0x000fe200078e0a0d */
[----:B0-----:R-:W-:Y:S01]  /*2a00*/  IABS R14, R10 ;  /* 0x0000000a000e7213 */ /* 0x001fe20000000000 */
[----:B------:R-:W-:Y:S01]  /*2a10*/  IMAD.HI.U32 R0, R2, R11, RZ ;  /* 0x0000000b02007227 */ /* 0x000fe200078e00ff */
[----:B------:R-:W-:-:S02]  /*2a20*/  ISETP.GE.AND P1, PT, R4, RZ, PT ;  /* 0x000000ff0400720c */ /* 0x000fc40003f26270 */
[----:B------:R-:W-:Y:S01]  /*2a30*/  IADD3 R4, R29, 0x1dd, RZ ;  /* 0x000001dd1d047810 */ /* 0x000fe20007ffe0ff */
[----:B------:R-:W-:Y:S01]  /*2a40*/  IMAD.MOV R0, RZ, RZ, -R0 ;  /* 0x000000ffff007224 */ /* 0x000fe200078e0a00 */
[----:B------:R0:W-:Y:S01]  /*2a50*/  STL [R1+0x798], R13 ;  /* 0x0007980d01007387 */ /* 0x0001e20000100800 */
[----:B------:R-:W-:Y:S01]  /*2a60*/  @!P5 IMAD.IADD R9, R9, 0x1, -R24 ;  /* 0x000000010909d824 */ /* 0x000fe200078e0a18 */
[----:B------:R-:W-:Y:S01]  /*2a70*/  IADD3 R12, R29, 0x1de, RZ ;  /* 0x000001de1d0c7810 */ /* 0x000fe20007ffe0ff */
[----:B------:R-:W-:-:S03]  /*2a80*/  IMAD.HI.U32 R18, R2, R14, RZ ;  /* 0x0000000e02127227 */ /* 0x000fc600078e00ff */
[----:B------:R-:W-:Y:S01]  /*2a90*/  IABS R16, R12 ;  /* 0x0000000c00107213 */ /* 0x000fe20000000000 */
[----:B------:R-:W-:Y:S01]  /*2aa0*/  @!P6 IMAD.IADD R3, R3, 0x1, -R24 ;  /* 0x000000010303e824 */ /* 0x000fe200078e0a18 */
[C---:B------:R-:W-:Y:S01]  /*2ab0*/  ISETP.GT.U32.AND P6, PT, R24.reuse, R9, PT ;  /* 0x000000091800720c */ /* 0x040fe20003fc4070 */
[----:B------:R-:W-:Y:S01]  /*2ac0*/  IMAD R11, R24, R0, R11 ;  /* 0x00000000180b7224 */ /* 0x000fe200078e020b */
[----:B0-----:R-:W-:Y:S01]  /*2ad0*/  IABS R13, R4 ;  /* 0x00000004000d7213 */ /* 0x001fe20000000000 */
[----:B------:R-:W-:Y:S01]  /*2ae0*/  IMAD.MOV R18, RZ, RZ, -R18 ;  /* 0x000000ffff127224 */ /* 0x000fe200078e0a12 */
[----:B------:R-:W-:Y:S01]  /*2af0*/  IADD3 R0, R29, 0x1dc, RZ ;  /* 0x000001dc1d007810 */ /* 0x000fe20007ffe0ff */
[----:B------:R-:W-:Y:S01]  /*2b00*/  @!P3 IMAD.MOV R17, RZ, RZ, -R17 ;  /* 0x000000ffff11b224 */ /* 0x000fe200078e0a11 */
[----:B------:R-:W-:Y:S01]  /*2b10*/  ISETP.GE.AND P3, PT, R6, RZ, PT ;  /* 0x000000ff0600720c */ /* 0x000fe20003f66270 */
[C---:B------:R-:W-:Y:S01]  /*2b20*/  IMAD R6, R24.reuse, R18, R14 ;  /* 0x0000001218067224 */ /* 0x040fe200078e020e */
[----:B------:R-:W-:Y:S01]  /*2b30*/  ISETP.GT.U32.AND P5, PT, R24, R11, PT ;  /* 0x0000000b1800720c */ /* 0x000fe20003fa4070 */
[----:B------:R-:W-:Y:S01]  /*2b40*/  IMAD.HI.U32 R15, R2, R16, RZ ;  /* 0x00000010020f7227 */ /* 0x000fe200078e00ff */
[----:B------:R0:W-:Y:S01]  /*2b50*/  STL [R1+0x78c], R17 ;  /* 0x00078c1101007387 */ /* 0x0001e20000100800 */
[----:B------:R-:W-:-:S02]  /*2b60*/  IABS R14, R0 ;  /* 0x00000000000e7213 */ /* 0x000fc40000000000 */
[----:B------:R-:W-:Y:S01]  /*2b70*/  @!P6 IMAD.IADD R9, R9, 0x1, -R24 ;  /* 0x000000010909e824 */ /* 0x000fe200078e0a18 */
[----:B------:R-:W-:Y:S01]  /*2b80*/  ISETP.GT.U32.AND P6, PT, R24, R6, PT ;  /* 0x000000061800720c */ /* 0x000fe20003fc4070 */
[----:B------:R-:W-:-:S04]  /*2b90*/  IMAD.MOV R15, RZ, RZ, -R15 ;  /* 0x000000ffff0f7224 */ /* 0x000fc800078e0a0f */
[----:B------:R-:W-:Y:S02]  /*2ba0*/  IMAD R16, R24, R15, R16 ;  /* 0x0000000f18107224 */ /* 0x000fe400078e0210 */
[----:B0-----:R-:W-:Y:S02]  /*2bb0*/  IMAD.MOV.U32 R17, RZ, RZ, R5 ;  /* 0x000000ffff117224 */ /* 0x001fe400078e0005 */
[----:B------:R-:W-:-:S04]  /*2bc0*/  IMAD.HI.U32 R5, R2, R13, RZ ;  /* 0x0000000d02057227 */ /* 0x000fc800078e00ff */
[----:B------:R-:W-:Y:S01]  /*2bd0*/  @!P4 IMAD.MOV R17, RZ, RZ, -R17 ;  /* 0x000000ffff11c224 */ /* 0x000fe200078e0a11 */
[C---:B------:R-:W-:Y:S01]  /*2be0*/  ISETP.GT.U32.AND P4, PT, R24.reuse, R3, PT ;  /* 0x000000031800720c */ /* 0x040fe20003f84070 */
[----:B------:R-:W-:Y:S02]  /*2bf0*/  IMAD.MOV R5, RZ, RZ, -R5 ;  /* 0x000000ffff057224 */ /* 0x000fe400078e0a05 */
[--C-:B------:R-:W-:Y:S01]  /*2c00*/  @!P5 IMAD.IADD R11, R11, 0x1, -R24.reuse ;  /* 0x000000010b0bd824 */ /* 0x100fe200078e0a18 */
[----:B------:R0:W-:Y:S01]  /*2c10*/  STL [R1+0x784], R17 ;  /* 0x0007841101007387 */ /* 0x0001e20000100800 */
[----:B------:R-:W-:Y:S02]  /*2c20*/  IMAD R13, R24, R5, R13 ;  /* 0x00000005180d7224 */ /* 0x000fe400078e020d */
[----:B------:R-:W-:Y:S01]  /*2c30*/  @!P6 IMAD.IADD R6, R6, 0x1, -R24 ;  /* 0x000000010606e824 */ /* 0x000fe200078e0a18 */
[C---:B------:R-:W-:Y:S01]  /*2c40*/  ISETP.GT.U32.AND P5, PT, R24.reuse, R11, PT ;  /* 0x0000000b1800720c */ /* 0x040fe20003fa4070 */
[----:B------:R-:W-:Y:S01]  /*2c50*/  IMAD.MOV.U32 R15, RZ, RZ, R9 ;  /* 0x000000ffff0f7224 */ /* 0x000fe200078e0009 */
[----:B------:R-:W-:-:S03]  /*2c60*/  ISETP.GT.U32.AND P6, PT, R24, R13, PT ;  /* 0x0000000d1800720c */ /* 0x000fc60003fc4070 */
[----:B------:R-:W-:Y:S01]  /*2c70*/  @!P4 IMAD.IADD R3, R3, 0x1, -R24 ;  /* 0x000000010303c824 */ /* 0x000fe200078e0a18 */
[----:B------:R-:W-:Y:S01]  /*2c80*/  ISETP.GE.AND P4, PT, R12, RZ, PT ;  /* 0x000000ff0c00720c */ /* 0x000fe20003f86270 */
[----:B0-----:R-:W-:Y:S02]  /*2c90*/  IMAD.MOV.U32 R17, RZ, RZ, R7 ;  /* 0x000000ffff117224 */ /* 0x001fe400078e0007 */
[----:B------:R-:W-:-:S04]  /*2ca0*/  IMAD.HI.U32 R7, R2, R14, RZ ;  /* 0x0000000e02077227 */ /* 0x000fc800078e00ff */
[----:B------:R-:W-:Y:S02]  /*2cb0*/  IMAD.MOV R7, RZ, RZ, -R7 ;  /* 0x000000ffff077224 */ /* 0x000fe400078e0a07 */
[----:B------:R-:W-:Y:S02]  /*2cc0*/  IMAD.MOV.U32 R9, RZ, RZ, R3 ;  /* 0x000000ffff097224 */ /* 0x000fe400078e0003 */
[----:B------:R-:W-:Y:S01]  /*2cd0*/  IMAD R5, R24, R7, R14 ;  /* 0x0000000718057224 */ /* 0x000fe200078e020e */
[----:B------:R-:W-:Y:S01]  /*2ce0*/  IADD3 R14, R29, 0x1db, RZ ;  /* 0x000001db1d0e7810 */ /* 0x000fe20007ffe0ff */
[--C-:B------:R-:W-:Y:S01]  /*2cf0*/  @!P5 IMAD.IADD R11, R11, 0x1, -R24.reuse ;  /* 0x000000010b0bd824 */ /* 0x100fe200078e0a18 */
[----:B------:R-:W-:Y:S01]  /*2d00*/  ISETP.GE.AND P5, PT, R4, RZ, PT ;  /* 0x000000ff0400720c */ /* 0x000fe20003fa6270 */
[----:B------:R-:W-:Y:S01]  /*2d10*/  @!P2 IMAD.MOV R15, RZ, RZ, -R15 ;  /* 0x000000ffff0fa224 */ /* 0x000fe200078e0a0f */
[C---:B------:R-:W-:Y:S01]  /*2d20*/  ISETP.GT.U32.AND P2, PT, R24.reuse, R16, PT ;  /* 0x000000101800720c */ /* 0x040fe20003f44070 */
[----:B------:R-:W-:Y:S01]  /*2d30*/  @!P1 IMAD.MOV R9, RZ, RZ, -R9 ;  /* 0x000000ffff099224 */ /* 0x000fe200078e0a09 */
[----:B------:R-:W-:Y:S01]  /*2d40*/  IABS R4, R14 ;  /* 0x0000000e00047213 */ /* 0x000fe20000000000 */
[----:B------:R-:W-:Y:S01]  /*2d50*/  @!P6 IMAD.IADD R13, R13, 0x1, -R24 ;  /* 0x000000010d0de824 */ /* 0x000fe200078e0a18 */
[----:B------:R-:W-:Y:S01]  /*2d60*/  ISETP.GT.U32.AND P1, PT, R24, R6, PT ;  /* 0x000000061800720c */ /* 0x000fe20003f24070 */
[----:B------:R-:W-:Y:S01]  /*2d70*/  @!P0 IMAD.MOV R17, RZ, RZ, -R17 ;  /* 0x000000ffff118224 */ /* 0x000fe200078e0a11 */
[----:B------:R-:W-:Y:S01]  /*2d80*/  IADD3 R7, R29, 0x1d9, RZ ;  /* 0x000001d91d077810 */ /* 0x000fe20007ffe0ff */
[----:B------:R-:W-:Y:S01]  /*2d90*/  IMAD.HI.U32 R3, R2, R4, RZ ;  /* 0x0000000402037227 */ /* 0x000fe200078e00ff */
[----:B------:R-:W-:-:S02]  /*2da0*/  ISETP.GT.U32.AND P6, PT, R24, R13, PT ;  /* 0x0000000d1800720c */ /* 0x000fc40003fc4070 */
[----:B------:R-:W-:Y:S01]  /*2db0*/  STL [R1+0x780], R17 ;  /* 0x0007801101007387 */ /* 0x000fe20000100800 */
[----:B------:R-:W-:Y:S01]  /*2dc0*/  IMAD.MOV R3, RZ, RZ, -R3 ;  /* 0x000000ffff037224 */ /* 0x000fe200078e0a03 */
[----:B------:R-:W-:Y:S01]  /*2dd0*/  IABS R12, R7 ;  /* 0x00000007000c7213 */ /* 0x000fe20000000000 */
[----:B------:R-:W-:Y:S01]  /*2de0*/  @!P2 IMAD.IADD R16, R16, 0x1, -R24 ;  /* 0x000000011010a824 */ /* 0x000fe200078e0a18 */
[----:B------:R0:W-:Y:S01]  /*2df0*/  STL [R1+0x77c], R15 ;  /* 0x00077c0f01007387 */ /* 0x0001e20000100800 */
[----:B------:R-:W-:Y:S01]  /*2e00*/  IMAD R4, R24, R3, R4 ;  /* 0x0000000318047224 */ /* 0x000fe200078e0204 */
[----:B------:R-:W-:Y:S01]  /*2e10*/  ISETP.GE.AND P0, PT, R10, RZ, PT ;  /* 0x000000ff0a00720c */ /* 0x000fe20003f06270 */
[--C-:B------:R-:W-:Y:S01]  /*2e20*/  @!P1 IMAD.IADD R6, R6, 0x1, -R24.reuse ;  /* 0x0000000106069824 */ /* 0x100fe200078e0a18 */
[----:B------:R-:W-:Y:S01]  /*2e30*/  ISETP.GT.U32.AND P1, PT, R24, R5, PT ;  /* 0x000000051800720c */ /* 0x000fe20003f24070 */
[----:B------:R-:W-:Y:S01]  /*2e40*/  IMAD.HI.U32 R3, R2, R12, RZ ;  /* 0x0000000c02037227 */ /* 0x000fe200078e00ff */
[C---:B------:R-:W-:Y:S01]  /*2e50*/  ISETP.GT.U32.AND P2, PT, R24.reuse, R16, PT ;  /* 0x000000101800720c */ /* 0x040fe20003f44070 */
[----:B------:R1:W-:Y:S01]  /*2e60*/  STL [R1+0x774], R9 ;  /* 0x0007740901007387 */ /* 0x0003e20000100800 */
[----:B------:R-:W-:Y:S01]  /*2e70*/  IADD3 R10, R29, 0x1d8, RZ ;  /* 0x000001d81d0a7810 */ /* 0x000fe20007ffe0ff */
[----:B------:R-:W-:Y:S01]  /*2e80*/  @!P6 IMAD.IADD R13, R13, 0x1, -R24 ;  /* 0x000000010d0de824 */ /* 0x000fe200078e0a18 */
[C---:B0-----:R-:W-:Y:S01]  /*2e90*/  IADD3 R15, R29.reuse, 0x1da, RZ ;  /* 0x000001da1d0f7810 */ /* 0x041fe20007ffe0ff */
[----:B------:R-:W-:Y:S01]  /*2ea0*/  IMAD.MOV R3, RZ, RZ, -R3 ;  /* 0x000000ffff037224 */ /* 0x000fe200078e0a03 */
[C---:B------:R-:W-:Y:S01]  /*2eb0*/  ISETP.GT.U32.AND P6, PT, R24.reuse, R4, PT ;  /* 0x000000041800720c */ /* 0x040fe20003fc4070 */
[----:B------:R-:W-:Y:S01]  /*2ec0*/  IMAD.MOV.U32 R20, RZ, RZ, R11 ;  /* 0x000000ffff147224 */ /* 0x000fe200078e000b */
[----:B------:R-:W-:Y:S01]  /*2ed0*/  IABS R17, R15 ;  /* 0x0000000f00117213 */ /* 0x000fe20000000000 */
[----:B------:R-:W-:Y:S01]  /*2ee0*/  IMAD R12, R24, R3, R12 ;  /* 0x00000003180c7224 */ /* 0x000fe200078e020c */
[----:B------:R-:W-:Y:S01]  /*2ef0*/  IADD3 R3, R29, 0x1d7, RZ ;  /* 0x000001d71d037810 */ /* 0x000fe20007ffe0ff */
[----:B------:R-:W-:Y:S01]  /*2f00*/  @!P1 IMAD.IADD R5, R5, 0x1, -R24 ;  /* 0x0000000105059824 */ /* 0x000fe200078e0a18 */
[----:B-1----:R-:W-:Y:S01]  /*2f10*/  IABS R9, R10 ;  /* 0x0000000a00097213 */ /* 0x002fe20000000000 */
[----:B------:R-:W-:Y:S01]  /*2f20*/  IMAD.HI.U32 R18, R2, R17, RZ ;  /* 0x0000001102127227 */ /* 0x000fe200078e00ff */
[----:B------:R-:W-:-:S02]  /*2f30*/  ISETP.GE.AND P1, PT, R14, RZ, PT ;  /* 0x000000ff0e00720c */ /* 0x000fc40003f26270 */
[----:B------:R-:W-:Y:S01]  /*2f40*/  IABS R11, R3 ;  /* 0x00000003000b7213 */ /* 0x000fe20000000000 */
[----:B------:R-:W-:Y:S02]  /*2f50*/  IMAD.MOV R18, RZ, RZ, -R18 ;  /* 0x000000ffff127224 */ /* 0x000fe400078e0a12 */
[--C-:B------:R-:W-:Y:S01]  /*2f60*/  @!P2 IMAD.IADD R16, R16, 0x1, -R24.reuse ;  /* 0x000000011010a824 */ /* 0x100fe200078e0a18 */
[----:B------:R-:W-:Y:S01]  /*2f70*/  ISETP.GE.AND P2, PT, R0, RZ, PT ;  /* 0x000000ff0000720c */ /* 0x000fe20003f46270 */
[----:B------:R-:W-:Y:S02]  /*2f80*/  IMAD R14, R24, R18, R17 ;  /* 0x00000012180e7224 */ /* 0x000fe400078e0211 */
[----:B------:R-:W-:Y:S01]  /*2f90*/  @!P6 IMAD.IADD R4, R4, 0x1, -R24 ;  /* 0x000000010404e824 */ /* 0x000fe200078e0a18 */
[----:B------:R-:W-:Y:S01]  /*2fa0*/  ISETP.GT.U32.AND P6, PT, R24, R5, PT ;  /* 0x000000051800720c */ /* 0x000fe20003fc4070 */
[----:B------:R-:W-:-:S04]  /*2fb0*/  IMAD.HI.U32 R0, R2, R9, RZ ;  /* 0x0000000902007227 */ /* 0x000fc800078e00ff */
[----:B------:R-:W-:Y:S02]  /*2fc0*/  IMAD.MOV.U32 R19, RZ, RZ, R6 ;  /* 0x000000ffff137224 */ /* 0x000fe400078e0006 */
[----:B------:R-:W-:Y:S01]  /*2fd0*/  @!P3 IMAD.MOV R20, RZ, RZ, -R20 ;  /* 0x000000ffff14b224 */ /* 0x000fe200078e0a14 */
[C---:B------:R-:W-:Y:S01]  /*2fe0*/  ISETP.GT.U32.AND P3, PT, R24.reuse, R14, PT ;  /* 0x0000000e1800720c */ /* 0x040fe20003f64070 */
[----:B------:R-:W-:Y:S02]  /*2ff0*/  IMAD.MOV R0, RZ, RZ, -R0 ;  /* 0x000000ffff007224 */ /* 0x000fe400078e0a00 */
[----:B------:R-:W-:Y:S01]  /*3000*/  @!P0 IMAD.MOV R19, RZ, RZ, -R19 ;  /* 0x000000ffff138224 */ /* 0x000fe200078e0a13 */
[C---:B------:R-:W-:Y:S01]  /*3010*/  ISETP.GT.U32.AND P0, PT, R24.reuse, R4, PT ;  /* 0x000000041800720c */ /* 0x040fe20003f04070 */
[----:B------:R-:W-:Y:S01]  /*3020*/  @!P4 IMAD.MOV R16, RZ, RZ, -R16 ;  /* 0x000000ffff10c224 */ /* 0x000fe200078e0a10 */
[C---:B------:R-:W-:Y:S01]  /*3030*/  ISETP.GT.U32.AND P4, PT, R24.reuse, R12, PT ;  /* 0x0000000c1800720c */ /* 0x040fe20003f84070 */
[C---:B------:R-:W-:Y:S01]  /*3040*/  IMAD R9, R24.reuse, R0, R9 ;  /* 0x0000000018097224 */ /* 0x040fe200078e0209 */
[----:B------:R-:W-:Y:S01]  /*3050*/  IADD3 R0, R29, 0x1d6, RZ ;  /* 0x000001d61d007810 */ /* 0x000fe20007ffe0ff */
[--C-:B------:R-:W-:Y:S01]  /*3060*/  @!P6 IMAD.IADD R5, R5, 0x1, -R24.reuse ;  /* 0x000000010505e824 */ /* 0x100fe200078e0a18 */
[----:B------:R-:W-:Y:S01]  /*3070*/  STL [R1+0x730], R20 ;  /* 0x0007301401007387 */ /* 0x000fe20000100800 */
[----:B------:R-:W-:Y:S01]  /*3080*/  IMAD.MOV.U32 R17, RZ, RZ, R13 ;  /* 0x000000ffff117224 */ /* 0x000fe200078e000d */
[----:B------:R-:W-:Y:S01]  /*3090*/  ISETP.GT.U32.AND P6, PT, R24, R9, PT ;  /* 0x000000091800720c */ /* 0x000fe20003fc4070 */
[----:B------:R-:W-:Y:S01]  /*30a0*/  IMAD.HI.U32 R13, R2, R11, RZ ;  /* 0x0000000b020d7227 */ /* 0x000fe200078e00ff */
[----:B------:R-:W-:Y:S01]  /*30b0*/  IABS R6, R0 ;  /* 0x0000000000067213 */ /* 0x000fe20000000000 */
[----:B------:R-:W-:Y:S02]  /*30c0*/  STL [R1+0x73c], R19 ;  /* 0x00073c1301007387 */ /* 0x000fe40000100800 */
[--C-:B------:R-:W-:Y:S01]  /*30d0*/  @!P3 IMAD.IADD R14, R14, 0x1, -R24.reuse ;  /* 0x000000010e0eb824 */ /* 0x100fe200078e0a18 */
[----:B------:R-:W-:Y:S01]  /*30e0*/  ISETP.GE.AND P3, PT, R10, RZ, PT ;  /* 0x000000ff0a00720c */ /* 0x000fe20003f66270 */
[----:B------:R-:W-:Y:S01]  /*30f0*/  IMAD.MOV R13, RZ, RZ, -R13 ;  /* 0x000000ffff0d7224 */ /* 0x000fe200078e0a0d */
[----:B------:R0:W-:Y:S01]  /*3100*/  STL [R1+0x740], R16 ;  /* 0x0007401001007387 */ /* 0x0001e20000100800 */
[--C-:B------:R-:W-:Y:S01]  /*3110*/  @!P0 IMAD.IADD R4, R4, 0x1, -R24.reuse ;  /* 0x0000000104048824 */ /* 0x100fe200078e0a18 */
[----:B------:R-:W-:Y:S01]  /*3120*/  ISETP.GE.AND P0, PT, R7, RZ, PT ;  /* 0x000000ff0700720c */ /* 0x000fe20003f06270 */
[----:B------:R-:W-:Y:S01]  /*3130*/  @!P4 IMAD.IADD R12, R12, 0x1, -R24 ;  /* 0x000000010c0cc824 */ /* 0x000fe200078e0a18 */
[----:B------:R-:W-:Y:S01]  /*3140*/  ISETP.GT.U32.AND P4, PT, R24, R14, PT ;  /* 0x0000000e1800720c */ /* 0x000fe20003f84070 */
[----:B------:R-:W-:-:S04]  /*3150*/  IMAD.HI.U32 R7, R2, R6, RZ ;  /* 0x0000000602077227 */ /* 0x000fc800078e00ff */
[C---:B------:R-:W-:Y:S02]  /*3160*/  IMAD R11, R24.reuse, R13, R11 ;  /* 0x0000000d180b7224 */ /* 0x040fe400078e020b */
[----:B------:R-:W-:Y:S02]  /*3170*/  IMAD.MOV.U32 R10, RZ, RZ, R4 ;  /* 0x000000ffff0a7224 */ /* 0x000fe400078e0004 */
[----:B0-----:R-:W-:Y:S02]  /*3180*/  IMAD.MOV.U32 R16, RZ, RZ, R5 ;  /* 0x000000ffff107224 */ /* 0x001fe400078e0005 */
[----:B------:R-:W-:Y:S01]  /*3190*/  IMAD.MOV R5, RZ, RZ, -R7 ;  /* 0x000000ffff057224 */ /* 0x000fe200078e0a07 */
[----:B------:R-:W-:Y:S01]  /*31a0*/  IADD3 R7, R29, 0x1d5, RZ ;  /* 0x000001d51d077810 */ /* 0x000fe20007ffe0ff */
[----:B------:R-:W-:Y:S01]  /*31b0*/  @!P6 IMAD.IADD R9, R9, 0x1, -R24 ;  /* 0x000000010909e824 */ /* 0x000fe200078e0a18 */
[C---:B------:R-:W-:Y:S01]  /*31c0*/  ISETP.GT.U32.AND P6, PT, R24.reuse, R12, PT ;  /* 0x0000000c1800720c */ /* 0x040fe20003fc4070 */
[----:B------:R-:W-:Y:S01]  /*31d0*/  @!P1 IMAD.MOV R10, RZ, RZ, -R10 ;  /* 0x000000ffff0a9224 */ /* 0x000fe200078e0a0a */
[C---:B------:R-:W-:Y:S01]  /*31e0*/  ISETP.GT.U32.AND P1, PT, R24.reuse, R11, PT ;  /* 0x0000000b1800720c */ /* 0x040fe20003f24070 */
[----:B------:R-:W-:Y:S01]  /*31f0*/  @!P2 IMAD.MOV R16, RZ, RZ, -R16 ;  /* 0x000000ffff10a224 */ /* 0x000fe200078e0a10 */
[----:B------:R-:W-:Y:S01]  /*3200*/  IABS R4, R7 ;  /* 0x0000000700047213 */ /* 0x000fe20000000000 */
[----:B------:R-:W-:Y:S01]  /*3210*/  @!P5 IMAD.MOV R17, RZ, RZ, -R17 ;  /* 0x000000ffff11d224 */ /* 0x000fe200078e0a11 */
[----:B------:R-:W-:Y:S01]  /*3220*/  ISETP.GT.U32.AND P2, PT, R24, R9, PT ;  /* 0x000000091800720c */ /* 0x000fe20003f44070 */
[----:B------:R-:W-:Y:S01]  /*3230*/  @!P4 IMAD.IADD R14, R14, 0x1, -R24 ;  /* 0x000000010e0ec824 */ /* 0x000fe200078e0a18 */
[----:B------:R-:W-:Y:S01]  /*3240*/  ISETP.GE.AND P5, PT, R15, RZ, PT ;  /* 0x000000ff0f00720c */ /* 0x000fe20003fa6270 */
[----:B------:R-:W-:Y:S01]  /*3250*/  IMAD R6, R24, R5, R6 ;  /* 0x0000000518067224 */ /* 0x000fe200078e0206 */
[----:B------:R-:W-:Y:S01]  /*3260*/  ISETP.GE.AND P4, PT, R3, RZ, PT ;  /* 0x000000ff0300720c */ /* 0x000fe20003f86270 */
[----:B------:R-:W-:Y:S01]  /*3270*/  IMAD.MOV.U32 R3, RZ, RZ, R4 ;  /* 0x000000ffff037224 */ /* 0x000fe200078e0004 */
[----:B------:R-:W-:Y:S01]  /*3280*/  IADD3 R5, R29, 0x1d4, RZ ;  /* 0x000001d41d057810 */ /* 0x000fe20007ffe0ff */
[----:B------:R-:W-:Y:S01]  /*3290*/  IMAD.MOV.U32 R15, RZ, RZ, R14 ;  /* 0x000000ffff0f7224 */ /* 0x000fe200078e000e */
[----:B------:R-:W-:Y:S01]  /*32a0*/  STL [R1+0x76c], R17 ;  /* 0x00076c1101007387 */ /* 0x000fe20000100800 */
[----:B------:R-:W-:-:S03]  /*32b0*/  IMAD.HI.U32 R13, R2, R3, RZ ;  /* 0x00000003020d7227 */ /* 0x000fc600078e00ff */
[----:B------:R-:W-:Y:S01]  /*32c0*/  STL [R1+0x744], R16 ;  /* 0x0007441001007387 */ /* 0x000fe20000100800 */
[--C-:B------:R-:W-:Y:S01]  /*32d0*/  @!P1 IMAD.IADD R11, R11, 0x1, -R24.reuse ;  /* 0x000000010b0b9824 */ /* 0x100fe200078e0a18 */
[----:B------:R-:W-:Y:S01]  /*32e0*/  ISETP.GE.AND P1, PT, R7, RZ, PT ;  /* 0x000000ff0700720c */ /* 0x000fe20003f26270 */
[----:B------:R-:W-:Y:S01]  /*32f0*/  IMAD.MOV R13, RZ, RZ, -R13 ;  /* 0x000000ffff0d7224 */ /* 0x000fe200078e0a0d */
[----:B------:R0:W-:Y:S01]  /*3300*/  STL [R1+0x768], R10 ;  /* 0x0007680a01007387 */ /* 0x0001e20000100800 */
[--C-:B------:R-:W-:Y:S01]  /*3310*/  @!P2 IMAD.IADD R9, R9, 0x1, -R24.reuse ;  /* 0x000000010909a824 */ /* 0x100fe200078e0a18 */
[----:B------:R-:W-:Y:S01]  /*3320*/  ISETP.GE.AND P2, PT, R0, RZ, PT ;  /* 0x000000ff0000720c */ /* 0x000fe20003f46270 */
[----:B------:R-:W-:Y:S01]  /*3330*/  @!P5 IMAD.MOV R15, RZ, RZ, -R15 ;  /* 0x000000ffff0fd224 */ /* 0x000fe200078e0a0f */
[----:B------:R-:W-:Y:S01]  /*3340*/  IADD3 R0, R29, 0x1d3, RZ ;  /* 0x000001d31d007810 */ /* 0x000fe20007ffe0ff */
[----:B------:R-:W-:Y:S01]  /*3350*/  @!P6 IMAD.IADD R12, R12, 0x1, -R24 ;  /* 0x000000010c0ce824 */ /* 0x000fe200078e0a18 */
[C---:B------:R-:W-:Y:S01]  /*3360*/  ISETP.GT.U32.AND P5, PT, R24.reuse, R11, PT ;  /* 0x0000000b1800720c */ /* 0x040fe20003fa4070 */
[C---:B------:R-:W-:Y:S01]  /*3370*/  IMAD R3, R24.reuse, R13, R3 ;  /* 0x0000000d18037224 */ /* 0x040fe200078e0203 */
[----:B------:R-:W-:Y:S01]  /*3380*/  IABS R7, R0 ;  /* 0x0000000000077213 */ /* 0x000fe20000000000 */
[----:B------:R-:W-:Y:S01]  /*3390*/  @!P0 IMAD.MOV R12, RZ, RZ, -R12 ;  /* 0x000000ffff0c8224 */ /* 0x000fe200078e0a0c */
[----:B0-----:R-:W-:Y:S01]  /*33a0*/  IABS R10, R5 ;  /* 0x00000005000a7213 */ /* 0x001fe20000000000 */
[----:B------:R-:W-:Y:S01]  /*33b0*/  IMAD.MOV.U32 R14, RZ, RZ, R9 ;  /* 0x000000ffff0e7224 */ /* 0x000fe200078e0009 */
[----:B------:R-:W-:Y:S01]  /*33c0*/  ISETP.GT.U32.AND P6, PT, R24, R6, PT ;  /* 0x000000061800720c */ /* 0x000fe20003fc4070 */
[----:B------:R-:W-:Y:S01]  /*33d0*/  IMAD.HI.U32 R9, R2, R7, RZ ;  /* 0x0000000702097227 */ /* 0x000fe200078e00ff */
[----:B------:R-:W-:Y:S01]  /*33e0*/  ISETP.GT.U32.AND P0, PT, R24, R3, PT ;  /* 0x000000031800720c */ /* 0x000fe20003f04070 */
[----:B------:R0:W-:Y:S02]  /*33f0*/  STL [R1+0x748], R15 ;  /* 0x0007480f01007387 */ /* 0x0001e40000100800 */
[----:B------:R-:W-:-:S02]  /*3400*/  IMAD.MOV.U32 R4, RZ, RZ, R10 ;  /* 0x000000ffff047224 */ /* 0x000fc400078e000a */
[----:B------:R-:W-:Y:S01]  /*3410*/  IMAD.MOV R9, RZ, RZ, -R9 ;  /* 0x000000ffff097224 */ /* 0x000fe200078e0a09 */
[----:B------:R1:W-:Y:S01]  /*3420*/  STL [R1+0x760], R12 ;  /* 0x0007600c01007387 */ /* 0x0003e20000100800 */
[----:B------:R-:W-:Y:S02]  /*3430*/  @!P5 IMAD.IADD R11, R11, 0x1, -R24 ;  /* 0x000000010b0bd824 */ /* 0x000fe400078e0a18 */
[----:B------:R-:W-:Y:S01]  /*3440*/  IMAD.HI.U32 R10, R2, R4, RZ ;  /* 0x00000004020a7227 */ /* 0x000fe200078e00ff */
[----:B0-----:R-:W-:-:S03]  /*3450*/  IADD3 R15, R29, 0x1cd, RZ ;  /* 0x000001cd1d0f7810 */ /* 0x001fc60007ffe0ff */
[----:B------:R-:W-:Y:S01]  /*3460*/  IMAD R7, R24, R9, R7 ;  /* 0x0000000918077224 */ /* 0x000fe200078e0207 */
[----:B------:R-:W-:Y:S01]  /*3470*/  IADD3 R9, R29, 0x1d0, RZ ;  /* 0x000001d01d097810 */ /* 0x000fe20007ffe0ff */
[----:B------:R-:W-:Y:S02]  /*3480*/  IMAD.MOV.U32 R13, RZ, RZ, R11 ;  /* 0x000000ffff0d7224 */ /* 0x000fe400078e000b */
[----:B------:R-:W-:Y:S02]  /*3490*/  IMAD.MOV R10, RZ, RZ, -R10 ;  /* 0x000000ffff0a7224 */ /* 0x000fe400078e0a0a */
[--C-:B------:R-:W-:Y:S02]  /*34a0*/  @!P6 IMAD.IADD R6, R6, 0x1, -R24.reuse ;  /* 0x000000010606e824 */ /* 0x100fe400078e0a18 */
[----:B------:R-:W-:Y:S02]  /*34b0*/  @!P0 IMAD.IADD R3, R3, 0x1, -R24 ;  /* 0x0000000103038824 */ /* 0x000fe400078e0a18 */
[----:B------:R-:W-:Y:S01]  /*34c0*/  @!P4 IMAD.MOV R13, RZ, RZ, -R13 ;  /* 0x000000ffff0dc224 */ /* 0x000fe200078e0a0d */
[C---:B------:R-:W-:Y:S01]  /*34d0*/  ISETP.GT.U32.AND P4, PT, R24.reuse, R7, PT ;  /* 0x000000071800720c */ /* 0x040fe20003f84070 */
[C---:B------:R-:W-:Y:S01]  /*34e0*/  IMAD R4, R24.reuse, R10, R4 ;  /* 0x0000000a18047224 */ /* 0x040fe200078e0204 */
[C---:B------:R-:W-:Y:S01]  /*34f0*/  ISETP.GT.U32.AND P6, PT, R24.reuse, R6, PT ;  /* 0x000000061800720c */ /* 0x040fe20003fc4070 */
[----:B------:R-:W-:Y:S01]  /*3500*/  @!P3 IMAD.MOV R14, RZ, RZ, -R14 ;  /* 0x000000ffff0eb224 */ /* 0x000fe200078e0a0e */
[----:B------:R-:W-:-:S02]  /*3510*/  ISETP.GT.U32.AND P0, PT, R24, R3, PT ;  /* 0x000000031800720c */ /* 0x000fc40003f04070 */
[----:B------:R-:W-:Y:S02]  /*3520*/  ISETP.GE.AND P3, PT, R5, RZ, PT ;  /* 0x000000ff0500720c */ /* 0x000fe40003f66270 */
[----:B------:R-:W-:Y:S01]  /*3530*/  IADD3 R5, R29, 0x1d2, RZ ;  /* 0x000001d21d057810 */ /* 0x000fe20007ffe0ff */
[----:B------:R-:W-:Y:S01]  /*3540*/  STL [R1+0x764], R14 ;  /* 0x0007640e01007387 */ /* 0x000fe20000100800 */
[----:B------:R-:W-:Y:S02]  /*3550*/  ISETP.GT.U32.AND P5, PT, R24, R4, PT ;  /* 0x000000041800720c */ /* 0x000fe40003fa4070 */
[----:B------:R-:W-:Y:S01]  /*3560*/  IABS R18, R5 ;  /* 0x0000000500127213 */ /* 0x000fe20000000000 */
[--C-:B------:R-:W-:Y:S01]  /*3570*/  @!P4 IMAD.IADD R7, R7, 0x1, -R24.reuse ;  /* 0x000000010707c824 */ /* 0x100fe200078e0a18 */
[----:B------:R-:W-:Y:S01]  /*3580*/  IADD3 R10, R29, 0x1d1, RZ ;  /* 0x000001d11d0a7810 */ /* 0x000fe20007ffe0ff */
[----:B------:R-:W-:Y:S01]  /*3590*/  @!P6 IMAD.IADD R6, R6, 0x1, -R24 ;  /* 0x000000010606e824 */ /* 0x000fe200078e0a18 */
[----:B------:R0:W-:Y:S01]  /*35a0*/  STL [R1+0x758], R13 ;  /* 0x0007580d01007387 */ /* 0x0001e20000100800 */
[----:B------:R-:W-:Y:S01]  /*35b0*/  IMAD.HI.U32 R11, R2, R18, RZ ;  /* 0x00000012020b7227 */ /* 0x000fe200078e00ff */
[----:B------:R-:W-:-:S02]  /*35c0*/  IABS R19, R10 ;  /* 0x0000000a00137213 */ /* 0x000fc40000000000 */
[----:B------:R-:W-:Y:S01]  /*35d0*/  ISETP.GT.U32.AND P4, PT, R24, R7, PT ;  /* 0x000000071800720c */ /* 0x000fe20003f84070 */
[--C-:B------:R-:W-:Y:S01]  /*35e0*/  @!P0 IMAD.IADD R3, R3, 0x1, -R24.reuse ;  /* 0x0000000103038824 */ /* 0x100fe200078e0a18 */
[----:B------:R-:W-:Y:S01]  /*35f0*/  ISETP.GE.AND P0, PT, R10, RZ, PT ;  /* 0x000000ff0a00720c */ /* 0x000fe20003f06270 */
[----:B------:R-:W-:Y:S01]  /*3600*/  IMAD.MOV R10, RZ, RZ, -R11 ;  /* 0x000000ffff0a7224 */ /* 0x000fe200078e0a0b */
[----:B------:R-:W-:Y:S01]  /*3610*/  ISETP.GE.AND P6, PT, R0, RZ, PT ;  /* 0x000000ff0000720c */ /* 0x000fe20003fc6270 */
[----:B------:R-:W-:Y:S01]  /*3620*/  @!P5 IMAD.IADD R4, R4, 0x1, -R24 ;  /* 0x000000010404d824 */ /* 0x000fe200078e0a18 */
[----:B------:R-:W-:Y:S01]  /*3630*/  IABS R0, R9 ;  /* 0x0000000900007213 */ /* 0x000fe20000000000 */
[----:B-1----:R-:W-:Y:S01]  /*3640*/  IMAD.MOV.U32 R12, RZ, RZ, R6 ;  /* 0x000000ffff0c7224 */ /* 0x002fe200078e0006 */
[----:B------:R-:W-:Y:S01]  /*3650*/  IADD3 R11, R29, 0x1cf, RZ ;  /* 0x000001cf1d0b7810 */ /* 0x000fe20007ffe0ff */
[----:B------:R-:W-:Y:S01]  /*3660*/  IMAD.HI.U32 R6, R2, R19, RZ ;  /* 0x0000001302067227 */ /* 0x000fe200078e00ff */
[----:B------:R-:W-:-:S03]  /*3670*/  ISETP.GT.U32.AND P5, PT, R24, R4, PT ;  /* 0x000000041800720c */ /* 0x000fc60003fa4070 */
[C---:B------:R-:W-:Y:S01]  /*3680*/  IMAD R18, R24.reuse, R10, R18 ;  /* 0x0000000a18127224 */ /* 0x040fe200078e0212 */
[----:B------:R-:W-:Y:S01]  /*3690*/  IABS R10, R15 ;  /* 0x0000000f000a7213 */ /* 0x000fe20000000000 */
[----:B0-----:R-:W-:Y:S01]  /*36a0*/  IMAD.MOV.U32 R13, RZ, RZ, R3 ;  /* 0x000000ffff0d7224 */ /* 0x001fe200078e0003 */
[----:B------:R-:W-:Y:S01]  /*36b0*/  IADD3 R3, R29, 0x1ce, RZ ;  /* 0x000001ce1d037810 */ /* 0x000fe20007ffe0ff */
[----:B------:R-:W-:Y:S02]  /*36c0*/  IMAD.MOV R6, RZ, RZ, -R6 ;  /* 0x000000ffff067224 */ /* 0x000fe400078e0a06 */
[----:B------:R-:W-:Y:S01]  /*36d0*/  @!P1 IMAD.MOV R13, RZ, RZ, -R13 ;  /* 0x000000ffff0d9224 */ /* 0x000fe200078e0a0d */
[C---:B------:R-:W-:Y:S01]  /*36e0*/  ISETP.GT.U32.AND P1, PT, R24.reuse, R18, PT ;  /* 0x000000121800720c */ /* 0x040fe20003f24070 */
[----:B------:R-:W-:Y:S01]  /*36f0*/  IMAD R19, R24, R6, R19 ;  /* 0x0000000618137224 */ /* 0x000fe200078e0213 */
[----:B------:R-:W-:Y:S01]  /*3700*/  IABS R6, R3 ;  /* 0x0000000300067213 */ /* 0x000fe20000000000 */
[----:B------:R-:W-:-:S02]  /*3710*/  @!P4 IMAD.IADD R7, R7, 0x1, -R24 ;  /* 0x000000010707c824 */ /* 0x000fc400078e0a18 */
[----:B------:R-:W-:Y:S01]  /*3720*/  @!P2 IMAD.MOV R12, RZ, RZ, -R12 ;  /* 0x000000ffff0ca224 */ /* 0x000fe200078e0a0c */
[----:B------:R-:W-:Y:S01]  /*3730*/  ISETP.GT.U32.AND P4, PT, R24, R19, PT ;  /* 0x000000131800720c */ /* 0x000fe20003f84070 */
[--C-:B------:R-:W-:Y:S01]  /*3740*/  @!P5 IMAD.IADD R4, R4, 0x1, -R24.reuse ;  /* 0x000000010404d824 */ /* 0x100fe200078e0a18 */
[----:B------:R-:W-:Y:S01]  /*3750*/  ISETP.GE.AND P2, PT, R5, RZ, PT ;  /* 0x000000ff0500720c */ /* 0x000fe20003f46270 */
[----:B------:R-:W-:Y:S01]  /*3760*/  IMAD.HI.U32 R5, R2, R0, RZ ;  /* 0x0000000002057227 */ /* 0x000fe200078e00ff */
[----:B------:R0:W-:Y:S01]  /*3770*/  STL [R1+0x75c], R12 ;  /* 0x00075c0c01007387 */ /* 0x0001e20000100800 */
[----:B------:R-:W-:Y:S02]  /*3780*/  ISETP.GE.AND P5, PT, R9, RZ, PT ;  /* 0x000000ff0900720c */ /* 0x000fe40003fa6270 */
[----:B------:R-:W-:Y:S01]  /*3790*/  @!P1 IMAD.IADD R18, R18, 0x1, -R24 ;  /* 0x0000000112129824 */ /* 0x000fe200078e0a18 */
[----:B------:R-:W-:Y:S01]  /*37a0*/  STL [R1+0x750], R13 ;  /* 0x0007500d01007387 */ /* 0x000fe20000100800 */
[----:B------:R-:W-:-:S02]  /*37b0*/  IMAD.MOV R5, RZ, RZ, -R5 ;  /* 0x000000ffff057224 */ /* 0x000fc400078e0a05 */
[----:B------:R-:W-:Y:S01]  /*37c0*/  IMAD.MOV.U32 R16, RZ, RZ, R7 ;  /* 0x000000ffff107224 */ /* 0x000fe200078e0007 */
[C---:B------:R-:W-:Y:S01]  /*37d0*/  ISETP.GT.U32.AND P1, PT, R24.reuse, R18, PT ;  /* 0x000000121800720c */ /* 0x040fe20003f24070 */
[----:B------:R-:W-:Y:S01]  /*37e0*/  IMAD R0, R24, R5, R0 ;  /* 0x0000000518007224 */ /* 0x000fe200078e0200 */
[----:B------:R-:W-:Y:S01]  /*37f0*/  IADD3 R5, R29, 0x1cc, RZ ;  /* 0x000001cc1d057810 */ /* 0x000fe20007ffe0ff */
[----:B0-----:R-:W-:Y:S02]  /*3800*/  IMAD.MOV.U32 R12, RZ, RZ, R4 ;  /* 0x000000ffff0c7224 */ /* 0x001fe400078e0004 */
[----:B------:R-:W-:Y:S01]  /*3810*/  @!P4 IMAD.IADD R19, R19, 0x1, -R24 ;  /* 0x000000011313c824 */ /* 0x000fe200078e0a18 */
[----:B------:R-:W-:Y:S01]  /*3820*/  IABS R14, R5 ;  /* 0x00000005000e7213 */ /* 0x000fe20000000000 */
[----:B------:R-:W-:Y:S01]  /*3830*/  @!P3 IMAD.MOV R12, RZ, RZ, -R12 ;  /* 0x000000ffff0cb224 */ /* 0x000fe200078e0a0c */
[----:B------:R-:W-:Y:S01]  /*3840*/  ISETP.GE.AND P3, PT, R11, RZ, PT ;  /* 0x000000ff0b00720c */ /* 0x000fe20003f66270 */
[----:B------:R-:W-:Y:S01]  /*3850*/  @!P6 IMAD.MOV R16, RZ, RZ, -R16 ;  /* 0x000000ffff10e224 */ /* 0x000fe200078e0a10 */
[----:B------:R-:W-:Y:S01]  /*3860*/  IABS R11, R11 ;  /* 0x0000000b000b7213 */ /* 0x000fe20000000000 */
[----:B------:R-:W-:Y:S01]  /*3870*/  IMAD.HI.U32 R9, R2, R6, RZ ;  /* 0x0000000602097227 */ /* 0x000fe200078e00ff */
[----:B------:R0:W-:Y:S01]  /*3880*/  STL [R1+0x754], R12 ;  /* 0x0007540c01007387 */ /* 0x0001e20000100800 */
[----:B------:R-:W-:-:S02]  /*3890*/  ISETP.GT.U32.AND P4, PT, R24, R19, PT ;  /* 0x000000131800720c */ /* 0x000fc40003f84070 */
[----:B------:R-:W-:Y:S01]  /*38a0*/  ISETP.GT.U32.AND P6, PT, R24, R0, PT ;  /* 0x000000001800720c */ /* 0x000fe20003fc4070 */
[----:B------:R-:W-:Y:S01]  /*38b0*/  IMAD.MOV R9, RZ, RZ, -R9 ;  /* 0x000000ffff097224 */ /* 0x000fe200078e0a09 */
[----:B------:R1:W-:Y:S01]  /*38c0*/  STL [R1+0x74c], R16 ;  /* 0x00074c1001007387 */ /* 0x0003e20000100800 */
[----:B------:R-:W-:Y:S01]  /*38d0*/  @!P1 IMAD.IADD R18, R18, 0x1, -R24 ;  /* 0x0000000112129824 */ /* 0x000fe200078e0a18 */
[----:B------:R-:W-:Y:S01]  /*38e0*/  ISETP.GE.AND P1, PT, R3, RZ, PT ;  /* 0x000000ff0300720c */ /* 0x000fe20003f26270 */
[----:B------:R-:W-:Y:S01]  /*38f0*/  IMAD R6, R24, R9, R6 ;  /* 0x0000000918067224 */ /* 0x000fe200078e0206 */
[----:B------:R-:W-:Y:S01]  /*3900*/  IADD3 R9, R29, 0x1c9, RZ ;  /* 0x000001c91d097810 */ /* 0x000fe20007ffe0ff */
[----:B0-----:R-:W-:-:S03]  /*3910*/  IMAD.HI.U32 R12, R2, R11, RZ ;  /* 0x0000000b020c7227 */ /* 0x001fc600078e00ff */
[----:B------:R-:W-:Y:S01]  /*3920*/  IABS R17, R9 ;  /* 0x0000000900117213 */ /* 0x000fe20000000000 */
[----:B------:R-:W-:Y:S02]  /*3930*/  IMAD.MOV R12, RZ, RZ, -R12 ;  /* 0x000000ffff0c7224 */ /* 0x000fe400078e0a0c */
[--C-:B------:R-:W-:Y:S02]  /*3940*/  @!P4 IMAD.IADD R19, R19, 0x1, -R24.reuse ;  /* 0x000000011313c824 */ /* 0x100fe400078e0a18 */
[----:B------:R-:W-:Y:S01]  /*3950*/  IMAD R3, R24, R12, R11 ;  /* 0x0000000c18037224 */ /* 0x000fe200078e020b */
[----:B------:R-:W-:Y:S01]  /*3960*/  IADD3 R12, R29, 0x1ca, RZ ;  /* 0x000001ca1d0c7810 */ /* 0x000fe20007ffe0ff */
[----:B------:R-:W-:Y:S01]  /*3970*/  @!P6 IMAD.IADD R0, R0, 0x1, -R24 ;  /* 0x000000010000e824 */ /* 0x000fe200078e0a18 */
[----:B------:R-:W-:Y:S01]  /*3980*/  ISETP.GT.U32.AND P6, PT, R24, R6, PT ;  /* 0x000000061800720c */ /* 0x000fe20003fc4070 */
[----:B------:R-:W-:Y:S01]  /*3990*/  IMAD.HI.U32 R4, R2, R14, RZ ;  /* 0x0000000e02047227 */ /* 0x000fe200078e00ff */
[----:B------:R-:W-:-:S02]  /*39a0*/  ISETP.GT.U32.AND P4, PT, R24, R3, PT ;  /* 0x000000031800720c */ /* 0x000fc40003f84070 */
[----:B-1----:R-:W-:Y:S01]  /*39b0*/  IABS R16, R12 ;  /* 0x0000000c00107213 */ /* 0x002fe20000000000 */
[----:B------:R-:W-:Y:S01]  /*39c0*/  IMAD.MOV R4, RZ, RZ, -R4 ;  /* 0x000000ffff047224 */ /* 0x000fe200078e0a04 */
[----:B------:R-:W-:Y:S01]  /*39d0*/  IADD3 R11, R29, 0x1c8, RZ ;  /* 0x000001c81d0b7810 */ /* 0x000fe20007ffe0ff */
[----:B------:R-:W-:-:S04]  /*39e0*/  IMAD.HI.U32 R13, R2, R10, RZ ;  /* 0x0000000a020d7227 */ /* 0x000fc800078e00ff */
[----:B------:R-:W-:Y:S01]  /*39f0*/  IMAD R14, R24, R4, R14 ;  /* 0x00000004180e7224 */ /* 0x000fe200078e020e */
[----:B------:R-:W-:Y:S01]  /*3a00*/  IADD3 R4, R29, 0x1cb, RZ ;  /* 0x000001cb1d047810 */ /* 0x000fe20007ffe0ff */
[--C-:B------:R-:W-:Y:S02]  /*3a10*/  @!P6 IMAD.IADD R6, R6, 0x1, -R24.reuse ;  /* 0x000000010606e824 */ /* 0x100fe400078e0a18 */
[----:B------:R-:W-:Y:S01]  /*3a20*/  @!P4 IMAD.IADD R3, R3, 0x1, -R24 ;  /* 0x000000010303c824 */ /* 0x000fe200078e0a18 */
[C---:B------:R-:W-:Y:S01]  /*3a30*/  ISETP.GT.U32.AND P4, PT, R24.reuse, R0, PT ;  /* 0x000000001800720c */ /* 0x040fe20003f84070 */
[----:B------:R-:W-:Y:S01]  /*3a40*/  IMAD.MOV R7, RZ, RZ, -R13 ;  /* 0x000000ffff077224 */ /* 0x000fe200078e0a0d */
[----:B------:R-:W-:Y:S01]  /*3a50*/  IABS R13, R4 ;  /* 0x00000004000d7213 */ /* 0x000fe20000000000 */
[----:B------:R-:W-:Y:S01]  /*3a60*/  IMAD.MOV.U32 R21, RZ, RZ, R18 ;  /* 0x000000ffff157224 */ /* 0x000fe200078e0012 */
[----:B------:R-:W-:Y:S01]  /*3a70*/  ISETP.GT.U32.AND P6, PT, R24, R6, PT ;  /* 0x000000061800720c */ /* 0x000fe20003fc4070 */
[----:B------:R-:W-:-:S04]  /*3a80*/  IMAD.HI.U32 R18, R2, R16, RZ ;  /* 0x0000001002127227 */ /* 0x000fc800078e00ff */
[----:B------:R-:W-:Y:S01]  /*3a90*/  @!P2 IMAD.MOV R21, RZ, RZ, -R21 ;  /* 0x000000ffff15a224 */ /* 0x000fe200078e0a15 */
[----:B------:R-:W-:Y:S01]  /*3aa0*/  ISETP.GT.U32.AND P2, PT, R24, R3, PT ;  /* 0x000000031800720c */ /* 0x000fe20003f44070 */
[----:B------:R-:W-:-:S03]  /*3ab0*/  IMAD.HI.U32 R20, R2, R13, RZ ;  /* 0x0000000d02147227 */ /* 0x000fc600078e00ff */
[----:B------:R-:W-:Y:S01]  /*3ac0*/  STL [R1+0x738], R21 ;  /* 0x0007381501007387 */ /* 0x000fe20000100800 */
[----:B------:R-:W-:Y:S02]  /*3ad0*/  IMAD.MOV R18, RZ, RZ, -R18 ;  /* 0x000000ffff127224 */ /* 0x000fe400078e0a12 */
[----:B------:R-:W-:Y:S01]  /*3ae0*/  IMAD R10, R24, R7, R10 ;  /* 0x00000007180a7224 */ /* 0x000fe200078e020a */
[----:B------:R-:W-:Y:S01]  /*3af0*/  IABS R7, R11 ;  /* 0x0000000b00077213 */ /* 0x000fe20000000000 */
[----:B------:R-:W-:Y:S02]  /*3b00*/  IMAD.MOV R20, RZ, RZ, -R20 ;  /* 0x000000ffff147224 */ /* 0x000fe400078e0a14 */
[----:B------:R-:W-:Y:S01]  /*3b10*/  @!P4 IMAD.IADD R0, R0, 0x1, -R24 ;  /* 0x000000010000c824 */ /* 0x000fe200078e0a18 */
[C---:B------:R-:W-:Y:S01]  /*3b20*/  ISETP.GT.U32.AND P4, PT, R24.reuse, R14, PT ;  /* 0x0000000e1800720c */ /* 0x040fe20003f84070 */
[C---:B------:R-:W-:Y:S02]  /*3b30*/  IMAD R16, R24.reuse, R18, R16 ;  /* 0x0000001218107224 */ /* 0x040fe400078e0210 */
[----:B------:R-:W-:Y:S01]  /*3b40*/  @!P0 IMAD.MOV R19, RZ, RZ, -R19 ;  /* 0x000000ffff138224 */ /* 0x000fe200078e0a13 */
[C---:B------:R-:W-:Y:S01]  /*3b50*/  ISETP.GT.U32.AND P0, PT, R24.reuse, R10, PT ;  /* 0x0000000a1800720c */ /* 0x040fe20003f04070 */
[----:B------:R-:W-:-:S02]  /*3b60*/  IMAD R13, R24, R20, R13 ;  /* 0x00000014180d7224 */ /* 0x000fc400078e020d */
[--C-:B------:R-:W-:Y:S01]  /*3b70*/  @!P6 IMAD.IADD R6, R6, 0x1, -R24.reuse ;  /* 0x000000010606e824 */ /* 0x100fe200078e0a18 */
[C---:B------:R-:W-:Y:S01]  /*3b80*/  ISETP.GT.U32.AND P6, PT, R24.reuse, R16, PT ;  /* 0x000000101800720c */ /* 0x040fe20003fc4070 */
[----:B------:R-:W-:Y:S01]  /*3b90*/  @!P2 IMAD.IADD R3, R3, 0x1, -R24 ;  /* 0x000000010303a824 */ /* 0x000fe200078e0a18 */
[----:B------:R-:W-:Y:S01]  /*3ba0*/  ISETP.GT.U32.AND P2, PT, R24, R13, PT ;  /* 0x0000000d1800720c */ /* 0x000fe20003f44070 */
[----:B------:R0:W-:Y:S01]  /*3bb0*/  STL [R1+0x734], R19 ;  /* 0x0007341301007387 */ /* 0x0001e20000100800 */
[----:B------:R-:W-:Y:S02]  /*3bc0*/  IMAD.MOV.U32 R22, RZ, RZ, R0 ;  /* 0x000000ffff167224 */ /* 0x000fe400078e0000 */
[----:B------:R-:W-:Y:S01]  /*3bd0*/  @!P4 IMAD.IADD R14, R14, 0x1, -R24 ;  /* 0x000000010e0ec824 */ /* 0x000fe200078e0a18 */
[----:B------:R-:W-:Y:S01]  /*3be0*/  ISETP.GE.AND P4, PT, R5, RZ, PT ;  /* 0x000000ff0500720c */ /* 0x000fe20003f86270 */
[----:B------:R-:W-:Y:S01]  /*3bf0*/  IMAD.HI.U32 R20, R2, R7, RZ ;  /* 0x0000000702147227 */ /* 0x000fe200078e00ff */
[----:B------:R-:W-:-:S03]  /*3c00*/  IADD3 R5, R29, 0x1c6, RZ ;  /* 0x000001c61d057810 */ /* 0x000fc60007ffe0ff */
[----:B------:R-:W-:Y:S01]  /*3c10*/  @!P0 IMAD.IADD R10, R10, 0x1, -R24 ;  /* 0x000000010a0a8824 */ /* 0x000fe200078e0a18 */
[----:B------:R-:W-:Y:S01]  /*3c20*/  ISETP.GE.AND P0, PT, R15, RZ, PT ;  /* 0x000000ff0f00720c */ /* 0x000fe20003f06270 */
[----:B0-----:R-:W-:Y:S01]  /*3c30*/  IMAD.HI.U32 R19, R2, R17, RZ ;  /* 0x0000001102137227 */ /* 0x001fe200078e00ff */
[----:B------:R-:W-:-:S03]  /*3c40*/  IADD3 R15, R29, 0x1c7, RZ ;  /* 0x000001c71d0f7810 */ /* 0x000fc60007ffe0ff */
[--C-:B------:R-:W-:Y:S01]  /*3c50*/  @!P6 IMAD.IADD R16, R16, 0x1, -R24.reuse ;  /* 0x000000011010e824 */ /* 0x100fe200078e0a18 */
[C---:B------:R-:W-:Y:S01]  /*3c60*/  ISETP.GT.U32.AND P6, PT, R24.reuse, R14, PT ;  /* 0x0000000e1800720c */ /* 0x040fe20003fc4070 */
[----:B------:R-:W-:Y:S02]  /*3c70*/  IMAD.MOV R19, RZ, RZ, -R19 ;  /* 0x000000ffff137224 */ /* 0x000fe400078e0a13 */
[----:B------:R-:W-:Y:S01]  /*3c80*/  @!P2 IMAD.IADD R13, R13, 0x1, -R24 ;  /* 0x000000010d0da824 */ /* 0x000fe200078e0a18 */
[C---:B------:R-:W-:Y:S01]  /*3c90*/  ISETP.GT.U32.AND P2, PT, R24.reuse, R10, PT ;  /* 0x0000000a1800720c */ /* 0x040fe20003f44070 */
[C---:B------:R-:W-:Y:S02]  /*3ca0*/  IMAD R17, R24.reuse, R19, R17 ;  /* 0x0000001318117224 */ /* 0x040fe400078e0211 */
[----:B------:R-:W-:Y:S01]  /*3cb0*/  @!P5 IMAD.MOV R22, RZ, RZ, -R22 ;  /* 0x000000ffff16d224 */ /* 0x000fe200078e0a16 */
[C---:B------:R-:W-:Y:S01]  /*3cc0*/  ISETP.GT.U32.AND P5, PT, R24.reuse, R13, PT ;  /* 0x0000000d1800720c */ /* 0x040fe20003fa4070 */
[----:B------:R-:W-:Y:S01]  /*3cd0*/  IMAD.MOV.U32 R0, RZ, RZ, R6 ;  /* 0x000000ffff007224 */ /* 0x000fe200078e0006 */
[----:B------:R-:W-:Y:S01]  /*3ce0*/  IABS R6, R15 ;  /* 0x0000000f00067213 */ /* 0x000fe20000000000 */
[----:B------:R-:W-:Y:S01]  /*3cf0*/  IMAD.MOV R20, RZ, RZ, -R20 ;  /* 0x000000ffff147224 */ /* 0x000fe200078e0a14 */
[----:B------:R-:W-:Y:S01]  /*3d00*/  STL [R1+0x72c], R22 ;  /* 0x00072c1601007387 */ /* 0x000fe20000100800 */
[----:B------:R-:W-:Y:S01]  /*3d10*/  IMAD.MOV.U32 R21, RZ, RZ, R3 ;  /* 0x000000ffff157224 */ /* 0x000fe200078e0003 */
[----:B------:R-:W-:Y:S01]  /*3d20*/  IABS R3, R5 ;  /* 0x0000000500037213 */ /* 0x000fe20000000000 */
[----:B------:R-:W-:Y:S01]  /*3d30*/  @!P1 IMAD.MOV R0, RZ, RZ, -R0 ;  /* 0x000000ffff009224 */ /* 0x000fe200078e0a00 */
[C---:B------:R-:W-:Y:S01]  /*3d40*/  ISETP.GT.U32.AND P1, PT, R24.reuse, R17, PT ;  /* 0x000000111800720c */ /* 0x040fe20003f24070 */
[----:B------:R-:W-:-:S02]  /*3d50*/  IMAD R7, R24, R20, R7 ;  /* 0x0000001418077224 */ /* 0x000fc400078e0207 */
[----:B------:R-:W-:Y:S01]  /*3d60*/  @!P3 IMAD.MOV R21, RZ, RZ, -R21 ;  /* 0x000000ffff15b224 */ /* 0x000fe200078e0a15 */
[----:B------:R-:W-:Y:S01]  /*3d70*/  ISETP.GT.U32.AND P3, PT, R24, R16, PT ;  /* 0x000000101800720c */ /* 0x000fe20003f64070 */
[--C-:B------:R-:W-:Y:S01]  /*3d80*/  @!P6 IMAD.IADD R14, R14, 0x1, -R24.reuse ;  /* 0x000000010e0ee824 */ /* 0x100fe200078e0a18 */
[----:B------:R-:W-:Y:S01]  /*3d90*/  ISETP.GT.U32.AND P6, PT, R24, R7, PT ;  /* 0x000000071800720c */ /* 0x000fe20003fc4070 */
[--C-:B------:R-:W-:Y:S01]  /*3da0*/  @!P2 IMAD.IADD R10, R10, 0x1, -R24.reuse ;  /* 0x000000010a0aa824 */ /* 0x100fe200078e0a18 */
[----:B------:R-:W-:Y:S01]  /*3db0*/  ISETP.GE.AND P2, PT, R4, RZ, PT ;  /* 0x000000ff0400720c */ /* 0x000fe20003f46270 */
[----:B------:R-:W-:Y:S01]  /*3dc0*/  IMAD.HI.U32 R4, R2, R6, RZ ;  /* 0x0000000602047227 */ /* 0x000fe200078e00ff */
[----:B------:R-:W-:Y:S03]  /*3dd0*/  STL [R1+0x728], R21 ;  /* 0x0007281501007387 */ /* 0x000fe60000100800 */
[----:B------:R-:W-:Y:S01]  /*3de0*/  @!P5 IMAD.IADD R13, R13, 0x1, -R24 ;  /* 0x000000010d0dd824 */ /* 0x000fe200078e0a18 */
[----:B------:R0:W-:Y:S01]  /*3df0*/  STL [R1+0x724], R0 ;  /* 0x0007240001007387 */ /* 0x0001e20000100800 */
[----:B------:R-:W-:Y:S01]  /*3e00*/  ISETP.GE.AND P5, PT, R12, RZ, PT ;  /* 0x000000ff0c00720c */ /* 0x000fe20003fa6270 */
[----:B------:R-:W-:-:S02]  /*3e10*/  IMAD.MOV R4, RZ, RZ, -R4 ;  /* 0x000000ffff047224 */ /* 0x000fc400078e0a04 */
[----:B------:R-:W-:Y:S01]  /*3e20*/  @!P1 IMAD.IADD R17, R17, 0x1, -R24 ;  /* 0x0000000111119824 */ /* 0x000fe200078e0a18 */
[----:B------:R-:W-:Y:S01]  /*3e30*/  ISETP.GE.AND P1, PT, R11, RZ, PT ;  /* 0x000000ff0b00720c */ /* 0x000fe20003f26270 */
[----:B------:R-:W-:Y:S01]  /*3e40*/  IMAD.MOV.U32 R19, RZ, RZ, R10 ;  /* 0x000000ffff137224 */ /* 0x000fe200078e000a */
[----:B------:R-:W-:Y:S01]  /*3e50*/  IADD3 R11, R29, 0x1c3, RZ ;  /* 0x000001c31d0b7810 */ /* 0x000fe20007ffe0ff */
[----:B------:R-:W-:Y:S01]  /*3e60*/  @!P3 IMAD.IADD R16, R16, 0x1, -R24 ;  /* 0x000000011010b824 */ /* 0x000fe200078e0a18 */
[----:B------:R-:W-:Y:S01]  /*3e70*/  ISETP.GE.AND P3, PT, R9, RZ, PT ;  /* 0x000000ff0900720c */ /* 0x000fe20003f66270 */
[----:B0-----:R-:W-:-:S04]  /*3e80*/  IMAD.HI.U32 R0, R2, R3, RZ ;  /* 0x0000000302007227 */ /* 0x001fc800078e00ff */
[----:B------:R-:W-:Y:S02]  /*3e90*/  IMAD.MOV R0, RZ, RZ, -R0 ;  /* 0x000000ffff007224 */ /* 0x000fe400078e0a00 */
[C---:B------:R-:W-:Y:S01]  /*3ea0*/  IMAD R6, R24.reuse, R4, R6 ;  /* 0x0000000418067224 */ /* 0x040fe200078e0206 */
[----:B------:R-:W-:Y:S01]  /*3eb0*/  IADD3 R4, R29, 0x1c5, RZ ;  /* 0x000001c51d047810 */ /* 0x000fe20007ffe0ff */
[----:B------:R-:W-:Y:S02]  /*3ec0*/  IMAD.MOV.U32 R10, RZ, RZ, R13 ;  /* 0x000000ffff0a7224 */ /* 0x000fe400078e000d */
[----:B------:R-:W-:Y:S01]  /*3ed0*/  @!P0 IMAD.MOV R19, RZ, RZ, -R19 ;  /* 0x000000ffff138224 */ /* 0x000fe200078e0a13 */
[C---:B------:R-:W-:Y:S01]  /*3ee0*/  ISETP.GT.U32.AND P0, PT, R24.reuse, R17, PT ;  /* 0x000000111800720c */ /* 0x040fe20003f04070 */
[----:B------:R-:W-:Y:S01]  /*3ef0*/  IMAD.MOV.U32 R18, RZ, RZ, R14 ;  /* 0x000000ffff127224 */ /* 0x000fe200078e000e */
[----:B------:R-:W-:Y:S01]  /*3f00*/  IABS R12, R4 ;  /* 0x00000004000c7213 */ /* 0x000fe20000000000 */
[----:B------:R-:W-:Y:S01]  /*3f10*/  @!P6 IMAD.IADD R7, R7, 0x1, -R24 ;  /* 0x000000010707e824 */ /* 0x000fe200078e0a18 */
[----:B------:R-:W-:Y:S01]  /*3f20*/  STL [R1+0x720], R19 ;  /* 0x0007201301007387 */ /* 0x000fe20000100800 */
[C---:B------:R-:W-:Y:S01]  /*3f30*/  IMAD R3, R24.reuse, R0, R3 ;  /* 0x0000000018037224 */ /* 0x040fe200078e0203 */
[----:B------:R-:W-:Y:S01]  /*3f40*/  IADD3 R0, R29, 0x1c4, RZ ;  /* 0x000001c41d007810 */ /* 0x000fe20007ffe0ff */
[----:B------:R-:W-:Y:S01]  /*3f50*/  IMAD.MOV.U32 R9, RZ, RZ, R16 ;  /* 0x000000ffff097224 */ /* 0x000fe200078e0010 */
[----:B------:R-:W-:Y:S01]  /*3f60*/  ISETP.GE.AND P6, PT, R15, RZ, PT ;  /* 0x000000ff0f00720c */ /* 0x000fe20003fc6270 */
[----:B------:R-:W-:Y:S01]  /*3f70*/  @!P2 IMAD.MOV R10, RZ, RZ, -R10 ;  /* 0x000000ffff0aa224 */ /* 0x000fe200078e0a0a */
[C---:B------:R-:W-:Y:S01]  /*3f80*/  ISETP.GT.U32.AND P2, PT, R24.reuse, R6, PT ;  /* 0x000000061800720c */ /* 0x040fe20003f44070 */
[----:B------:R-:W-:Y:S01]  /*3f90*/  @!P4 IMAD.MOV R18, RZ, RZ, -R18 ;  /* 0x000000ffff12c224 */ /* 0x000fe200078e0a12 */
[C---:B------:R-:W-:Y:S01]  /*3fa0*/  ISETP.GT.U32.AND P4, PT, R24.reuse, R7, PT ;  /* 0x000000071800720c */ /* 0x040fe20003f84070 */
[----:B------:R-:W-:Y:S01]  /*3fb0*/  @!P5 IMAD.MOV R9, RZ, RZ, -R9 ;  /* 0x000000ffff09d224 */ /* 0x000fe200078e0a09 */
[----:B------:R-:W-:Y:S01]  /*3fc0*/  ISETP.GT.U32.AND P5, PT, R24, R3, PT ;  /* 0x000000031800720c */ /* 0x000fe20003fa4070 */
[----:B------:R-:W-:Y:S01]  /*3fd0*/  @!P0 IMAD.IADD R17, R17, 0x1, -R24 ;  /* 0x0000000111118824 */ /* 0x000fe200078e0a18 */
[----:B------:R-:W-:Y:S01]  /*3fe0*/  ISETP.GE.AND P0, PT, R5, RZ, PT ;  /* 0x000000ff0500720c */ /* 0x000fe20003f06270 */
[----:B------:R-:W-:Y:S01]  /*3ff0*/  STL [R1+0x71c], R18 ;  /* 0x00071c1201007387 */ /* 0x000fe20000100800 */
[----:B------:R-:W-:-:S02]  /*4000*/  IABS R5, R0 ;  /* 0x0000000000057213 */ /* 0x000fc40000000000 */
[----:B------:R-:W-:Y:S01]  /*4010*/  IADD3 R14, R29, 0x1be, RZ ;  /* 0x000001be1d0e7810 */ /* 0x000fe20007ffe0ff */
[----:B------:R0:W-:Y:S02]  /*4020*/  STL [R1+0x700], R10 ;  /* 0x0007000a01007387 */ /* 0x0001e40000100800 */
[--C-:B------:R-:W-:Y:S01]  /*4030*/  @!P2 IMAD.IADD R6, R6, 0x1, -R24.reuse ;  /* 0x000000010606a824 */ /* 0x100fe200078e0a18 */
[----:B------:R-:W-:Y:S01]  /*4040*/  ISETP.GE.AND P2, PT, R0, RZ, PT ;  /* 0x000000ff0000720c */ /* 0x000fe20003f46270 */
[--C-:B------:R-:W-:Y:S01]  /*4050*/  @!P4 IMAD.IADD R7, R7, 0x1, -R24.reuse ;  /* 0x000000010707c824 */ /* 0x100fe200078e0a18 */
[----:B------:R-:W-:Y:S01]  /*4060*/  ISETP.GE.AND P4, PT, R4, RZ, PT ;  /* 0x000000ff0400720c */ /* 0x000fe20003f86270 */
[----:B------:R-:W-:Y:S01]  /*4070*/  @!P5 IMAD.IADD R3, R3, 0x1, -R24 ;  /* 0x000000010303d824 */ /* 0x000fe200078e0a18 */
[----:B------:R-:W-:Y:S01]  /*4080*/  ISETP.GT.U32.AND P5, PT, R24, R6, PT ;  /* 0x000000061800720c */ /* 0x000fe20003fa4070 */
[----:B------:R-:W-:Y:S01]  /*4090*/  IMAD.MOV.U32 R4, RZ, RZ, R5 ;  /* 0x000000ffff047224 */ /* 0x000fe200078e0005 */
[----:B------:R1:W-:Y:S01]  /*40a0*/  STL [R1+0x14], R9 ;  /* 0x0000140901007387 */ /* 0x0003e20000100800 */
[----:B------:R-:W-:Y:S01]  /*40b0*/  IMAD.HI.U32 R5, R2, R12, RZ ;  /* 0x0000000c02057227 */ /* 0x000fe200078e00ff */
[----:B0-----:R-:W-:-:S03]  /*40c0*/  IADD3 R10, R29, 0x1c1, RZ ;  /* 0x000001c11d0a7810 */ /* 0x001fc60007ffe0ff */
[----:B------:R-:W-:Y:S02]  /*40d0*/  IMAD.MOV R5, RZ, RZ, -R5 ;  /* 0x000000ffff057224 */ /* 0x000fe400078e0a05 */
[----:B------:R-:W-:-:S04]  /*40e0*/  IMAD.HI.U32 R0, R2, R4, RZ ;  /* 0x0000000402007227 */ /* 0x000fc800078e00ff */
[----:B------:R-:W-:Y:S02]  /*40f0*/  IMAD R12, R24, R5, R12 ;  /* 0x00000005180c7224 */ /* 0x000fe400078e020c */
[----:B-1----:R-:W-:Y:S01]  /*4100*/  IMAD.MOV.U32 R9, RZ, RZ, R17 ;  /* 0x000000ffff097224 */ /* 0x002fe200078e0011 */
[C---:B------:R-:W-:Y:S01]  /*4110*/  IADD3 R17, R29.reuse, 0x1bf, RZ ;  /* 0x000001bf1d117810 */ /* 0x040fe20007ffe0ff */
[----:B------:R-:W-:Y:S01]  /*4120*/  @!P5 IMAD.IADD R6, R6, 0x1, -R24 ;  /* 0x000000010606d824 */ /* 0x000fe200078e0a18 */
[C---:B------:R-:W-:Y:S01]  /*4130*/  ISETP.GT.U32.AND P5, PT, R24.reuse, R12, PT ;  /* 0x0000000c1800720c */ /* 0x040fe20003fa4070 */
[----:B------:R-:W-:Y:S01]  /*4140*/  @!P3 IMAD.MOV R9, RZ, RZ, -R9 ;  /* 0x000000ffff09b224 */ /* 0x000fe200078e0a09 */
[C---:B------:R-:W-:Y:S01]  /*4150*/  ISETP.GT.U32.AND P3, PT, R24.reuse, R3, PT ;  /* 0x000000031800720c */ /* 0x040fe20003f64070 */
[----:B------:R-:W-:Y:S02]  /*4160*/  IMAD.MOV R0, RZ, RZ, -R0 ;  /* 0x000000ffff007224 */ /* 0x000fe400078e0a00 */
[----:B------:R-:W-:Y:S01]  /*4170*/  IMAD.MOV.U32 R13, RZ, RZ, R6 ;  /* 0x000000ffff0d7224 */ /* 0x000fe200078e0006 */
[----:B------:R0:W-:Y:S01]  /*4180*/  STL [R1+0x704], R9 ;  /* 0x0007040901007387 */ /* 0x0001e20000100800 */
[----:B------:R-:W-:Y:S01]  /*4190*/  IMAD R4, R24, R0, R4 ;  /* 0x0000000018047224 */ /* 0x000fe200078e0204 */
[----:B------:R-:W-:Y:S01]  /*41a0*/  IADD3 R0, R29, 0x1c0, RZ ;  /* 0x000001c01d007810 */ /* 0x000fe20007ffe0ff */
[----:B------:R-:W-:-:S02]  /*41b0*/  @!P6 IMAD.MOV R13, RZ, RZ, -R13 ;  /* 0x000000ffff0de224 */ /* 0x000fc400078e0a0d */
[----:B------:R-:W-:Y:S01]  /*41c0*/  @!P1 IMAD.MOV R7, RZ, RZ, -R7 ;  /* 0x000000ffff079224 */ /* 0x000fe200078e0a07 */
[----:B------:R-:W-:Y:S01]  /*41d0*/  ISETP.GT.U32.AND P6, PT, R24, R4, PT ;  /* 0x000000041800720c */ /* 0x000fe20003fc4070 */
[--C-:B------:R-:W-:Y:S01]  /*41e0*/  @!P5 IMAD.IADD R12, R12, 0x1, -R24.reuse ;  /* 0x000000010c0cd824 */ /* 0x100fe200078e0a18 */
[----:B------:R-:W-:Y:S01]  /*41f0*/  ISETP.GE.AND P1, PT, R11, RZ, PT ;  /* 0x000000ff0b00720c */ /* 0x000fe20003f26270 */
[--C-:B------:R-:W-:Y:S01]  /*4200*/  @!P3 IMAD.IADD R3, R3, 0x1, -R24.reuse ;  /* 0x000000010303b824 */ /* 0x100fe200078e0a18 */
[----:B------:R-:W-:Y:S01]  /*4210*/  IABS R11, R11 ;  /* 0x0000000b000b7213 */ /* 0x000fe20000000000 */
[----:B------:R1:W-:Y:S01]  /*4220*/  STL [R1+0x708], R7 ;  /* 0x0007080701007387 */ /* 0x0003e20000100800 */
[----:B------:R-:W-:Y:S01]  /*4230*/  ISETP.GT.U32.AND P5, PT, R24, R12, PT ;  /* 0x0000000c1800720c */ /* 0x000fe20003fa4070 */
[----:B0-----:R-:W-:Y:S02]  /*4240*/  IMAD.MOV.U32 R9, RZ, RZ, R3 ;  /* 0x000000ffff097224 */ /* 0x001fe400078e0003 */
[----:B------:R-:W-:Y:S01]  /*4250*/  IMAD.HI.U32 R5, R2, R11, RZ ;  /* 0x0000000b02057227 */ /* 0x000fe200078e00ff */
[----:B------:R-:W-:Y:S03]  /*4260*/  STL [R1+0x70c], R13 ;  /* 0x00070c0d01007387 */ /* 0x000fe60000100800 */
[----:B------:R-:W-:Y:S01]  /*4270*/  @!P0 IMAD.MOV R9, RZ, RZ, -R9 ;  /* 0x000000ffff098224 */ /* 0x000fe200078e0a09 */
[----:B------:R-:W-:Y:S01]  /*4280*/  ISETP.GE.AND P0, PT, R10, RZ, PT ;  /* 0x000000ff0a00720c */ /* 0x000fe20003f06270 */
[----:B------:R-:W-:Y:S01]  /*4290*/  IMAD.MOV R5, RZ, RZ, -R5 ;  /* 0x000000ffff057224 */ /* 0x000fe200078e0a05 */
[----:B-1----:R-:W-:Y:S01]  /*42a0*/  IADD3 R7, R29, 0x1c2, RZ ;  /* 0x000001c21d077810 */ /* 0x002fe20007ffe0ff */
[----:B------:R-:W-:Y:S01]  /*42b0*/  @!P6 IMAD.IADD R4, R4, 0x1, -R24 ;  /* 0x000000010404e824 */ /* 0x000fe200078e0a18 */
[----:B------:R-:W-:Y:S01]  /*42c0*/  IABS R10, R10 ;  /* 0x0000000a000a7213 */ /* 0x000fe20000000000 */
[----:B------:R0:W-:Y:S01]  /*42d0*/  STL [R1+0x718], R9 ;  /* 0x0007180901007387 */ /* 0x0001e20000100800 */
[----:B------:R-:W-:Y:S01]  /*42e0*/  ISETP.GE.AND P3, PT, R7, RZ, PT ;  /* 0x000000ff0700720c */ /* 0x000fe20003f66270 */
[----:B------:R-:W-:Y:S01]  /*42f0*/  IMAD R11, R24, R5, R11 ;  /* 0x00000005180b7224 */ /* 0x000fe200078e020b */
[----:B------:R-:W-:Y:S01]  /*4300*/  IABS R7, R7 ;  /* 0x0000000700077213 */ /* 0x000fe20000000000 */
[----:B------:R-:W-:Y:S01]  /*4310*/  IMAD.HI.U32 R5, R2, R10, RZ ;  /* 0x0000000a02057227 */ /* 0x000fe200078e00ff */
[----:B------:R-:W-:-:S03]  /*4320*/  ISETP.GT.U32.AND P6, PT, R24, R4, PT ;  /* 0x000000041800720c */ /* 0x000fc60003fc4070 */
[----:B------:R-:W-:Y:S01]  /*4330*/  @!P5 IMAD.IADD R12, R12, 0x1, -R24 ;  /* 0x000000010c0cd824 */ /* 0x000fe200078e0a18 */
[----:B------:R-:W-:Y:S01]  /*4340*/  ISETP.GT.U32.AND P5, PT, R24, R11, PT ;  /* 0x0000000b1800720c */ /* 0x000fe20003fa4070 */
[----:B------:R-:W-:Y:S01]  /*4350*/  IMAD.HI.U32 R3, R2, R7, RZ ;  /* 0x0000000702037227 */ /* 0x000fe200078e00ff */
[----:B0-----:R-:W-:-:S03]  /*4360*/  IABS R9, R0 ;  /* 0x0000000000097213 */ /* 0x001fc60000000000 */
[----:B------:R-:W-:Y:S02]  /*4370*/  IMAD.MOV R5, RZ, RZ, -R5 ;  /* 0x000000ffff057224 */ /* 0x000fe400078e0a05 */
[----:B------:R-:W-:-:S04]  /*4380*/  IMAD.HI.U32 R6, R2, R9, RZ ;  /* 0x0000000902067227 */ /* 0x000fc800078e00ff */
[----:B------:R-:W-:Y:S02]  /*4390*/  IMAD.MOV R3, RZ, RZ, -R3 ;  /* 0x000000ffff037224 */ /* 0x000fe400078e0a03 */
[----:B------:R-:W-:Y:S02]  /*43a0*/  IMAD.MOV R6, RZ, RZ, -R6 ;  /* 0x000000ffff067224 */ /* 0x000fe400078e0a06 */
[C---:B------:R-:W-:Y:S02]  /*43b0*/  IMAD R10, R24.reuse, R5, R10 ;  /* 0x00000005180a7224 */ /* 0x040fe400078e020a */
[C---:B------:R-:W-:Y:S01]  /*43c0*/  IMAD R7, R24.reuse, R3, R7 ;  /* 0x0000000318077224 */ /* 0x040fe200078e0207 */
[----:B------:R-:W-:Y:S01]  /*43d0*/  IABS R3, R17 ;  /* 0x0000001100037213 */ /* 0x000fe20000000000 */
[----:B------:R-:W-:Y:S02]  /*43e0*/  IMAD.MOV.U32 R13, RZ, RZ, R12 ;  /* 0x000000ffff0d7224 */ /* 0x000fe400078e000c */
[----:B------:R-:W-:Y:S01]  /*43f0*/  IMAD R9, R24, R6, R9 ;  /* 0x0000000618097224 */ /* 0x000fe200078e0209 */
[----:B------:R-:W-:Y:S01]  /*4400*/  IADD3 R6, R29, 0x1bd, RZ ;  /* 0x000001bd1d067810 */ /* 0x000fe20007ffe0ff */
[--C-:B------:R-:W-:Y:S01]  /*4410*/  @!P6 IMAD.IADD R4, R4, 0x1, -R24.reuse ;  /* 0x000000010404e824 */ /* 0x100fe200078e0a18 */
[C---:B------:R-:W-:Y:S01]  /*4420*/  ISETP.GT.U32.AND P6, PT, R24.reuse, R10, PT ;  /* 0x0000000a1800720c */ /* 0x040fe20003fc4070 */
[----:B------:R-:W-:Y:S01]  /*4430*/  @!P4 IMAD.MOV R13, RZ, RZ, -R13 ;  /* 0x000000ffff0dc224 */ /* 0x000fe200078e0a0d */
[C---:B------:R-:W-:Y:S01]  /*4440*/  ISETP.GT.U32.AND P4, PT, R24.reuse, R7, PT ;  /* 0x000000071800720c */ /* 0x040fe20003f84070 */
[----:B------:R-:W-:Y:S01]  /*4450*/  @!P5 IMAD.IADD R11, R11, 0x1, -R24 ;  /* 0x000000010b0bd824 */ /* 0x000fe200078e0a18 */
[----:B------:R-:W-:Y:S01]  /*4460*/  ISETP.GT.U32.AND P5, PT, R24, R9, PT ;  /* 0x000000091800720c */ /* 0x000fe20003fa4070 */
[----:B------:R-:W-:Y:S01]  /*4470*/  IMAD.MOV.U32 R12, RZ, RZ, R4 ;  /* 0x000000ffff0c7224 */ /* 0x000fe200078e0004 */
[----:B------:R0:W-:Y:S01]  /*4480*/  STL [R1+0x714], R13 ;  /* 0x0007140d01007387 */ /* 0x0001e20000100800 */
[----:B------:R-:W-:Y:S01]  /*4490*/  IMAD.HI.U32 R5, R2, R3, RZ ;  /* 0x0000000302057227 */ /* 0x000fe200078e00ff */
[----:B------:R-:W-:-:S03]  /*44a0*/  IABS R16, R6 ;  /* 0x0000000600107213 */ /* 0x000fc60000000000 */
[----:B------:R-:W-:Y:S02]  /*44b0*/  IMAD.MOV R5, RZ, RZ, -R5 ;  /* 0x000000ffff057224 */ /* 0x000fe400078e0a05 */
[--C-:B------:R-:W-:Y:S02]  /*44c0*/  @!P6 IMAD.IADD R10, R10, 0x1, -R24.reuse ;  /* 0x000000010a0ae824 */ /* 0x100fe400078e0a18 */
[--C-:B------:R-:W-:Y:S01]  /*44d0*/  @!P4 IMAD.IADD R7, R7, 0x1, -R24.reuse ;  /* 0x000000010707c824 */ /* 0x100fe200078e0a18 */
[----:B0-----:R-:W-:Y:S01]  /*44e0*/  IABS R13, R14 ;  /* 0x0000000e000d7213 */ /* 0x001fe20000000000 */
[----:B------:R-:W-:Y:S01]  /*44f0*/  @!P5 IMAD.IADD R9, R9, 0x1, -R24 ;  /* 0x000000010909d824 */ /* 0x000fe200078e0a18 */
[C---:B------:R-:W-:Y:S01]  /*4500*/  ISETP.GT.U32.AND P4, PT, R24.reuse, R11, PT ;  /* 0x0000000b1800720c */ /* 0x040fe20003f84070 */
[----:B------:R-:W-:Y:S01]  /*4510*/  @!P2 IMAD.MOV R12, RZ, RZ, -R12 ;  /* 0x000000ffff0ca224 */ /* 0x000fe200078e0a0c */
[----:B------:R-:W-:Y:S01]  /*4520*/  ISETP.GT.U32.AND P5, PT, R24, R10, PT ;  /* 0x0000000a1800720c */ /* 0x000fe20003fa4070 */
[----:B------:R-:W-:Y:S01]  /*4530*/  IMAD.HI.U32 R4, R2, R13, RZ ;  /* 0x0000000d02047227 */ /* 0x000fe200078e00ff */
[----:B------:R-:W-:-:S02]  /*4540*/  ISETP.GT.U32.AND P2, PT, R24, R9, PT ;  /* 0x000000091800720c */ /* 0x000fc40003f44070 */
[C---:B------:R-:W-:Y:S01]  /*4550*/  ISETP.GT.U32.AND P6, PT, R24.reuse, R7, PT ;  /* 0x000000071800720c */ /* 0x040fe20003fc4070 */
[----:B------:R-:W-:Y:S01]  /*4560*/  IMAD.MOV R4, RZ, RZ, -R4 ;  /* 0x000000ffff047224 */ /* 0x000fe200078e0a04 */
[----:B------:R0:W-:Y:S01]  /*4570*/  STL [R1+0x710], R12 ;  /* 0x0007100c01007387 */ /* 0x0001e20000100800 */
[C---:B------:R-:W-:Y:S01]  /*4580*/  IMAD R3, R24.reuse, R5, R3 ;  /* 0x0000000518037224 */ /* 0x040fe200078e0203 */
[C---:B------:R-:W-:Y:S01]  /*4590*/  IADD3 R5, R29.reuse, 0x1bc, RZ ;  /* 0x000001bc1d057810 */ /* 0x040fe20007ffe0ff */
[C---:B------:R-:W-:Y:S01]  /*45a0*/  IMAD R13, R24.reuse, R4, R13 ;  /* 0x00000004180d7224 */ /* 0x040fe200078e020d */
[----:B------:R-:W-:Y:S01]  /*45b0*/  IADD3 R4, R29, 0x1bb, RZ ;  /* 0x000001bb1d047810 */ /* 0x000fe20007ffe0ff */
[--C-:B------:R-:W-:Y:S01]  /*45c0*/  @!P4 IMAD.IADD R11, R11, 0x1, -R24.reuse ;  /* 0x000000010b0bc824 */ /* 0x100fe200078e0a18 */
[----:B------:R-:W-:Y:S01]  /*45d0*/  ISETP.GT.U32.AND P4, PT, R24, R3, PT ;  /* 0x000000031800720c */ /* 0x000fe20003f84070 */
[--C-:B------:R-:W-:Y:S01]  /*45e0*/  @!P5 IMAD.IADD R10, R10, 0x1, -R24.reuse ;  /* 0x000000010a0ad824 */ /* 0x100fe200078e0a18 */
[----:B------:R-:W-:Y:S01]  /*45f0*/  ISETP.GT.U32.AND P5, PT, R24, R13, PT ;  /* 0x0000000d1800720c */ /* 0x000fe20003fa4070 */
[--C-:B------:R-:W-:Y:S01]  /*4600*/  @!P2 IMAD.IADD R9, R9, 0x1, -R24.reuse ;  /* 0x000000010909a824 */ /* 0x100fe200078e0a18 */
[----:B------:R-:W-:Y:S01]  /*4610*/  ISETP.GE.AND P2, PT, R17, RZ, PT ;  /* 0x000000ff1100720c */ /* 0x000fe20003f46270 */
[----:B------:R-:W-:Y:S01]  /*4620*/  @!P6 IMAD.IADD R7, R7, 0x1, -R24 ;  /* 0x000000010707e824 */ /* 0x000fe200078e0a18 */
[----:B------:R-:W-:Y:S01]  /*4630*/  IABS R17, R4 ;  /* 0x0000000400117213 */ /* 0x000fe20000000000 */
[----:B0-----:R-:W-:Y:S01]  /*4640*/  IMAD.HI.U32 R12, R2, R16, RZ ;  /* 0x00000010020c7227 */ /* 0x001fe200078e00ff */
[----:B------:R-:W-:-:S02]  /*4650*/  IABS R15, R5 ;  /* 0x00000005000f7213 */ /* 0x000fc40000000000 */
[----:B------:R-:W-:Y:S01]  /*4660*/  ISETP.GE.AND P6, PT, R0, RZ, PT ;  /* 0x000000ff0000720c */ /* 0x000fe20003fc6270 */
[----:B------:R-:W-:Y:S02]  /*4670*/  IMAD.MOV.U32 R19, RZ, RZ, R11 ;  /* 0x000000ffff137224 */ /* 0x000fe400078e000b */
[--C-:B------:R-:W-:Y:S01]  /*4680*/  @!P4 IMAD.IADD R3, R3, 0x1, -R24.reuse ;  /* 0x000000010303c824 */ /* 0x100fe200078e0a18 */
[----:B------:R-:W-:Y:S01]  /*4690*/  ISETP.GE.AND P4, PT, R14, RZ, PT ;  /* 0x000000ff0e00720c */ /* 0x000fe20003f86270 */
[----:B------:R-:W-:Y:S02]  /*46a0*/  @!P5 IMAD.IADD R13, R13, 0x1, -R24 ;  /* 0x000000010d0dd824 */ /* 0x000fe400078e0a18 */
[----:B------:R-:W-:Y:S02]  /*46b0*/  IMAD.MOV.U32 R14, RZ, RZ, R17 ;  /* 0x000000ffff0e7224 */ /* 0x000fe400078e0011 */
[----:B------:R-:W-:Y:S01]  /*46c0*/  IMAD.MOV R12, RZ, RZ, -R12 ;  /* 0x000000ffff0c7224 */ /* 0x000fe200078e0a0c */
[----:B------:R-:W-:Y:S01]  /*46d0*/  ISETP.GT.U32.AND P5, PT, R24, R13, PT ;  /* 0x0000000d1800720c */ /* 0x000fe20003fa4070 */
[----:B------:R-:W-:-:S04]  /*46e0*/  IMAD.HI.U32 R11, R2, R14, RZ ;  /* 0x0000000e020b7227 */ /* 0x000fc800078e00ff */
[----:B------:R-:W-:Y:S02]  /*46f0*/  IMAD.MOV.U32 R18, RZ, RZ, R7 ;  /* 0x000000ffff127224 */ /* 0x000fe400078e0007 */
[----:B------:R-:W-:Y:S01]  /*4700*/  @!P1 IMAD.MOV R19, RZ, RZ, -R19 ;  /* 0x000000ffff139224 */ /* 0x000fe200078e0a13 */
[C---:B------:R-:W-:Y:S01]  /*4710*/  ISETP.GT.U32.AND P1, PT, R24.reuse, R3, PT ;  /* 0x000000031800720c */ /* 0x040fe20003f24070 */
[----:B------:R-:W-:Y:S02]  /*4720*/  IMAD.MOV R7, RZ, RZ, -R11 ;  /* 0x000000ffff077224 */ /* 0x000fe400078e0a0b */
[C---:B------:R-:W-:Y:S01]  /*4730*/  IMAD R16, R24.reuse, R12, R16 ;  /* 0x0000000c18107224 */ /* 0x040fe200078e0210 */
[----:B------:R0:W-:Y:S01]  /*4740*/  STL [R1+0x6ec], R19 ;  /* 0x0006ec1301007387 */ /* 0x0001e20000100800 */
[----:B------:R-:W-:Y:S02]  /*4750*/  IMAD R14, R24, R7, R14 ;  /* 0x00000007180e7224 */ /* 0x000fe400078e020e */
[----:B------:R-:W-:-:S04]  /*4760*/  IMAD.HI.U32 R0, R2, R15, RZ ;  /* 0x0000000f02007227 */ /* 0x000fc800078e00ff */
[----:B------:R-:W-:Y:S01]  /*4770*/  @!P3 IMAD.MOV R18, RZ, RZ, -R18 ;  /* 0x000000ffff12b224 */ /* 0x000fe200078e0a12 */
[C---:B------:R-:W-:Y:S01]  /*4780*/  ISETP.GT.U32.AND P3, PT, R24.reuse, R16, PT ;  /* 0x000000101800720c */ /* 0x040fe20003f64070 */
[----:B------:R-:W-:Y:S01]  /*4790*/  @!P5 IMAD.IADD R13, R13, 0x1, -R24 ;  /* 0x000000010d0dd824 */ /* 0x000fe200078e0a18 */
[C---:B------:R-:W-:Y:S01]  /*47a0*/  ISETP.GT.U32.AND P5, PT, R24.reuse, R14, PT ;  /* 0x0000000e1800720c */ /* 0x040fe20003fa4070 */
[----:B------:R-:W-:Y:S01]  /*47b0*/  IMAD.MOV R0, RZ, RZ, -R0 ;  /* 0x000000ffff007224 */ /* 0x000fe200078e0a00 */
[----:B------:R-:W-:Y:S01]  /*47c0*/  STL [R1+0x6f0], R18 ;  /* 0x0006f01201007387 */ /* 0x000fe20000100800 */
[----:B------:R-:W-:Y:S01]  /*47d0*/  @!P1 IMAD.IADD R3, R3, 0x1, -R24 ;  /* 0x0000000103039824 */ /* 0x000fe200078e0a18 */
[----:B------:R-:W-:Y:S01]  /*47e0*/  ISETP.GE.AND P1, PT, R5, RZ, PT ;  /* 0x000000ff0500720c */ /* 0x000fe20003f26270 */
[----:B------:R-:W-:Y:S01]  /*47f0*/  IMAD R15, R24, R0, R15 ;  /* 0x00000000180f7224 */ /* 0x000fe200078e020f */
[C---:B------:R-:W-:Y:S01]  /*4800*/  IADD3 R5, R29.reuse, 0x1b9, RZ ;  /* 0x000001b91d057810 */ /* 0x040fe20007ffe0ff */
[----:B------:R-:W-:Y:S01]  /*4810*/  @!P0 IMAD.MOV R10, RZ, RZ, -R10 ;  /* 0x000000ffff0a8224 */ /* 0x000fe200078e0a0a */
[----:B------:R-:W-:Y:S01]  /*4820*/  ISETP.GE.AND P0, PT, R6, RZ, PT ;  /* 0x000000ff0600720c */ /* 0x000fe20003f06270 */
[----:B------:R-:W-:Y:S01]  /*4830*/  @!P6 IMAD.MOV R9, RZ, RZ, -R9 ;  /* 0x000000ffff09e224 */ /* 0x000fe200078e0a09 */
[----:B------:R-:W-:Y:S01]  /*4840*/  ISETP.GT.U32.AND P6, PT, R24, R15, PT ;  /* 0x0000000f1800720c */ /* 0x000fe20003fc4070 */
[----:B------:R-:W-:Y:S01]  /*4850*/  IMAD.MOV.U32 R6, RZ, RZ, R3 ;  /* 0x000000ffff067224 */ /* 0x000fe200078e0003 */
[C---:B------:R-:W-:Y:S01]  /*4860*/  IADD3 R0, R29.reuse, 0x1ba, RZ ;  /* 0x000001ba1d007810 */ /* 0x040fe20007ffe0ff */
[----:B------:R-:W-:Y:S01]  /*4870*/  @!P3 IMAD.IADD R16, R16, 0x1, -R24 ;  /* 0x000000011010b824 */ /* 0x000fe200078e0a18 */
[----:B------:R-:W-:Y:S01]  /*4880*/  ISETP.GE.AND P3, PT, R4, RZ, PT ;  /* 0x000000ff0400720c */ /* 0x000fe20003f66270 */
[----:B------:R-:W-:Y:S01]  /*4890*/  @!P2 IMAD.MOV R6, RZ, RZ, -R6 ;  /* 0x000000ffff06a224 */ /* 0x000fe200078e0a06 */
[----:B------:R-:W-:Y:S01]  /*48a0*/  IABS R4, R5 ;  /* 0x0000000500047213 */ /* 0x000fe20000000000 */
[--C-:B------:R-:W-:Y:S01]  /*48b0*/  @!P5 IMAD.IADD R14, R14, 0x1, -R24.reuse ;  /* 0x000000010e0ed824 */ /* 0x100fe200078e0a18 */
[----:B------:R-:W-:Y:S01]  /*48c0*/  STL [R1+0x6f4], R10 ;  /* 0x0006f40a01007387 */ /* 0x000fe20000100800 */
[----:B------:R-:W-:Y:S01]  /*48d0*/  IABS R11, R0 ;  /* 0x00000000000b7213 */ /* 0x000fe20000000000 */
[----:B0-----:R-:W-:Y:S01]  /*48e0*/  IMAD.MOV.U32 R19, RZ, RZ, R13 ;  /* 0x000000ffff137224 */ /* 0x001fe200078e000d */
[----:B------:R-:W-:Y:S01]  /*48f0*/  IADD3 R3, R29, 0x1b7, RZ ;  /* 0x000001b71d037810 */ /* 0x000fe20007ffe0ff */
[----:B------:R0:W-:Y:S01]  /*4900*/  STL [R1+0x6f8], R9 ;  /* 0x0006f80901007387 */ /* 0x0001e20000100800 */
[C---:B------:R-:W-:Y:S01]  /*4910*/  ISETP.GT.U32.AND P5, PT, R24.reuse, R14, PT ;  /* 0x0000000e1800720c */ /* 0x040fe20003fa4070 */
[----:B------:R-:W-:Y:S01]  /*4920*/  @!P6 IMAD.IADD R15, R15, 0x1, -R24 ;  /* 0x000000010f0fe824 */ /* 0x000fe200078e0a18 */
[----:B------:R-:W-:Y:S01]  /*4930*/  ISETP.GT.U32.AND P6, PT, R24, R16, PT ;  /* 0x000000101800720c */ /* 0x000fe20003fc4070 */
[----:B------:R1:W-:Y:S01]  /*4940*/  STL [R1+0x6fc], R6 ;  /* 0x0006fc0601007387 */ /* 0x0003e20000100800 */
[----:B------:R-:W-:-:S02]  /*4950*/  IMAD.HI.U32 R7, R2, R11, RZ ;  /* 0x0000000b02077227 */ /* 0x000fc400078e00ff */
[C---:B------:R-:W-:Y:S02]  /*4960*/  ISETP.GT.U32.AND P2, PT, R24.reuse, R15, PT ;  /* 0x0000000f1800720c */ /* 0x040fe40003f44070 */
[----:B------:R-:W-:Y:S01]  /*4970*/  IMAD.MOV R7, RZ, RZ, -R7 ;  /* 0x000000ffff077224 */ /* 0x000fe200078e0a07 */
[----:B0-----:R-:W-:Y:S01]  /*4980*/  IADD3 R9, R29, 0x1b8, RZ ;  /* 0x000001b81d097810 */ /* 0x001fe20007ffe0ff */
[----:B------:R-:W-:Y:S02]  /*4990*/  @!P4 IMAD.MOV R19, RZ, RZ, -R19 ;  /* 0x000000ffff13c224 */ /* 0x000fe400078e0a13 */
[----:B------:R-:W-:Y:S01]  /*49a0*/  IMAD R11, R24, R7, R11 ;  /* 0x00000007180b7224 */ /* 0x000fe200078e020b */
[----:B------:R-:W-:Y:S01]  /*49b0*/  IABS R12, R9 ;  /* 0x00000009000c7213 */ /* 0x000fe20000000000 */
[----:B-1----:R-:W-:Y:S01]  /*49c0*/  IMAD.HI.U32 R6, R2, R4, RZ ;  /* 0x0000000402067227 */ /* 0x002fe200078e00ff */
[----:B------:R-:W-:Y:S01]  /*49d0*/  IABS R7, R3 ;  /* 0x0000000300077213 */ /* 0x000fe20000000000 */
[----:B------:R-:W-:Y:S02]  /*49e0*/  STL [R1+0x680], R19 ;  /* 0x0006801301007387 */ /* 0x000fe40000100800 */
[----:B------:R-:W-:-:S02]  /*49f0*/  IMAD.MOV R6, RZ, RZ, -R6 ;  /* 0x000000ffff067224 */ /* 0x000fc400078e0a06 */
[----:B------:R-:W-:Y:S02]  /*4a00*/  @!P5 IMAD.IADD R14, R14, 0x1, -R24 ;  /* 0x000000010e0ed824 */ /* 0x000fe400078e0a18 */
[----:B------:R-:W-:Y:S01]  /*4a10*/  IMAD R4, R24, R6, R4 ;  /* 0x0000000618047224 */ /* 0x000fe200078e0204 */
[----:B------:R-:W-:Y:S01]  /*4a20*/  IADD3 R6, R29, 0x1b6, RZ ;  /* 0x000001b61d067810 */ /* 0x000fe20007ffe0ff */
[--C-:B------:R-:W-:Y:S01]  /*4a30*/  @!P6 IMAD.IADD R16, R16, 0x1, -R24.reuse ;  /* 0x000000011010e824 */ /* 0x100fe200078e0a18 */
[C---:B------:R-:W-:Y:S01]  /*4a40*/  ISETP.GT.U32.AND P6, PT, R24.reuse, R11, PT ;  /* 0x0000000b1800720c */ /* 0x040fe20003fc4070 */
[----:B------:R-:W-:Y:S01]  /*4a50*/  @!P2 IMAD.IADD R15, R15, 0x1, -R24 ;  /* 0x000000010f0fa824 */ /* 0x000fe200078e0a18 */
[----:B------:R-:W-:Y:S01]  /*4a60*/  ISETP.GT.U32.AND P5, PT, R24, R4, PT ;  /* 0x000000041800720c */ /* 0x000fe20003fa4070 */
[----:B------:R-:W-:Y:S01]  /*4a70*/  IMAD.HI.U32 R17, R2, R12, RZ ;  /* 0x0000000c02117227 */ /* 0x000fe200078e00ff */
[----:B------:R-:W-:Y:S02]  /*4a80*/  IABS R10, R6 ;  /* 0x00000006000a7213 */ /* 0x000fe40000000000 */
[----:B------:R-:W-:Y:S01]  /*4a90*/  ISETP.GE.AND P2, PT, R0, RZ, PT ;  /* 0x000000ff0000720c */ /* 0x000fe20003f46270 */
[----:B------:R-:W-:-:S04]  /*4aa0*/  IMAD.HI.U32 R0, R2, R7, RZ ;  /* 0x0000000702007227 */ /* 0x000fc800078e00ff */
[----:B------:R-:W-:-:S04]  /*4ab0*/  IMAD.HI.U32 R13, R2, R10, RZ ;  /* 0x0000000a020d7227 */ /* 0x000fc800078e00ff */
[--C-:B------:R-:W-:Y:S02]  /*4ac0*/  @!P5 IMAD.IADD R4, R4, 0x1, -R24.reuse ;  /* 0x000000010404d824 */ /* 0x100fe400078e0a18 */
[----:B------:R-:W-:Y:S01]  /*4ad0*/  @!P6 IMAD.IADD R11, R11, 0x1, -R24 ;  /* 0x000000010b0be824 */ /* 0x000fe200078e0a18 */
[----:B------:R-:W-:Y:S01]  /*4ae0*/  ISETP.GE.AND P6, PT, R5, RZ, PT ;  /* 0x000000ff0500720c */ /* 0x000fe20003fc6270 */
[----:B------:R-:W-:Y:S01]  /*4af0*/  IMAD.MOV R13, RZ, RZ, -R13 ;  /* 0x000000ffff0d7224 */ /* 0x000fe200078e0a0d */
[C---:B------:R-:W-:Y:S01]  /*4b00*/  ISETP.GT.U32.AND P5, PT, R24.reuse, R4, PT ;  /* 0x000000041800720c */ /* 0x040fe20003fa4070 */
[----:B------:R-:W-:Y:S01]  /*4b10*/  IMAD.MOV R17, RZ, RZ, -R17 ;  /* 0x000000ffff117224 */ /* 0x000fe200078e0a11 */
[C---:B------:R-:W-:Y:S01]  /*4b20*/  ISETP.GT.U32.AND P4, PT, R24.reuse, R11, PT ;  /* 0x0000000b1800720c */ /* 0x040fe20003f84070 */
[----:B------:R-:W-:Y:S01]  /*4b30*/  @!P1 IMAD.MOV R15, RZ, RZ, -R15 ;  /* 0x000000ffff0f9224 */ /* 0x000fe200078e0a0f */
[----:B------:R-:W-:Y:S01]  /*4b40*/  ISETP.GE.AND P1, PT, R9, RZ, PT ;  /* 0x000000ff0900720c */ /* 0x000fe20003f26270 */
[----:B------:R-:W-:Y:S01]  /*4b50*/  IMAD R9, R24, R13, R10 ;  /* 0x0000000d18097224 */ /* 0x000fe200078e020a */
[----:B------:R-:W-:Y:S01]  /*4b60*/  IADD3 R5, R29, 0x1b5, RZ ;  /* 0x000001b51d057810 */ /* 0x000fe20007ffe0ff */
[----:B------:R-:W-:-:S02]  /*4b70*/  IMAD.MOV R0, RZ, RZ, -R0 ;  /* 0x000000ffff007224 */ /* 0x000fc400078e0a00 */
[----:B------:R-:W-:Y:S02]  /*4b80*/  IMAD R12, R24, R17, R12 ;  /* 0x00000011180c7224 */ /* 0x000fe400078e020c */
[----:B------:R-:W-:Y:S02]  /*4b90*/  IMAD.MOV.U32 R18, RZ, RZ, R16 ;  /* 0x000000ffff127224 */ /* 0x000fe400078e0010 */
[----:B------:R-:W-:Y:S01]  /*4ba0*/  @!P5 IMAD.IADD R4, R4, 0x1, -R24 ;  /* 0x000000010404d824 */ /* 0x000fe200078e0a18 */
[C---:B------:R-:W-:Y:S01]  /*4bb0*/  ISETP.GT.U32.AND P5, PT, R24.reuse, R9, PT ;  /* 0x000000091800720c */ /* 0x040fe20003fa4070 */
[C---:B------:R-:W-:Y:S01]  /*4bc0*/  IMAD R7, R24.reuse, R0, R7 ;  /* 0x0000000018077224 */ /* 0x040fe200078e0207 */
[----:B------:R-:W-:Y:S01]  /*4bd0*/  IABS R0, R5 ;  /* 0x0000000500007213 */ /* 0x000fe20000000000 */
[----:B------:R-:W-:Y:S01]  /*4be0*/  @!P0 IMAD.MOV R18, RZ, RZ, -R18 ;  /* 0x000000ffff128224 */ /* 0x000fe200078e0a12 */
[C---:B------:R-:W-:Y:S01]  /*4bf0*/  ISETP.GT.U32.AND P0, PT, R24.reuse, R12, PT ;  /* 0x0000000c1800720c */ /* 0x040fe20003f04070 */
[----:B------:R-:W-:Y:S01]  /*4c00*/  @!P4 IMAD.IADD R11, R11, 0x1, -R24 ;  /* 0x000000010b0bc824 */ /* 0x000fe200078e0a18 */
[----:B------:R-:W-:Y:S01]  /*4c10*/  ISETP.GE.AND P4, PT, R3, RZ, PT ;  /* 0x000000ff0300720c */ /* 0x000fe20003f86270 */
[----:B------:R-:W-:Y:S01]  /*4c20*/  @!P3 IMAD.MOV R14, RZ, RZ, -R14 ;  /* 0x000000ffff0eb224 */ /* 0x000fe200078e0a0e */
[----:B------:R-:W-:Y:S01]  /*4c30*/  ISETP.GT.U32.AND P3, PT, R24, R7, PT ;  /* 0x000000071800720c */ /* 0x000fe20003f64070 */
[----:B------:R-:W-:Y:S01]  /*4c40*/  IMAD.MOV.U32 R13, RZ, RZ, R11 ;  /* 0x000000ffff0d7224 */ /* 0x000fe200078e000b */
[----:B------:R-:W-:Y:S01]  /*4c50*/  IADD3 R3, R29, 0x1b4, RZ ;  /* 0x000001b41d037810 */ /* 0x000fe20007ffe0ff */
[----:B------:R-:W-:Y:S01]  /*4c60*/  STL [R1+0x684], R18 ;  /* 0x0006841201007387 */ /* 0x000fe20000100800 */
[----:B------:R-:W-:-:S02]  /*4c70*/  IMAD.HI.U32 R10, R2, R0, RZ ;  /* 0x00000000020a7227 */ /* 0x000fc400078e00ff */
[----:B------:R-:W-:Y:S01]  /*4c80*/  IABS R11, R3 ;  /* 0x00000003000b7213 */ /* 0x000fe20000000000 */
[----:B------:R-:W-:Y:S01]  /*4c90*/  STL [R1+0x698], R15 ;  /* 0x0006980f01007387 */ /* 0x000fe20000100800 */
[----:B------:R-:W-:Y:S02]  /*4ca0*/  @!P2 IMAD.MOV R13, RZ, RZ, -R13 ;  /* 0x000000ffff0da224 */ /* 0x000fe400078e0a0d */
[--C-:B------:R-:W-:Y:S01]  /*4cb0*/  @!P5 IMAD.IADD R9, R9, 0x1, -R24.reuse ;  /* 0x000000010909d824 */ /* 0x100fe200078e0a18 */
[----:B------:R-:W-:Y:S01]  /*4cc0*/  STL [R1+0x6dc], R14 ;  /* 0x0006dc0e01007387 */ /* 0x000fe20000100800 */
[--C-:B------:R-:W-:Y:S01]  /*4cd0*/  @!P0 IMAD.IADD R12, R12, 0x1, -R24.reuse ;  /* 0x000000010c0c8824 */ /* 0x100fe200078e0a18 */
[----:B------:R-:W-:Y:S01]  /*4ce0*/  ISETP.GE.AND P0, PT, R6, RZ, PT ;  /* 0x000000ff0600720c */ /* 0x000fe20003f06270 */
[----:B------:R-:W-:Y:S01]  /*4cf0*/  @!P3 IMAD.IADD R7, R7, 0x1, -R24 ;  /* 0x000000010707b824 */ /* 0x000fe200078e0a18 */
[----:B------:R0:W-:Y:S01]  /*4d00*/  STL [R1+0x6e0], R13 ;  /* 0x0006e00d01007387 */ /* 0x0001e20000100800 */
[C---:B------:R-:W-:Y:S01]  /*4d10*/  ISETP.GT.U32.AND P5, PT, R24.reuse, R9, PT ;  /* 0x000000091800720c */ /* 0x040fe20003fa4070 */
[----:B------:R-:W-:Y:S01]  /*4d20*/  IMAD.MOV R10, RZ, RZ, -R10 ;  /* 0x000000ffff0a7224 */ /* 0x000fe200078e0a0a */
[----:B------:R-:W-:-:S02]  /*4d30*/  ISETP.GT.U32.AND P3, PT, R24, R12, PT ;  /* 0x0000000c1800720c */ /* 0x000fc40003f64070 */
[C---:B------:R-:W-:Y:S01]  /*4d40*/  ISETP.GT.U32.AND P2, PT, R24.reuse, R7, PT ;  /* 0x000000071800720c */ /* 0x040fe20003f44070 */
[----:B------:R-:W-:Y:S01]  /*4d50*/  IMAD R0, R24, R10, R0 ;  /* 0x0000000a18007224 */ /* 0x000fe200078e0200 */
[----:B------:R-:W-:Y:S01]  /*4d60*/  IADD3 R6, R29, 0x1b3, RZ ;  /* 0x000001b31d067810 */ /* 0x000fe20007ffe0ff */
[----:B0-----:R-:W-:-:S03]  /*4d70*/  IMAD.MOV.U32 R13, RZ, RZ, R4 ;  /* 0x000000ffff0d7224 */ /* 0x001fc600078e0004 */
[----:B------:R-:W-:Y:S01]  /*4d80*/  IABS R10, R6 ;  /* 0x00000006000a7213 */ /* 0x000fe20000000000 */
[----:B------:R-:W-:-:S04]  /*4d90*/  IMAD.HI.U32 R4, R2, R11, RZ ;  /* 0x0000000b02047227 */ /* 0x000fc800078e00ff */
[----:B------:R-:W-:Y:S02]  /*4da0*/  IMAD.MOV R4, RZ, RZ, -R4 ;  /* 0x000000ffff047224 */ /* 0x000fe400078e0a04 */
[--C-:B------:R-:W-:Y:S02]  /*4db0*/  @!P5 IMAD.IADD R9, R9, 0x1, -R24.reuse ;  /* 0x000000010909d824 */ /* 0x100fe400078e0a18 */
[----:B------:R-:W-:Y:S01]  /*4dc0*/  IMAD R11, R24, R4, R11 ;  /* 0x00000004180b7224 */ /* 0x000fe200078e020b */
[----:B------:R-:W-:Y:S01]  /*4dd0*/  IADD3 R4, R29, 0x1b1, RZ ;  /* 0x000001b11d047810 */ /* 0x000fe20007ffe0ff */
[--C-:B------:R-:W-:Y:S01]  /*4de0*/  @!P3 IMAD.IADD R12, R12, 0x1, -R24.reuse ;  /* 0x000000010c0cb824 */ /* 0x100fe200078e0a18 */
[C---:B------:R-:W-:Y:S01]  /*4df0*/  ISETP.GT.U32.AND P3, PT, R24.reuse, R0, PT ;  /* 0x000000001800720c */ /* 0x040fe20003f64070 */
[----:B------:R-:W-:Y:S01]  /*4e00*/  @!P2 IMAD.IADD R7, R7, 0x1, -R24 ;  /* 0x000000010707a824 */ /* 0x000fe200078e0a18 */
[----:B------:R-:W-:Y:S01]  /*4e10*/  ISETP.GT.U32.AND P5, PT, R24, R11, PT ;  /* 0x0000000b1800720c */ /* 0x000fe20003fa4070 */
[----:B------:R-:W-:Y:S01]  /*4e20*/  @!P6 IMAD.MOV R13, RZ, RZ, -R13 ;  /* 0x000000ffff0de224 */ /* 0x000fe200078e0a0d */
[----:B------:R-:W-:Y:S01]  /*4e30*/  ISETP.GE.AND P2, PT, R3, RZ, PT ;  /* 0x000000ff0300720c */ /* 0x000fe20003f46270 */
[----:B------:R-:W-:Y:S01]  /*4e40*/  IMAD.HI.U32 R14, R2, R10, RZ ;  /* 0x0000000a020e7227 */ /* 0x000fe200078e00ff */
[----:B------:R-:W-:-:S02]  /*4e50*/  IADD3 R3, R29, 0x1b2, RZ ;  /* 0x000001b21d037810 */ /* 0x000fc40007ffe0ff */
[----:B------:R-:W-:Y:S01]  /*4e60*/  ISETP.GE.AND P6, PT, R5, RZ, PT ;  /* 0x000000ff0500720c */ /* 0x000fe20003fc6270 */
[----:B------:R-:W-:Y:S01]  /*4e70*/  IMAD.MOV.U32 R15, RZ, RZ, R12 ;  /* 0x000000ffff0f7224 */ /* 0x000fe200078e000c */
[----:B------:R-:W-:Y:S01]  /*4e80*/  IABS R5, R3 ;  /* 0x0000000300057213 */ /* 0x000fe20000000000 */
[----:B------:R-:W-:Y:S01]  /*4e90*/  IMAD.MOV R14, RZ, RZ, -R14 ;  /* 0x000000ffff0e7224 */ /* 0x000fe200078e0a0e */
[----:B------:R0:W-:Y:S01]  /*4ea0*/  STL [R1+0x6e8], R13 ;  /* 0x0006e80d01007387 */ /* 0x0001e20000100800 */
[--C-:B------:R-:W-:Y:S01]  /*4eb0*/  @!P3 IMAD.IADD R0, R0, 0x1, -R24.reuse ;  /* 0x000000010000b824 */ /* 0x100fe200078e0a18 */
[----:B------:R-:W-:Y:S01]  /*4ec0*/  ISETP.GE.AND P3, PT, R6, RZ, PT ;  /* 0x000000ff0600720c */ /* 0x000fe20003f66270 */
[----:B------:R-:W-:Y:S02]  /*4ed0*/  @!P5 IMAD.IADD R11, R11, 0x1, -R24 ;  /* 0x000000010b0bd824 */ /* 0x000fe400078e0a18 */
[----:B------:R-:W-:Y:S01]  /*4ee0*/  @!P1 IMAD.MOV R15, RZ, RZ, -R15 ;  /* 0x000000ffff0f9224 */ /* 0x000fe200078e0a0f */
[----:B------:R-:W-:Y:S01]  /*4ef0*/  ISETP.GT.U32.AND P1, PT, R24, R0, PT ;  /* 0x000000001800720c */ /* 0x000fe20003f24070 */
[----:B------:R-:W-:Y:S01]  /*4f00*/  IMAD.HI.U32 R6, R2, R5, RZ ;  /* 0x0000000502067227 */ /* 0x000fe200078e00ff */
[----:B------:R-:W-:-:S02]  /*4f10*/  ISETP.GT.U32.AND P5, PT, R24, R11, PT ;  /* 0x0000000b1800720c */ /* 0x000fc40003fa4070 */
[----:B0-----:R-:W-:Y:S01]  /*4f20*/  IABS R13, R4 ;  /* 0x00000004000d7213 */ /* 0x001fe20000000000 */
[C---:B------:R-:W-:Y:S01]  /*4f30*/  IMAD R10, R24.reuse, R14, R10 ;  /* 0x0000000e180a7224 */ /* 0x040fe200078e020a */
[----:B------:R-:W-:Y:S01]  /*4f40*/  STL [R1+0x6e4], R15 ;  /* 0x0006e40f01007387 */ /* 0x000fe20000100800 */
[----:B------:R-:W-:Y:S02]  /*4f50*/  IMAD.MOV.U32 R12, RZ, RZ, R7 ;  /* 0x000000ffff0c7224 */ /* 0x000fe400078e0007 */
[----:B------:R-:W-:Y:S02]  /*4f60*/  IMAD.MOV R6, RZ, RZ, -R6 ;  /* 0x000000ffff067224 */ /* 0x000fe400078e0a06 */
[----:B------:R-:W-:Y:S01]  /*4f70*/  @!P4 IMAD.MOV R12, RZ, RZ, -R12 ;  /* 0x000000ffff0cc224 */ /* 0x000fe200078e0a0c */
[C---:B------:R-:W-:Y:S01]  /*4f80*/  ISETP.GT.U32.AND P4, PT, R24.reuse, R10, PT ;  /* 0x0000000a1800720c */ /* 0x040fe20003f84070 */
[----:B------:R-:W-:Y:S02]  /*4f90*/  IMAD R5, R24, R6, R5 ;  /* 0x0000000618057224 */ /* 0x000fe400078e0205 */
[----:B------:R-:W-:Y:S01]  /*4fa0*/  IMAD.HI.U32 R7, R2, R13, RZ ;  /* 0x0000000d02077227 */ /* 0x000fe200078e00ff */
[----:B------:R0:W-:Y:S03]  /*4fb0*/  STL [R1+0x6c0], R12 ;  /* 0x0006c00c01007387 */ /* 0x0001e60000100800 */
[----:B------:R-:W-:Y:S01]  /*4fc0*/  @!P5 IMAD.IADD R11, R11, 0x1, -R24 ;  /* 0x000000010b0bd824 */ /* 0x000fe200078e0a18 */
[----:B------:R-:W-:Y:S01]  /*4fd0*/  ISETP.GT.U32.AND P5, PT, R24, R5, PT ;  /* 0x000000051800720c */ /* 0x000fe20003fa4070 */
[----:B------:R-:W-:-:S02]  /*4fe0*/  IMAD.MOV R7, RZ, RZ, -R7 ;  /* 0x000000ffff077224 */ /* 0x000fc400078e0a07 */
[----:B------:R-:W-:Y:S01]  /*4ff0*/  @!P1 IMAD.IADD R0, R0, 0x1, -R24 ;  /* 0x0000000100009824 */ /* 0x000fe200078e0a18 */
[----:B------:R-:W-:Y:S01]  /*5000*/  ISETP.GE.AND P1, PT, R4, RZ, PT ;  /* 0x000000ff0400720c */ /* 0x000fe20003f26270 */
[----:B------:R-:W-:Y:S01]  /*5010*/  IMAD R13, R24, R7, R13 ;  /* 0x00000007180d7224 */ /* 0x000fe200078e020d */
[----:B------:R-:W-:Y:S01]  /*5020*/  IADD3 R7, R29, 0x1af, RZ ;  /* 0x000001af1d077810 */ /* 0x000fe20007ffe0ff */
[----:B------:R-:W-:Y:S02]  /*5030*/  IMAD.MOV.U32 R14, RZ, RZ, R0 ;  /* 0x000000ffff0e7224 */ /* 0x000fe400078e0000 */
[----:B------:R-:W-:Y:S01]  /*5040*/  @!P4 IMAD.IADD R10, R10, 0x1, -R24 ;  /* 0x000000010a0ac824 */ /* 0x000fe200078e0a18 */
[----:B------:R-:W-:Y:S01]  /*5050*/  IABS R6, R7 ;  /* 0x0000000700067213 */ /* 0x000fe20000000000 */
[----:B------:R-:W-:Y:S01]  /*5060*/  @!P6 IMAD.MOV R14, RZ, RZ, -R14 ;  /* 0x000000ffff0ee224 */ /* 0x000fe200078e0a0e */
[C---:B------:R-:W-:Y:S01]  /*5070*/  ISETP.GT.U32.AND P6, PT, R24.reuse, R13, PT ;  /* 0x0000000d1800720c */ /* 0x040fe20003fc4070 */
[----:B------:R-:W-:Y:S01]  /*5080*/  @!P0 IMAD.MOV R9, RZ, RZ, -R9 ;  /* 0x000000ffff098224 */ /* 0x000fe200078e0a09 */
[----:B------:R-:W-:Y:S01]  /*5090*/  ISETP.GT.U32.AND P4, PT, R24, R10, PT ;  /* 0x0000000a1800720c */ /* 0x000fe20003f84070 */
[----:B------:R-:W-:Y:S01]  /*50a0*/  @!P5 IMAD.IADD R5, R5, 0x1, -R24 ;  /* 0x000000010505d824 */ /* 0x000fe200078e0a18 */
[----:B------:R-:W-:Y:S01]  /*50b0*/  ISETP.GE.AND P0, PT, R3, RZ, PT ;  /* 0x000000ff0300720c */ /* 0x000fe20003f06270 */
[----:B0-----:R-:W-:Y:S01]  /*50c0*/  IMAD.MOV.U32 R12, RZ, RZ, R11 ;  /* 0x000000ffff0c7224 */ /* 0x001fe200078e000b */
[----:B------:R0:W-:Y:S01]  /*50d0*/  STL [R1+0x6c4], R9 ;  /* 0x0006c40901007387 */ /* 0x0001e20000100800 */
[----:B------:R-:W-:-:S02]  /*50e0*/  IADD3 R3, R29, 0x1ae, RZ ;  /* 0x000001ae1d037810 */ /* 0x000fc40007ffe0ff */
[----:B------:R-:W-:Y:S01]  /*50f0*/  ISETP.GT.U32.AND P5, PT, R24, R5, PT ;  /* 0x000000051800720c */ /* 0x000fe20003fa4070 */
[----:B------:R-:W-:Y:S01]  /*5100*/  @!P2 IMAD.MOV R12, RZ, RZ, -R12 ;  /* 0x000000ffff0ca224 */ /* 0x000fe200078e0a0c */
[----:B------:R-:W-:Y:S01]  /*5110*/  STL [R1+0x6d8], R14 ;  /* 0x0006d80e01007387 */ /* 0x000fe20000100800 */
[----:B------:R-:W-:Y:S01]  /*5120*/  IABS R0, R3 ;  /* 0x0000000300007213 */ /* 0x000fe20000000000 */
[--C-:B------:R-:W-:Y:S02]  /*5130*/  @!P6 IMAD.IADD R13, R13, 0x1, -R24.reuse ;  /* 0x000000010d0de824 */ /* 0x100fe400078e0a18 */
[----:B------:R-:W-:Y:S01]  /*5140*/  @!P4 IMAD.IADD R10, R10, 0x1, -R24 ;  /* 0x000000010a0ac824 */ /* 0x000fe200078e0a18 */
[----:B0-----:R-:W-:Y:S01]  /*5150*/  IADD3 R9, R29, 0x1b0, RZ ;  /* 0x000001b01d097810 */ /* 0x001fe20007ffe0ff */
[----:B------:R0:W-:Y:S01]  /*5160*/  STL [R1+0x6d4], R12 ;  /* 0x0006d40c01007387 */ /* 0x0001e20000100800 */
[----:B------:R-:W-:Y:S01]  /*5170*/  ISETP.GE.AND P4, PT, R7, RZ, PT ;  /* 0x000000ff0700720c */ /* 0x000fe20003f86270 */
[----:B------:R-:W-:Y:S01]  /*5180*/  IMAD.HI.U32 R7, R2, R6, RZ ;  /* 0x0000000602077227 */ /* 0x000fe200078e00ff */
[----:B------:R-:W-:-:S02]  /*5190*/  IABS R4, R9 ;  /* 0x0000000900047213 */ /* 0x000fc40000000000 */
[----:B------:R-:W-:Y:S01]  /*51a0*/  ISETP.GT.U32.AND P6, PT, R24, R13, PT ;  /* 0x0000000d1800720c */ /* 0x000fe20003fc4070 */
[----:B------:R-:W-:Y:S01]  /*51b0*/  IMAD.MOV R7, RZ, RZ, -R7 ;  /* 0x000000ffff077224 */ /* 0x000fe200078e0a07 */
[----:B------:R-:W-:Y:S01]  /*51c0*/  ISETP.GE.AND P2, PT, R9, RZ, PT ;  /* 0x000000ff0900720c */ /* 0x000fe20003f46270 */
[----:B------:R-:W-:-:S04]  /*51d0*/  IMAD.HI.U32 R11, R2, R4, RZ ;  /* 0x00000004020b7227 */ /* 0x000fc800078e00ff */
[----:B0-----:R-:W-:Y:S02]  /*51e0*/  IMAD.MOV.U32 R12, RZ, RZ, R10 ;  /* 0x000000ffff0c7224 */ /* 0x001fe400078e000a */
[----:B------:R-:W-:Y:S02]  /*51f0*/  IMAD.MOV R11, RZ, RZ, -R11 ;  /* 0x000000ffff0b7224 */ /* 0x000fe400078e0a0b */
[----:B------:R-:W-:Y:S02]  /*5200*/  @!P5 IMAD.IADD R5, R5, 0x1, -R24 ;  /* 0x000000010505d824 */ /* 0x000fe400078e0a18 */
[----:B------:R-:W-:Y:S01]  /*5210*/  @!P3 IMAD.MOV R12, RZ, RZ, -R12 ;  /* 0x000000ffff0cb224 */ /* 0x000fe200078e0a0c */
[----:B------:R-:W-:Y:S01]  /*5220*/  ISETP.GE.AND P3, PT, R3, RZ, PT ;  /* 0x000000ff0300720c */ /* 0x000fe20003f66270 */
[C---:B------:R-:W-:Y:S02]  /*5230*/  IMAD R4, R24.reuse, R11, R4 ;  /* 0x0000000b18047224 */ /* 0x040fe400078e0204 */
[C---:B------:R-:W-:Y:S01]  /*5240*/  IMAD R3, R24.reuse, R7, R6 ;  /* 0x0000000718037224 */ /* 0x040fe200078e0206 */
[----:B------:R-:W-:Y:S01]  /*5250*/  STL [R1+0x6cc], R12 ;  /* 0x0006cc0c01007387 */ /* 0x000fe20000100800 */
[----:B------:R-:W-:Y:S01]  /*5260*/  IMAD.MOV.U32 R10, RZ, RZ, R5 ;  /* 0x000000ffff0a7224 */ /* 0x000fe200078e0005 */
[----:B------:R-:W-:Y:S01]  /*5270*/  ISETP.GT.U32.AND P5, PT, R24, R4, PT ;  /* 0x000000041800720c */ /* 0x000fe20003fa4070 */
[----:B------:R-:W-:Y:S01]  /*5280*/  IMAD.HI.U32 R9, R2, R0, RZ ;  /* 0x0000000002097227 */ /* 0x000fe200078e00ff */
[----:B------:R-:W-:-:S02]  /*5290*/  IADD3 R5, R29, 0x1ac, RZ ;  /* 0x000001ac1d057810 */ /* 0x000fc40007ffe0ff */
[----:B------:R-:W-:Y:S01]  /*52a0*/  IADD3 R6, R29, 0x1ab, RZ ;  /* 0x000001ab1d067810 */ /* 0x000fe20007ffe0ff */
[----:B------:R-:W-:Y:S01]  /*52b0*/  @!P0 IMAD.MOV R10, RZ, RZ, -R10 ;  /* 0x000000ffff0a8224 */ /* 0x000fe200078e0a0a */
[C---:B------:R-:W-:Y:S01]  /*52c0*/  ISETP.GT.U32.AND P0, PT, R24.reuse, R3, PT ;  /* 0x000000031800720c */ /* 0x040fe20003f04070 */
[----:B------:R-:W-:Y:S01]  /*52d0*/  IMAD.MOV R9, RZ, RZ, -R9 ;  /* 0x000000ffff097224 */ /* 0x000fe200078e0a09 */
[----:B------:R-:W-:Y:S01]  /*52e0*/  IABS R11, R6 ;  /* 0x00000006000b7213 */ /* 0x000fe20000000000 */
[----:B------:R-:W-:Y:S01]  /*52f0*/  @!P6 IMAD.IADD R13, R13, 0x1, -R24 ;  /* 0x000000010d0de824 */ /* 0x000fe200078e0a18 */
[----:B------:R0:W-:Y:S01]  /*5300*/  STL [R1+0x6d0], R10 ;  /* 0x0006d00a01007387 */ /* 0x0001e20000100800 */
[----:B------:R-:W-:Y:S01]  /*5310*/  IMAD R0, R24, R9, R0 ;  /* 0x0000000918007224 */ /* 0x000fe200078e0200 */
[C---:B------:R-:W-:Y:S01]  /*5320*/  IADD3 R9, R29.reuse, 0x1ad, RZ ;  /* 0x000001ad1d097810 */ /* 0x040fe20007ffe0ff */
[----:B------:R-:W-:Y:S01]  /*5330*/  IMAD.MOV.U32 R15, RZ, RZ, R13 ;  /* 0x000000ffff0f7224 */ /* 0x000fe200078e000d */
[----:B------:R-:W-:Y:S01]  /*5340*/  IADD3 R7, R29, 0x1aa, RZ ;  /* 0x000001aa1d077810 */ /* 0x000fe20007ffe0ff */
[--C-:B------:R-:W-:Y:S01]  /*5350*/  @!P5 IMAD.IADD R4, R4, 0x1, -R24.reuse ;  /* 0x000000010404d824 */ /* 0x100fe200078e0a18 */
[----:B------:R-:W-:Y:S01]  /*5360*/  ISETP.GE.AND P6, PT, R9, RZ, PT ;  /* 0x000000ff0900720c */ /* 0x000fe20003fc6270 */
[----:B------:R-:W-:Y:S01]  /*5370*/  @!P1 IMAD.MOV R15, RZ, RZ, -R15 ;  /* 0x000000ffff0f9224 */ /* 0x000fe200078e0a0f */
[C---:B------:R-:W-:Y:S01]  /*5380*/  ISETP.GT.U32.AND P1, PT, R24.reuse, R0, PT ;  /* 0x000000001800720c */ /* 0x040fe20003f24070 */
[----:B------:R-:W-:Y:S01]  /*5390*/  @!P0 IMAD.IADD R3, R3, 0x1, -R24 ;  /* 0x0000000103038824 */ /* 0x000fe200078e0a18 */
[----:B------:R-:W-:-:S02]  /*53a0*/  ISETP.GT.U32.AND P5, PT, R24, R4, PT ;  /* 0x000000041800720c */ /* 0x000fc40003fa4070 */
[----:B------:R-:W-:Y:S01]  /*53b0*/  IABS R9, R9 ;  /* 0x0000000900097213 */ /* 0x000fe20000000000 */
[----:B------:R1:W-:Y:S01]  /*53c0*/  STL [R1+0x6c8], R15 ;  /* 0x0006c80f01007387 */ /* 0x0003e20000100800 */
[----:B------:R-:W-:Y:S02]  /*53d0*/  ISETP.GT.U32.AND P0, PT, R24, R3, PT ;  /* 0x000000031800720c */ /* 0x000fe40003f04070 */
[----:B0-----:R-:W-:Y:S01]  /*53e0*/  IABS R10, R5 ;  /* 0x00000005000a7213 */ /* 0x001fe20000000000 */
[----:B------:R-:W-:Y:S01]  /*53f0*/  IMAD.HI.U32 R13, R2, R9, RZ ;  /* 0x00000009020d7227 */ /* 0x000fe200078e00ff */
[----:B------:R-:W-:-:S03]  /*5400*/  IABS R12, R7 ;  /* 0x00000007000c7213 */ /* 0x000fc60000000000 */
[----:B------:R-:W-:Y:S02]  /*5410*/  @!P1 IMAD.IADD R0, R0, 0x1, -R24 ;  /* 0x0000000100009824 */ /* 0x000fe400078e0a18 */
[----:B------:R-:W-:Y:S02]  /*5420*/  IMAD.MOV R13, RZ, RZ, -R13 ;  /* 0x000000ffff0d7224 */ /* 0x000fe400078e0a0d */
[----:B------:R-:W-:Y:S01]  /*5430*/  IMAD.HI.U32 R14, R2, R10, RZ ;  /* 0x0000000a020e7227 */ /* 0x000fe200078e00ff */
[----:B------:R-:W-:-:S03]  /*5440*/  ISETP.GT.U32.AND P1, PT, R24, R0, PT ;  /* 0x000000001800720c */ /* 0x000fc60003f24070 */
[----:B------:R-:W-:Y:S01]  /*5450*/  @!P5 IMAD.IADD R4, R4, 0x1, -R24 ;  /* 0x000000010404d824 */ /* 0x000fe200078e0a18 */
[----:B------:R-:W-:Y:S01]  /*5460*/  ISETP.GE.AND P5, PT, R5, RZ, PT ;  /* 0x000000ff0500720c */ /* 0x000fe20003fa6270 */
[----:B-1----:R-:W-:Y:S01]  /*5470*/  IMAD.HI.U32 R15, R2, R11, RZ ;  /* 0x0000000b020f7227 */ /* 0x002fe200078e00ff */
[----:B------:R-:W-:-:S03]  /*5480*/  IADD3 R5, R29, 0x1a9, RZ ;  /* 0x000001a91d057810 */ /* 0x000fc60007ffe0ff */
[C---:B------:R-:W-:Y:S02]  /*5490*/  IMAD R9, R24.reuse, R13, R9 ;  /* 0x0000000d18097224 */ /* 0x040fe400078e0209 */
[----:B------:R-:W-:Y:S02]  /*54a0*/  @!P0 IMAD.IADD R3, R3, 0x1, -R24 ;  /* 0x0000000103038824 */ /* 0x000fe400078e0a18 */
[----:B------:R-:W-:Y:S01]  /*54b0*/  IMAD.MOV R14, RZ, RZ, -R14 ;  /* 0x000000ffff0e7224 */ /* 0x000fe200078e0a0e */
[----:B------:R-:W-:Y:S01]  /*54c0*/  ISETP.GT.U32.AND P0, PT, R24, R9, PT ;  /* 0x000000091800720c */ /* 0x000fe20003f04070 */
[----:B------:R-:W-:Y:S02]  /*54d0*/  IMAD.MOV.U32 R17, RZ, RZ, R4 ;  /* 0x000000ffff117224 */ /* 0x000fe400078e0004 */
[----:B------:R-:W-:Y:S02]  /*54e0*/  IMAD.MOV R15, RZ, RZ, -R15 ;  /* 0x000000ffff0f7224 */ /* 0x000fe400078e0a0f */
[----:B------:R-:W-:-:S02]  /*54f0*/  IMAD.MOV.U32 R16, RZ, RZ, R3 ;  /* 0x000000ffff107224 */ /* 0x000fc400078e0003 */
[----:B------:R-:W-:Y:S02]  /*5500*/  IMAD R10, R24, R14, R10 ;  /* 0x0000000e180a7224 */ /* 0x000fe400078e020a */
[----:B------:R-:W-:-:S04]  /*5510*/  IMAD.HI.U32 R13, R2, R12, RZ ;  /* 0x0000000c020d7227 */ /* 0x000fc800078e00ff */
[----:B------:R-:W-:Y:S01]  /*5520*/  @!P2 IMAD.MOV R17, RZ, RZ, -R17 ;  /* 0x000000ffff11a224 */ /* 0x000fe200078e0a11 */
[----:B------:R-:W-:Y:S01]  /*5530*/  ISETP.GT.U32.AND P2, PT, R24, R10, PT ;  /* 0x0000000a1800720c */ /* 0x000fe20003f44070 */
[----:B------:R-:W-:Y:S01]  /*5540*/  @!P4 IMAD.MOV R16, RZ, RZ, -R16 ;  /* 0x000000ffff10c224 */ /* 0x000fe200078e0a10 */
[----:B------:R-:W-:Y:S01]  /*5550*/  ISETP.GE.AND P4, PT, R6, RZ, PT ;  /* 0x000000ff0600720c */ /* 0x000fe20003f86270 */
[----:B------:R-:W-:Y:S01]  /*5560*/  IMAD R4, R24, R15, R11 ;  /* 0x0000000f18047224 */ /* 0x000fe200078e020b */
[----:B------:R0:W-:Y:S01]  /*5570*/  STL [R1+0x6bc], R17 ;  /* 0x0006bc1101007387 */ /* 0x0001e20000100800 */
[----:B------:R-:W-:Y:S01]  /*5580*/  IMAD.MOV R13, RZ, RZ, -R13 ;  /* 0x000000ffff0d7224 */ /* 0x000fe200078e0a0d */
[----:B------:R-:W-:Y:S01]  /*5590*/  IADD3 R6, R29, 0x1a8, RZ ;  /* 0x000001a81d067810 */ /* 0x000fe20007ffe0ff */
[----:B------:R-:W-:Y:S01]  /*55a0*/  @!P1 IMAD.IADD R0, R0, 0x1, -R24 ;  /* 0x0000000100009824 */ /* 0x000fe200078e0a18 */
[----:B------:R1:W-:Y:S01]  /*55b0*/  STL [R1+0x6b8], R16 ;  /* 0x0006b81001007387 */ /* 0x0003e20000100800 */
[C---:B------:R-:W-:Y:S01]  /*55c0*/  ISETP.GT.U32.AND P1, PT, R24.reuse, R4, PT ;  /* 0x000000041800720c */ /* 0x040fe20003f24070 */
[----:B------:R-:W-:Y:S01]  /*55d0*/  IMAD R3, R24, R13, R12 ;  /* 0x0000000d18037224 */ /* 0x000fe200078e020c */
[----:B------:R-:W-:Y:S01]  /*55e0*/  IABS R13, R5 ;  /* 0x00000005000d7213 */ /* 0x000fe20000000000 */
[--C-:B------:R-:W-:Y:S01]  /*55f0*/  @!P0 IMAD.IADD R9, R9, 0x1, -R24.reuse ;  /* 0x0000000109098824 */ /* 0x100fe200078e0a18 */
[C---:B------:R-:W-:Y:S01]  /*5600*/  IADD3 R11, R29.reuse, 0x1a7, RZ ;  /* 0x000001a71d0b7810 */ /* 0x040fe20007ffe0ff */
[----:B------:R-:W-:Y:S01]  /*5610*/  @!P2 IMAD.IADD R10, R10, 0x1, -R24 ;  /* 0x000000010a0aa824 */ /* 0x000fe200078e0a18 */
[----:B0-----:R-:W-:Y:S01]  /*5620*/  IADD3 R17, R29, 0x1a0, RZ ;  /* 0x000001a01d117810 */ /* 0x001fe20007ffe0ff */
[----:B------:R-:W-:Y:S01]  /*5630*/  IMAD.HI.U32 R14, R2, R13, RZ ;  /* 0x0000000d020e7227 */ /* 0x000fe200078e00ff */
[----:B------:R-:W-:-:S02]  /*5640*/  ISETP.GT.U32.AND P0, PT, R24, R9, PT ;  /* 0x000000091800720c */ /* 0x000fc40003f04070 */
[----:B------:R-:W-:Y:S01]  /*5650*/  ISETP.GT.U32.AND P2, PT, R24, R10, PT ;  /* 0x0000000a1800720c */ /* 0x000fe20003f44070 */
[----:B-1----:R-:W-:Y:S01]  /*5660*/  IMAD.MOV.U32 R16, RZ, RZ, R0 ;  /* 0x000000ffff107224 */ /* 0x002fe200078e0000 */
[----:B------:R-:W-:Y:S01]  /*5670*/  IABS R0, R6 ;  /* 0x0000000600007213 */ /* 0x000fe20000000000 */
[----:B------:R-:W-:Y:S01]  /*5680*/  @!P1 IMAD.IADD R4, R4, 0x1, -R24 ;  /* 0x0000000104049824 */ /* 0x000fe200078e0a18 */
[----:B------:R-:W-:Y:S01]  /*5690*/  IABS R12, R11 ;  /* 0x0000000b000c7213 */ /* 0x000fe20000000000 */
[----:B------:R-:W-:Y:S01]  /*56a0*/  @!P3 IMAD.MOV R16, RZ, RZ, -R16 ;  /* 0x000000ffff10b224 */ /* 0x000fe200078e0a10 */
[C---:B------:R-:W-:Y:S01]  /*56b0*/  ISETP.GT.U32.AND P3, PT, R24.reuse, R3, PT ;  /* 0x000000031800720c */ /* 0x040fe20003f64070 */
[----:B------:R-:W-:Y:S01]  /*56c0*/  IMAD.MOV R14, RZ, RZ, -R14 ;  /* 0x000000ffff0e7224 */ /* 0x000fe200078e0a0e */
[C---:B------:R-:W-:Y:S02]  /*56d0*/  ISETP.GT.U32.AND P1, PT, R24.reuse, R4, PT ;  /* 0x000000041800720c */ /* 0x040fe40003f24070 */
[----:B------:R0:W-:Y:S01]  /*56e0*/  STL [R1+0x6b4], R16 ;  /* 0x0006b41001007387 */ /* 0x0001e20000100800 */
[----:B------:R-:W-:Y:S01]  /*56f0*/  @!P0 IMAD.IADD R9, R9, 0x1, -R24 ;  /* 0x0000000109098824 */ /* 0x000fe200078e0a18 */
[----:B------:R-:W-:Y:S01]  /*5700*/  ISETP.GE.AND P0, PT, R7, RZ, PT ;  /* 0x000000ff0700720c */ /* 0x000fe20003f06270 */
[----:B------:R-:W-:Y:S01]  /*5710*/  IMAD R13, R24, R14, R13 ;  /* 0x0000000e180d7224 */ /* 0x000fe200078e020d */
[----:B------:R-:W-:Y:S01]  /*5720*/  IABS R18, R17 ;  /* 0x0000001100127213 */ /* 0x000fe20000000000 */
[----:B------:R-:W-:-:S04]  /*5730*/  IMAD.HI.U32 R7, R2, R0, RZ ;  /* 0x0000000002077227 */ /* 0x000fc800078e00ff */
[--C-:B------:R-:W-:Y:S02]  /*5740*/  @!P3 IMAD.IADD R3, R3, 0x1, -R24.reuse ;  /* 0x000000010303b824 */ /* 0x100fe400078e0a18 */
[--C-:B------:R-:W-:Y:S01]  /*5750*/  @!P2 IMAD.IADD R10, R10, 0x1, -R24.reuse ;  /* 0x000000010a0aa824 */ /* 0x100fe200078e0a18 */
[C---:B------:R-:W-:Y:S01]  /*5760*/  ISETP.GT.U32.AND P2, PT, R24.reuse, R13, PT ;  /* 0x0000000d1800720c */ /* 0x040fe20003f44070 */
[----:B------:R-:W-:Y:S01]  /*5770*/  IMAD.MOV R7, RZ, RZ, -R7 ;  /* 0x000000ffff077224 */ /* 0x000fe200078e0a07 */
[----:B------:R-:W-:Y:S01]  /*5780*/  ISETP.GT.U32.AND P3, PT, R24, R3, PT ;  /* 0x000000031800720c */ /* 0x000fe20003f64070 */
[----:B------:R-:W-:Y:S01]  /*5790*/  @!P1 IMAD.IADD R4, R4, 0x1, -R24 ;  /* 0x0000000104049824 */ /* 0x000fe200078e0a18 */
[----:B------:R-:W-:Y:S01]  /*57a0*/  ISETP.GE.AND P1, PT, R11, RZ, PT ;  /* 0x000000ff0b00720c */ /* 0x000fe20003f26270 */
[----:B------:R-:W-:Y:S01]  /*57b0*/  IMAD R11, R24, R7, R0 ;  /* 0x00000007180b7224 */ /* 0x000fe200078e0200 */
[----:B------:R-:W-:Y:S01]  /*57c0*/  IADD3 R0, R29, 0x1a6, RZ ;  /* 0x000001a61d007810 */ /* 0x000fe20007ffe0ff */
[----:B0-----:R-:W-:-:S02]  /*57d0*/  IMAD.MOV.U32 R16, RZ, RZ, R9 ;  /* 0x000000ffff107224 */ /* 0x001fc400078e0009 */
[----:B------:R-:W-:-:S04]  /*57e0*/  IMAD.HI.U32 R9, R2, R12, RZ ;  /* 0x0000000c02097227 */ /* 0x000fc800078e00ff */
[--C-:B------:R-:W-:Y:S02]  /*57f0*/  @!P2 IMAD.IADD R13, R13, 0x1, -R24.reuse ;  /* 0x000000010d0da824 */ /* 0x100fe400078e0a18 */
[----:B------:R-:W-:Y:S01]  /*5800*/  @!P3 IMAD.IADD R3, R3, 0x1, -R24 ;  /* 0x000000010303b824 */ /* 0x000fe200078e0a18 */
[C---:B------:R-:W-:Y:S01]  /*5810*/  ISETP.GT.U32.AND P3, PT, R24.reuse, R11, PT ;  /* 0x0000000b1800720c */ /* 0x040fe20003f64070 */
[----:B------:R-:W-:Y:S01]  /*5820*/  IMAD.MOV R9, RZ, RZ, -R9 ;  /* 0x000000ffff097224 */ /* 0x000fe200078e0a09 */
[C---:B------:R-:W-:Y:S01]  /*5830*/  ISETP.GT.U32.AND P2, PT, R24.reuse, R13, PT ;  /* 0x0000000d1800720c */ /* 0x040fe20003f44070 */
[----:B------:R-:W-:Y:S02]  /*5840*/  IMAD.MOV.U32 R15, RZ, RZ, R10 ;  /* 0x000000ffff0f7224 */ /* 0x000fe400078e000a */
[----:B------:R-:W-:Y:S01]  /*5850*/  IMAD R12, R24, R9, R12 ;  /* 0x00000009180c7224 */ /* 0x000fe200078e020c */
[----:B------:R-:W-:Y:S01]  /*5860*/  IABS R9, R0 ;  /* 0x0000000000097213 */ /* 0x000fe20000000000 */
[----:B------:R-:W-:Y:S01]  /*5870*/  IMAD.MOV.U32 R10, RZ, RZ, R4 ;  /* 0x000000ffff0a7224 */ /* 0x000fe200078e0004 */
[----:B------:R-:W-:Y:S01]  /*5880*/  IADD3 R4, R29, 0x1a5, RZ ;  /* 0x000001a51d047810 */ /* 0x000fe20007ffe0ff */
[----:B------:R-:W-:Y:S01]  /*5890*/  @!P6 IMAD.MOV R16, RZ, RZ, -R16 ;  /* 0x000000ffff10e224 */ /* 0x000fe200078e0a10 */
[----:B------:R-:W-:Y:S01]  /*58a0*/  ISETP.GE.AND P6, PT, R5, RZ, PT ;  /* 0x000000ff0500720c */ /* 0x000fe20003fc6270 */
[----:B------:R-:W-:Y:S01]  /*58b0*/  @!P5 IMAD.MOV R15, RZ, RZ, -R15 ;  /* 0x000000ffff0fd224 */ /* 0x000fe200078e0a0f */
[----:B------:R-:W-:Y:S01]  /*58c0*/  ISETP.GE.AND P5, PT, R6, RZ, PT ;  /* 0x000000ff0600720c */ /* 0x000fe20003fa6270 */
[----:B------:R-:W-:Y:S01]  /*58d0*/  @!P3 IMAD.IADD R11, R11, 0x1, -R24 ;  /* 0x000000010b0bb824 */ /* 0x000fe200078e0a18 */
[----:B------:R-:W-:Y:S01]  /*58e0*/  STL [R1+0x6b0], R16 ;  /* 0x0006b01001007387 */ /* 0x000fe20000100800 */
[----:B------:R-:W-:Y:S01]  /*58f0*/  @!P4 IMAD.MOV R10, RZ, RZ, -R10 ;  /* 0x000000ffff0ac224 */ /* 0x000fe200078e0a0a */
[----:B------:R-:W-:Y:S01]  /*5900*/  ISETP.GE.AND P4, PT, R0, RZ, PT ;  /* 0x000000ff0000720c */ /* 0x000fe20003f86270 */
[----:B------:R-:W-:Y:S01]  /*5910*/  IMAD.HI.U32 R7, R2, R9, RZ ;  /* 0x0000000902077227 */ /* 0x000fe200078e00ff */
[C---:B------:R-:W-:Y:S01]  /*5920*/  ISETP.GT.U32.AND P3, PT, R24.reuse, R11, PT ;  /* 0x0000000b1800720c */ /* 0x040fe20003f64070 */
[----:B------:R0:W-:Y:S01]  /*5930*/  STL [R1+0x69c], R15 ;  /* 0x00069c0f01007387 */ /* 0x0001e20000100800 */
[----:B------:R-:W-:Y:S01]  /*5940*/  IADD3 R0, R29, 0x1a4, RZ ;  /* 0x000001a41d007810 */ /* 0x000fe20007ffe0ff */
[----:B------:R-:W-:Y:S01]  /*5950*/  @!P2 IMAD.IADD R13, R13, 0x1, -R24 ;  /* 0x000000010d0da824 */ /* 0x000fe200078e0a18 */
[----:B------:R-:W-:Y:S01]  /*5960*/  ISETP.GT.U32.AND P2, PT, R24, R12, PT ;  /* 0x0000000c1800720c */ /* 0x000fe20003f44070 */
[----:B------:R1:W-:Y:S01]  /*5970*/  STL [R1+0x6a8], R10 ;  /* 0x0006a80a01007387 */ /* 0x0003e20000100800 */
[----:B------:R-:W-:-:S02]  /*5980*/  IMAD.MOV R7, RZ, RZ, -R7 ;  /* 0x000000ffff077224 */ /* 0x000fc400078e0a07 */
[----:B------:R-:W-:Y:S02]  /*5990*/  IMAD.MOV.U32 R5, RZ, RZ, R3 ;  /* 0x000000ffff057224 */ /* 0x000fe400078e0003 */
[C---:B------:R-:W-:Y:S02]  /*59a0*/  IMAD R9, R24.reuse, R7, R9 ;  /* 0x0000000718097224 */ /* 0x040fe400078e0209 */
[----:B0-----:R-:W-:Y:S01]  /*59b0*/  IMAD.MOV.U32 R15, RZ, RZ, R13 ;  /* 0x000000ffff0f7224 */ /* 0x001fe200078e000d */
[----:B------:R-:W-:Y:S01]  /*59c0*/  IADD3 R13, R29, 0x1a1, RZ ;  /* 0x000001a11d0d7810 */ /* 0x000fe20007ffe0ff */
[--C-:B------:R-:W-:Y:S01]  /*59d0*/  @!P3 IMAD.IADD R11, R11, 0x1, -R24.reuse ;  /* 0x000000010b0bb824 */ /* 0x100fe200078e0a18 */
[----:B-1----:R-:W-:Y:S01]  /*59e0*/  IABS R10, R4 ;  /* 0x00000004000a7213 */ /* 0x002fe20000000000 */
[----:B------:R-:W-:Y:S01]  /*59f0*/  @!P6 IMAD.MOV R15, RZ, RZ, -R15 ;  /* 0x000000ffff0fe224 */ /* 0x000fe200078e0a0f */
[----:B------:R-:W-:Y:S01]  /*5a00*/  ISETP.GT.U32.AND P3, PT, R24, R9, PT ;  /* 0x000000091800720c */ /* 0x000fe20003f64070 */
[----:B------:R-:W-:Y:S01]  /*5a10*/  @!P2 IMAD.IADD R12, R12, 0x1, -R24 ;  /* 0x000000010c0ca824 */ /* 0x000fe200078e0a18 */
[----:B------:R-:W-:Y:S01]  /*5a20*/  IABS R20, R13 ;  /* 0x0000000d00147213 */ /* 0x000fe20000000000 */
[----:B------:R-:W-:-:S03]  /*5a30*/  IMAD.HI.U32 R3, R2, R10, RZ ;  /* 0x0000000a02037227 */ /* 0x000fc600078e00ff */
[----:B------:R-:W-:Y:S01]  /*5a40*/  ISETP.GT.U32.AND P2, PT, R24, R12, PT ;  /* 0x0000000c1800720c */ /* 0x000fe20003f44070 */
[----:B------:R-:W-:Y:S02]  /*5a50*/  IMAD.MOV R3, RZ, RZ, -R3 ;  /* 0x000000ffff037224 */ /* 0x000fe400078e0a03 */
[----:B------:R-:W-:Y:S01]  /*5a60*/  @!P0 IMAD.MOV R5, RZ, RZ, -R5 ;  /* 0x000000ffff058224 */ /* 0x000fe200078e0a05 */
[----:B------:R-:W-:Y:S01]  /*5a70*/  ISETP.GE.AND P0, PT, R4, RZ, PT ;  /* 0x000000ff0400720c */ /* 0x000fe20003f06270 */
[C---:B------:R-:W-:Y:S01]  /*5a80*/  IMAD R10, R24.reuse, R3, R10 ;  /* 0x00000003180a7224 */ /* 0x040fe200078e020a */
[----:B------:R-:W-:Y:S01]  /*5a90*/  IABS R4, R0 ;  /* 0x0000000000047213 */ /* 0x000fe20000000000 */
[----:B------:R-:W-:Y:S01]  /*5aa0*/  @!P3 IMAD.IADD R9, R9, 0x1, -R24 ;  /* 0x000000010909b824 */ /* 0x000fe200078e0a18 */
[----:B------:R0:W-:Y:S01]  /*5ab0*/  STL [R1+0x6ac], R5 ;  /* 0x0006ac0501007387 */ /* 0x0001e20000100800 */
[----:B------:R-:W-:Y:S01]  /*5ac0*/  IMAD.MOV.U32 R14, RZ, RZ, R11 ;  /* 0x000000ffff0e7224 */ /* 0x000fe200078e000b */
[----:B------:R-:W-:Y:S01]  /*5ad0*/  ISETP.GT.U32.AND P6, PT, R24, R10, PT ;  /* 0x0000000a1800720c */ /* 0x000fe20003fc4070 */
[----:B------:R-:W-:Y:S01]  /*5ae0*/  IMAD.HI.U32 R7, R2, R4, RZ ;  /* 0x0000000402077227 */ /* 0x000fe200078e00ff */
[----:B------:R-:W-:Y:S01]  /*5af0*/  ISETP.GT.U32.AND P3, PT, R24, R9, PT ;  /* 0x000000091800720c */ /* 0x000fe20003f64070 */
[----:B------:R-:W-:Y:S02]  /*5b00*/  STL [R1+0x6a0], R15 ;  /* 0x0006a00f01007387 */ /* 0x000fe40000100800 */
[----:B------:R-:W-:Y:S01]  /*5b10*/  @!P5 IMAD.MOV R14, RZ, RZ, -R14 ;  /* 0x000000ffff0ed224 */ /* 0x000fe200078e0a0e */
[----:B------:R-:W-:Y:S01]  /*5b20*/  ISETP.GE.AND P5, PT, R0, RZ, PT ;  /* 0x000000ff0000720c */ /* 0x000fe20003fa6270 */
[----:B------:R-:W-:Y:S01]  /*5b30*/  @!P2 IMAD.IADD R12, R12, 0x1, -R24 ;  /* 0x000000010c0ca824 */ /* 0x000fe200078e0a18 */
[----:B0-----:R-:W-:Y:S01]  /*5b40*/  IADD3 R5, R29, 0x1a3, RZ ;  /* 0x000001a31d057810 */ /* 0x001fe20007ffe0ff */
[----:B------:R-:W-:Y:S01]  /*5b50*/  IMAD.MOV R7, RZ, RZ, -R7 ;  /* 0x000000ffff077224 */ /* 0x000fe200078e0a07 */
[----:B------:R0:W-:Y:S01]  /*5b60*/  STL [R1+0x6a4], R14 ;  /* 0x0006a40e01007387 */ /* 0x0001e20000100800 */
[----:B------:R-:W-:Y:S01]  /*5b70*/  IMAD.HI.U32 R19, R2, R20, RZ ;  /* 0x0000001402137227 */ /* 0x000fe200078e00ff */
[----:B------:R-:W-:-:S02]  /*5b80*/  IABS R6, R5 ;  /* 0x0000000500067213 */ /* 0x000fc40000000000 */
[----:B------:R-:W-:Y:S01]  /*5b90*/  ISETP.GE.AND P2, PT, R5, RZ, PT ;  /* 0x000000ff0500720c */ /* 0x000fe20003f46270 */
[----:B------:R-:W-:Y:S01]  /*5ba0*/  @!P6 IMAD.IADD R10, R10, 0x1, -R24 ;  /* 0x000000010a0ae824 */ /* 0x000fe200078e0a18 */
[C---:B------:R-:W-:Y:S01]  /*5bb0*/  IADD3 R5, R29.reuse, 0x1a2, RZ ;  /* 0x000001a21d057810 */ /* 0x040fe20007ffe0ff */
[----:B------:R-:W-:Y:S01]  /*5bc0*/  IMAD R0, R24, R7, R4 ;  /* 0x0000000718007224 */ /* 0x000fe200078e0204 */
[----:B------:R-:W-:Y:S01]  /*5bd0*/  IADD3 R7, R29, 0x19e, RZ ;  /* 0x0000019e1d077810 */ /* 0x000fe20007ffe0ff */
[----:B------:R-:W-:Y:S01]  /*5be0*/  IMAD.HI.U32 R3, R2, R6, RZ ;  /* 0x0000000602037227 */ /* 0x000fe200078e00ff */
[----:B0-----:R-:W-:Y:S02]  /*5bf0*/  IABS R14, R5 ;  /* 0x00000005000e7213 */ /* 0x001fe40000000000 */
[C---:B------:R-:W-:Y:S01]  /*5c00*/  ISETP.GT.U32.AND P6, PT, R24.reuse, R10, PT ;  /* 0x0000000a1800720c */ /* 0x040fe20003fc4070 */
[----:B------:R-:W-:Y:S01]  /*5c10*/  @!P3 IMAD.IADD R9, R9, 0x1, -R24 ;  /* 0x000000010909b824 */ /* 0x000fe200078e0a18 */
[----:B------:R-:W-:Y:S01]  /*5c20*/  ISETP.GT.U32.AND P3, PT, R24, R0, PT ;  /* 0x000000001800720c */ /* 0x000fe20003f64070 */
[----:B------:R-:W-:Y:S01]  /*5c30*/  IMAD.MOV R3, RZ, RZ, -R3 ;  /* 0x000000ffff037224 */ /* 0x000fe200078e0a03 */
[----:B------:R-:W-:Y:S01]  /*5c40*/  IABS R11, R7 ;  /* 0x00000007000b7213 */ /* 0x000fe20000000000 */
[----:B------:R-:W-:-:S04]  /*5c50*/  IMAD.HI.U32 R15, R2, R14, RZ ;  /* 0x0000000e020f7227 */ /* 0x000fc800078e00ff */
[----:B------:R-:W-:Y:S01]  /*5c60*/  IMAD R6, R24, R3, R6 ;  /* 0x0000000318067224 */ /* 0x000fe200078e0206 */
[----:B------:R-:W-:Y:S01]  /*5c70*/  IADD3 R3, R29, 0x19f, RZ ;  /* 0x0000019f1d037810 */ /* 0x000fe20007ffe0ff */
[----:B------:R-:W-:Y:S02]  /*5c80*/  IMAD.MOV R15, RZ, RZ, -R15 ;  /* 0x000000ffff0f7224 */ /* 0x000fe400078e0a0f */
[----:B------:R-:W-:Y:S01]  /*5c90*/  @!P6 IMAD.IADD R10, R10, 0x1, -R24 ;  /* 0x000000010a0ae824 */ /* 0x000fe200078e0a18 */
[C---:B------:R-:W-:Y:S01]  /*5ca0*/  ISETP.GT.U32.AND P6, PT, R24.reuse, R6, PT ;  /* 0x000000061800720c */ /* 0x040fe20003fc4070 */
[----:B------:R-:W-:Y:S01]  /*5cb0*/  IMAD R14, R24, R15, R14 ;  /* 0x0000000f180e7224 */ /* 0x000fe200078e020e */
[----:B------:R-:W-:Y:S01]  /*5cc0*/  IABS R4, R3 ;  /* 0x0000000300047213 */ /* 0x000fe20000000000 */
[----:B------:R-:W-:Y:S02]  /*5cd0*/  @!P3 IMAD.IADD R0, R0, 0x1, -R24 ;  /* 0x000000010000b824 */ /* 0x000fe400078e0a18 */
[----:B------:R-:W-:Y:S01]  /*5ce0*/  IMAD.MOV R19, RZ, RZ, -R19 ;  /* 0x000000ffff137224 */ /* 0x000fe200078e0a13 */
[----:B------:R-:W-:Y:S01]  /*5cf0*/  ISETP.GT.U32.AND P3, PT, R24, R14, PT ;  /* 0x0000000e1800720c */ /* 0x000fe20003f64070 */
[----:B------:R-:W-:-:S04]  /*5d00*/  IMAD.HI.U32 R21, R2, R18, RZ ;  /* 0x0000001202157227 */ /* 0x000fc800078e00ff */
[----:B------:R-:W-:Y:S02]  /*5d10*/  IMAD R19, R24, R19, R20 ;  /* 0x0000001318137224 */ /* 0x000fe400078e0214 */
[----:B------:R-:W-:Y:S02]  /*5d20*/  @!P6 IMAD.IADD R6, R6, 0x1, -R24 ;  /* 0x000000010606e824 */ /* 0x000fe400078e0a18 */
[----:B------:R-:W-:Y:S01]  /*5d30*/  IMAD.HI.U32 R16, R2, R4, RZ ;  /* 0x0000000402107227 */ /* 0x000fe200078e00ff */
[----:B------:R-:W-:-:S03]  /*5d40*/  ISETP.GT.U32.AND P6, PT, R24, R19, PT ;  /* 0x000000131800720c */ /* 0x000fc60003fc4070 */
[----:B------:R-:W-:Y:S01]  /*5d50*/  @!P3 IMAD.IADD R14, R14, 0x1, -R24 ;  /* 0x000000010e0eb824 */ /* 0x000fe200078e0a18 */
[----:B------:R-:W-:Y:S01]  /*5d60*/  ISETP.GT.U32.AND P3, PT, R24, R0, PT ;  /* 0x000000001800720c */ /* 0x000fe20003f64070 */
[----:B------:R-:W-:Y:S02]  /*5d70*/  IMAD.MOV R21, RZ, RZ, -R21 ;  /* 0x000000ffff157224 */ /* 0x000fe400078e0a15 */
[----:B------:R-:W-:Y:S02]  /*5d80*/  IMAD.MOV R16, RZ, RZ, -R16 ;  /* 0x000000ffff107224 */ /* 0x000fe400078e0a10 */
[----:B------:R-:W-:Y:S02]  /*5d90*/  IMAD.MOV.U32 R22, RZ, RZ, R12 ;  /* 0x000000ffff167224 */ /* 0x000fe400078e000c */
[----:B------:R-:W-:-:S04]  /*5da0*/  IMAD.HI.U32 R15, R2, R11, RZ ;  /* 0x0000000b020f7227 */ /* 0x000fc800078e00ff */
[C---:B------:R-:W-:Y:S02]  /*5db0*/  IMAD R18, R24.reuse, R21, R18 ;  /* 0x0000001518127224 */ /* 0x040fe400078e0212 */
[C---:B------:R-:W-:Y:S01]  /*5dc0*/  IMAD R4, R24.reuse, R16, R4 ;  /* 0x0000001018047224 */ /* 0x040fe200078e0204 */
[----:B------:R-:W-:Y:S01]  /*5dd0*/  IADD3 R16, R29, 0x19d, RZ ;  /* 0x0000019d1d107810 */ /* 0x000fe20007ffe0ff */
[----:B------:R-:W-:Y:S01]  /*5de0*/  @!P1 IMAD.MOV R22, RZ, RZ, -R22 ;  /* 0x000000ffff169224 */ /* 0x000fe200078e0a16 */
[C---:B------:R-:W-:Y:S01]  /*5df0*/  ISETP.GT.U32.AND P1, PT, R24.reuse, R6, PT ;  /* 0x000000061800720c */ /* 0x040fe20003f24070 */
[----:B------:R-:W-:Y:S01]  /*5e00*/  @!P6 IMAD.IADD R19, R19, 0x1, -R24 ;  /* 0x000000011313e824 */ /* 0x000fe200078e0a18 */
[C---:B------:R-:W-:Y:S01]  /*5e10*/  ISETP.GT.U32.AND P6, PT, R24.reuse, R14, PT ;  /* 0x0000000e1800720c */ /* 0x040fe20003fc4070 */
[----:B------:R-:W-:Y:S01]  /*5e20*/  IMAD.MOV R15, RZ, RZ, -R15 ;  /* 0x000000ffff0f7224 */ /* 0x000fe200078e0a0f */
[----:B------:R-:W-:Y:S01]  /*5e30*/  IABS R12, R16 ;  /* 0x00000010000c7213 */ /* 0x000fe20000000000 */
[----:B------:R-:W-:Y:S01]  /*5e40*/  @!P0 IMAD.MOV R10, RZ, RZ, -R10 ;  /* 0x000000ffff0a8224 */ /* 0x000fe200078e0a0a */
[----:B------:R-:W-:Y:S01]  /*5e50*/  ISETP.GT.U32.AND P0, PT, R24, R18, PT ;  /* 0x000000121800720c */ /* 0x000fe20003f04070 */
[----:B------:R-:W-:Y:S01]  /*5e60*/  IMAD.MOV.U32 R20, RZ, RZ, R9 ;  /* 0x000000ffff147224 */ /* 0x000fe200078e0009 */
[----:B------:R-:W-:Y:S01]  /*5e70*/  STL [R1+0x694], R22 ;  /* 0x0006941601007387 */ /* 0x000fe20000100800 */
[----:B------:R-:W-:Y:S01]  /*5e80*/  @!P3 IMAD.IADD R0, R0, 0x1, -R24 ;  /* 0x000000010000b824 */ /* 0x000fe200078e0a18 */
[C---:B------:R-:W-:Y:S01]  /*5e90*/  ISETP.GT.U32.AND P3, PT, R24.reuse, R4, PT ;  /* 0x000000041800720c */ /* 0x040fe20003f64070 */
[C---:B------:R-:W-:Y:S01]  /*5ea0*/  IMAD R11, R24.reuse, R15, R11 ;  /* 0x0000000f180b7224 */ /* 0x040fe200078e020b */
[----:B------:R-:W-:Y:S01]  /*5eb0*/  IADD3 R15, R29, 0x19c, RZ ;  /* 0x0000019c1d0f7810 */ /* 0x000fe20007ffe0ff */
[----:B------:R-:W-:Y:S01]  /*5ec0*/  @!P4 IMAD.MOV R20, RZ, RZ, -R20 ;  /* 0x000000ffff14c224 */ /* 0x000fe200078e0a14 */
[----:B------:R-:W-:Y:S01]  /*5ed0*/  ISETP.GT.U32.AND P4, PT, R24, R19, PT ;  /* 0x000000131800720c */ /* 0x000fe20003f84070 */
[--C-:B------:R-:W-:Y:S01]  /*5ee0*/  @!P1 IMAD.IADD R6, R6, 0x1, -R24.reuse ;  /* 0x0000000106069824 */ /* 0x100fe200078e0a18 */
[----:B------:R-:W-:Y:S01]  /*5ef0*/  IABS R9, R15 ;  /* 0x0000000f00097213 */ /* 0x000fe20000000000 */
[--C-:B------:R-:W-:Y:S01]  /*5f00*/  @!P6 IMAD.IADD R14, R14, 0x1, -R24.reuse ;  /* 0x000000010e0ee824 */ /* 0x100fe200078e0a18 */
[----:B------:R0:W-:Y:S01]  /*5f10*/  STL [R1+0x68c], R20 ;  /* 0x00068c1401007387 */ /* 0x0001e20000100800 */
[----:B------:R-:W-:Y:S01]  /*5f20*/  ISETP.GE.AND P1, PT, R5, RZ, PT ;  /* 0x000000ff0500720c */ /* 0x000fe20003f26270 */
[----:B------:R-:W-:Y:S01]  /*5f30*/  IMAD.HI.U32 R5, R2, R12, RZ ;  /* 0x0000000c02057227 */ /* 0x000fe200078e00ff */
[----:B------:R-:W-:Y:S01]  /*5f40*/  ISETP.GT.U32.AND P6, PT, R24, R11, PT ;  /* 0x0000000b1800720c */ /* 0x000fe20003fc4070 */
[----:B------:R1:W-:Y:S02]  /*5f50*/  STL [R1+0x688], R10 ;  /* 0x0006880a01007387 */ /* 0x0003e40000100800 */
[----:B------:R-:W-:Y:S01]  /*5f60*/  @!P0 IMAD.IADD R18, R18, 0x1, -R24 ;  /* 0x0000000112128824 */ /* 0x000fe200078e0a18 */
[----:B------:R-:W-:Y:S01]  /*5f70*/  ISETP.GE.AND P0, PT, R17, RZ, PT ;  /* 0x000000ff1100720c */ /* 0x000fe20003f06270 */
[----:B------:R-:W-:Y:S01]  /*5f80*/  IMAD.MOV.U32 R21, RZ, RZ, R0 ;  /* 0x000000ffff157224 */ /* 0x000fe200078e0000 */
[----:B------:R-:W-:Y:S01]  /*5f90*/  IADD3 R0, R29, 0x19b, RZ ;  /* 0x0000019b1d007810 */ /* 0x000fe20007ffe0ff */
[----:B------:R-:W-:Y:S01]  /*5fa0*/  @!P3 IMAD.IADD R4, R4, 0x1, -R24 ;  /* 0x000000010404b824 */ /* 0x000fe200078e0a18 */
[----:B------:R-:W-:Y:S01]  /*5fb0*/  ISETP.GE.AND P3, PT, R3, RZ, PT ;  /* 0x000000ff0300720c */ /* 0x000fe20003f66270 */
[----:B0-----:R-:W-:Y:S01]  /*5fc0*/  IMAD.MOV.U32 R20, RZ, RZ, R6 ;  /* 0x000000ffff147224 */ /* 0x001fe200078e0006 */
[----:B------:R-:W-:Y:S01]  /*5fd0*/  IADD3 R3, R29, 0x19a, RZ ;  /* 0x0000019a1d037810 */ /* 0x000fe20007ffe0ff */
[----:B-1----:R-:W-:-:S04]  /*5fe0*/  IMAD.HI.U32 R10, R2, R9, RZ ;  /* 0x00000009020a7227 */ /* 0x002fc800078e00ff */
[----:B------:R-:W-:Y:S02]  /*5ff0*/  IMAD.MOV R10, RZ, RZ, -R10 ;  /* 0x000000ffff0a7224 */ /* 0x000fe400078e0a0a */
[----:B------:R-:W-:Y:S02]  /*6000*/  IMAD.MOV R5, RZ, RZ, -R5 ;  /* 0x000000ffff057224 */ /* 0x000fe400078e0a05 */
[----:B------:R-:W-:Y:S01]  /*6010*/  @!P5 IMAD.MOV R21, RZ, RZ, -R21 ;  /* 0x000000ffff15d224 */ /* 0x000fe200078e0a15 */
[C---:B------:R-:W-:Y:S01]  /*6020*/  ISETP.GT.U32.AND P5, PT, R24.reuse, R18, PT ;  /* 0x000000121800720c */ /* 0x040fe20003fa4070 */
[----:B------:R-:W-:Y:S01]  /*6030*/  @!P2 IMAD.MOV R20, RZ, RZ, -R20 ;  /* 0x000000ffff14a224 */ /* 0x000fe200078e0a14 */
[C---:B------:R-:W-:Y:S01]  /*6040*/  ISETP.GT.U32.AND P2, PT, R24.reuse, R4, PT ;  /* 0x000000041800720c */ /* 0x040fe20003f44070 */
[C---:B------:R-:W-:Y:S01]  /*6050*/  IMAD R9, R24.reuse, R10, R9 ;  /* 0x0000000a18097224 */ /* 0x040fe200078e0209 */
[----:B------:R-:W-:Y:S01]  /*6060*/  STL [R1+0x67c], R21 ;  /* 0x00067c1501007387 */ /* 0x000fe20000100800 */
[----:B------:R-:W-:Y:S01]  /*6070*/  IMAD R5, R24, R5, R12 ;  /* 0x0000000518057224 */ /* 0x000fe200078e020c */
[----:B------:R-:W-:Y:S01]  /*6080*/  IABS R12, R0 ;  /* 0x00000000000c7213 */ /* 0x000fe20000000000 */
[----:B------:R-:W-:Y:S01]  /*6090*/  IMAD.MOV.U32 R10, RZ, RZ, R14 ;  /* 0x000000ffff0a7224 */ /* 0x000fe200078e000e */
[----:B------:R-:W-:Y:S01]  /*60a0*/  STL [R1+0x678], R20 ;  /* 0x0006781401007387 */ /* 0x000fe20000100800 */
[--C-:B------:R-:W-:Y:S01]  /*60b0*/  @!P4 IMAD.IADD R19, R19, 0x1, -R24.reuse ;  /* 0x000000011313c824 */ /* 0x100fe200078e0a18 */
[----:B------:R-:W-:Y:S01]  /*60c0*/  ISETP.GE.AND P4, PT, R13, RZ, PT ;  /* 0x000000ff0d00720c */ /* 0x000fe20003f86270 */
[----:B------:R-:W-:-:S02]  /*60d0*/  @!P6 IMAD.IADD R11, R11, 0x1, -R24 ;  /* 0x000000010b0be824 */ /* 0x000fc400078e0a18 */
[----:B------:R-:W-:Y:S01]  /*60e0*/  @!P1 IMAD.MOV R10, RZ, RZ, -R10 ;  /* 0x000000ffff0a9224 */ /* 0x000fe200078e0a0a */
[----:B------:R-:W-:Y:S01]  /*60f0*/  ISETP.GT.U32.AND P1, PT, R24, R5, PT ;  /* 0x000000051800720c */ /* 0x000fe20003f24070 */
[--C-:B------:R-:W-:Y:S01]  /*6100*/  @!P5 IMAD.IADD R18, R18, 0x1, -R24.reuse ;  /* 0x000000011212d824 */ /* 0x100fe200078e0a18 */
[C---:B------:R-:W-:Y:S01]  /*6110*/  ISETP.GT.U32.AND P6, PT, R24.reuse, R11, PT ;  /* 0x0000000b1800720c */ /* 0x040fe20003fc4070 */
[----:B------:R-:W-:Y:S01]  /*6120*/  IMAD.MOV.U32 R6, RZ, RZ, R19 ;  /* 0x000000ffff067224 */ /* 0x000fe200078e0013 */
[----:B------:R-:W-:Y:S01]  /*6130*/  ISETP.GT.U32.AND P5, PT, R24, R9, PT ;  /* 0x000000091800720c */ /* 0x000fe20003fa4070 */
[----:B------:R-:W-:Y:S01]  /*6140*/  @!P2 IMAD.IADD R4, R4, 0x1, -R24 ;  /* 0x000000010404a824 */ /* 0x000fe200078e0a18 */
[----:B------:R0:W-:Y:S01]  /*6150*/  STL [R1+0x674], R10 ;  /* 0x0006740a01007387 */ /* 0x0001e20000100800 */
[----:B------:R-:W-:Y:S01]  /*6160*/  IMAD.MOV.U32 R13, RZ, RZ, R18 ;  /* 0x000000ffff0d7224 */ /* 0x000fe200078e0012 */
[----:B------:R-:W-:Y:S01]  /*6170*/  ISETP.GE.AND P2, PT, R16, RZ, PT ;  /* 0x000000ff1000720c */ /* 0x000fe20003f46270 */
[----:B------:R-:W-:Y:S01]  /*6180*/  @!P4 IMAD.MOV R6, RZ, RZ, -R6 ;  /* 0x000000ffff06c224 */ /* 0x000fe200078e0a06 */
[----:B------:R-:W-:Y:S01]  /*6190*/  ISETP.GE.AND P4, PT, R7, RZ, PT ;  /* 0x000000ff0700720c */ /* 0x000fe20003f86270 */
[----:B------:R-:W-:-:S03]  /*61a0*/  IMAD.HI.U32 R7, R2, R12, RZ ;  /* 0x0000000c02077227 */ /* 0x000fc600078e00ff */
[----:B------:R1:W-:Y:S01]  /*61b0*/  STL [R1+0x670], R6 ;  /* 0x0006700601007387 */ /* 0x0003e20000100800 */
[----:B------:R-:W-:Y:S01]  /*61c0*/  @!P1 IMAD.IADD R5, R5, 0x1, -R24 ;  /* 0x0000000105059824 */ /* 0x000fe200078e0a18 */
[----:B------:R-:W-:Y:S01]  /*61d0*/  ISETP.GE.AND P1, PT, R0, RZ, PT ;  /* 0x000000ff0000720c */ /* 0x000fe20003f26270 */
[----:B0-----:R-:W-:Y:S01]  /*61e0*/  IMAD.MOV.U32 R10, RZ, RZ, R4 ;  /* 0x000000ffff0a7224 */ /* 0x001fe200078e0004 */
[----:B------:R-:W-:Y:S01]  /*61f0*/  IADD3 R4, R29, 0x198, RZ ;  /* 0x000001981d047810 */ /* 0x000fe20007ffe0ff */
[----:B------:R-:W-:Y:S01]  /*6200*/  @!P0 IMAD.MOV R13, RZ, RZ, -R13 ;  /* 0x000000ffff0d8224 */ /* 0x000fe200078e0a0d */
[C---:B------:R-:W-:Y:S01]  /*6210*/  ISETP.GT.U32.AND P0, PT, R24.reuse, R5, PT ;  /* 0x000000051800720c */ /* 0x040fe20003f04070 */
[----:B------:R-:W-:Y:S01]  /*6220*/  @!P3 IMAD.MOV R10, RZ, RZ, -R10 ;  /* 0x000000ffff0ab224 */ /* 0x000fe200078e0a0a */
[----:B------:R-:W-:Y:S01]  /*6230*/  ISETP.GE.AND P3, PT, R3, RZ, PT ;  /* 0x000000ff0300720c */ /* 0x000fe20003f66270 */
[--C-:B------:R-:W-:Y:S01]  /*6240*/  @!P6 IMAD.IADD R11, R11, 0x1, -R24.reuse ;  /* 0x000000010b0be824 */ /* 0x100fe200078e0a18 */
[----:B------:R0:W-:Y:S01]  /*6250*/  STL [R1+0x66c], R13 ;  /* 0x00066c0d01007387 */ /* 0x0001e20000100800 */
[----:B------:R-:W-:Y:S01]  /*6260*/  IMAD.MOV R7, RZ, RZ, -R7 ;  /* 0x000000ffff077224 */ /* 0x000fe200078e0a07 */
[----:B-1----:R-:W-:Y:S01]  /*6270*/  IABS R6, R3 ;  /* 0x0000000300067213 */ /* 0x002fe20000000000 */
[----:B------:R-:W-:Y:S01]  /*6280*/  @!P5 IMAD.IADD R9, R9, 0x1, -R24 ;  /* 0x000000010909d824 */ /* 0x000fe200078e0a18 */
[----:B------:R1:W-:Y:S01]  /*6290*/  STL [R1+0x668], R10 ;  /* 0x0006680a01007387 */ /* 0x0003e20000100800 */
[----:B------:R-:W-:Y:S01]  /*62a0*/  IMAD R12, R24, R7, R12 ;  /* 0x00000007180c7224 */ /* 0x000fe200078e020c */
[----:B------:R-:W-:Y:S01]  /*62b0*/  ISETP.GE.AND P6, PT, R15, RZ, PT ;  /* 0x000000ff0f00720c */ /* 0x000fe20003fc6270 */
[----:B------:R-:W-:Y:S01]  /*62c0*/  IMAD.HI.U32 R0, R2, R6, RZ ;  /* 0x0000000602007227 */ /* 0x000fe200078e00ff */
[----:B------:R-:W-:-:S02]  /*62d0*/  ISETP.GT.U32.AND P5, PT, R24, R9, PT ;  /* 0x000000091800720c */ /* 0x000fc40003fa4070 */
[C---:B0-----:R-:W-:Y:S01]  /*62e0*/  IADD3 R13, R29.reuse, 0x199, RZ ;  /* 0x000001991d0d7810 */ /* 0x041fe20007ffe0ff */
[----:B------:R-:W-:Y:S01]  /*62f0*/  IMAD.MOV R0, RZ, RZ, -R0 ;  /* 0x000000ffff007224 */ /* 0x000fe200078e0a00 */
[----:B------:R-:W-:Y:S01]  /*6300*/  IADD3 R3, R29, 0x197, RZ ;  /* 0x000001971d037810 */ /* 0x000fe20007ffe0ff */
[----:B------:R-:W-:Y:S01]  /*6310*/  @!P0 IMAD.IADD R5, R5, 0x1, -R24 ;  /* 0x0000000105058824 */ /* 0x000fe200078e0a18 */
[----:B------:R-:W-:Y:S01]  /*6320*/  ISETP.GE.AND P0, PT, R13, RZ, PT ;  /* 0x000000ff0d00720c */ /* 0x000fe20003f06270 */
[----:B-1----:R-:W-:Y:S01]  /*6330*/  IMAD.MOV.U32 R10, RZ, RZ, R11 ;  /* 0x000000ffff0a7224 */ /* 0x002fe200078e000b */
[----:B------:R-:W-:Y:S01]  /*6340*/  IABS R13, R13 ;  /* 0x0000000d000d7213 */ /* 0x000fe20000000000 */
[C---:B------:R-:W-:Y:S01]  /*6350*/  IMAD R15, R24.reuse, R0, R6 ;  /* 0x00000000180f7224 */ /* 0x040fe200078e0206 */
[----:B------:R-:W-:Y:S01]  /*6360*/  IABS R7, R3 ;  /* 0x0000000300077213 */ /* 0x000fe20000000000 */
[----:B------:R-:W-:Y:S01]  /*6370*/  @!P4 IMAD.MOV R10, RZ, RZ, -R10 ;  /* 0x000000ffff0ac224 */ /* 0x000fe200078e0a0a */
[C---:B------:R-:W-:Y:S01]  /*6380*/  ISETP.GT.U32.AND P4, PT, R24.reuse, R12, PT ;  /* 0x0000000c1800720c */ /* 0x040fe20003f84070 */
[----:B------:R-:W-:Y:S01]  /*6390*/  IMAD.MOV.U32 R6, RZ, RZ, R5 ;  /* 0x000000ffff067224 */ /* 0x000fe200078e0005 */
[----:B------:R-:W-:Y:S01]  /*63a0*/  IABS R0, R4 ;  /* 0x0000000400007213 */ /* 0x000fe20000000000 */
[----:B------:R-:W-:Y:S01]  /*63b0*/  @!P5 IMAD.IADD R9, R9, 0x1, -R24 ;  /* 0x000000010909d824 */ /* 0x000fe200078e0a18 */
[----:B------:R-:W-:Y:S01]  /*63c0*/  ISETP.GT.U32.AND P5, PT, R24, R15, PT ;  /* 0x0000000f1800720c */ /* 0x000fe20003fa4070 */
[----:B------:R-:W-:Y:S01]  /*63d0*/  @!P2 IMAD.MOV R6, RZ, RZ, -R6 ;  /* 0x000000ffff06a224 */ /* 0x000fe200078e0a06 */
[----:B------:R0:W-:Y:S01]  /*63e0*/  STL [R1+0x664], R10 ;  /* 0x0006640a01007387 */ /* 0x0001e20000100800 */
[----:B------:R-:W-:Y:S01]  /*63f0*/  ISETP.GE.AND P2, PT, R4, RZ, PT ;  /* 0x000000ff0400720c */ /* 0x000fe20003f46270 */
[----:B------:R-:W-:-:S02]  /*6400*/  IMAD.HI.U32 R4, R2, R7, RZ ;  /* 0x0000000702047227 */ /* 0x000fc400078e00ff */
[----:B------:R1:W-:Y:S02]  /*6410*/  STL [R1+0x614], R6 ;  /* 0x0006140601007387 */ /* 0x0003e40000100800 */
[----:B------:R-:W-:-:S04]  /*6420*/  IMAD.HI.U32 R5, R2, R0, RZ ;  /* 0x0000000002057227 */ /* 0x000fc800078e00ff */
[--C-:B------:R-:W-:Y:S01]  /*6430*/  @!P4 IMAD.IADD R12, R12, 0x1, -R24.reuse ;  /* 0x000000010c0cc824 */ /* 0x100fe200078e0a18 */
[----:B0-----:R-:W-:Y:S01]  /*6440*/  IADD3 R10, R29, 0x195, RZ ;  /* 0x000001951d0a7810 */ /* 0x001fe20007ffe0ff */
[----:B------:R-:W-:Y:S02]  /*6450*/  @!P5 IMAD.IADD R15, R15, 0x1, -R24 ;  /* 0x000000010f0fd824 */ /* 0x000fe400078e0a18 */
[----:B-1----:R-:W-:Y:S01]  /*6460*/  IMAD.HI.U32 R6, R2, R13, RZ ;  /* 0x0000000d02067227 */ /* 0x002fe200078e00ff */
[C---:B------:R-:W-:Y:S02]  /*6470*/  ISETP.GT.U32.AND P4, PT, R24.reuse, R12, PT ;  /* 0x0000000c1800720c */ /* 0x040fe40003f84070 */
[C---:B------:R-:W-:Y:S01]  /*6480*/  ISETP.GT.U32.AND P5, PT, R24.reuse, R15, PT ;  /* 0x0000000f1800720c */ /* 0x040fe20003fa4070 */
[----:B------:R-:W-:Y:S01]  /*6490*/  IMAD.MOV R6, RZ, RZ, -R6 ;  /* 0x000000ffff067224 */ /* 0x000fe200078e0a06 */
[----:B------:R-:W-:Y:S01]  /*64a0*/  IABS R14, R10 ;  /* 0x0000000a000e7213 */ /* 0x000fe20000000000 */
[----:B------:R-:W-:Y:S01]  /*64b0*/  @!P6 IMAD.MOV R9, RZ, RZ, -R9 ;  /* 0x000000ffff09e224 */ /* 0x000fe200078e0a09 */
[----:B------:R-:W-:Y:S01]  /*64c0*/  ISETP.GE.AND P6, PT, R3, RZ, PT ;  /* 0x000000ff0300720c */ /* 0x000fe20003fc6270 */
[----:B------:R-:W-:Y:S01]  /*64d0*/  IMAD R13, R24, R6, R13 ;  /* 0x00000006180d7224 */ /* 0x000fe200078e020d */
[C---:B------:R-:W-:Y:S01]  /*64e0*/  IADD3 R6, R29.reuse, 0x194, RZ ;  /* 0x000001941d067810 */ /* 0x040fe20007ffe0ff */
[----:B------:R-:W-:Y:S01]  /*64f0*/  IMAD.MOV R4, RZ, RZ, -R4 ;  /* 0x000000ffff047224 */ /* 0x000fe200078e0a04 */
[----:B------:R0:W-:Y:S01]  /*6500*/  STL [R1+0x660], R9 ;  /* 0x0006600901007387 */ /* 0x0001e20000100800 */
[----:B------:R-:W-:Y:S01]  /*6510*/  IMAD.MOV R5, RZ, RZ, -R5 ;  /* 0x000000ffff057224 */ /* 0x000fe200078e0a05 */
[----:B------:R-:W-:Y:S01]  /*6520*/  IADD3 R3, R29, 0x193, RZ ;  /* 0x000001931d037810 */ /* 0x000fe20007ffe0ff */
[----:B------:R-:W-:Y:S01]  /*6530*/  @!P4 IMAD.IADD R12, R12, 0x1, -R24 ;  /* 0x000000010c0cc824 */ /* 0x000fe200078e0a18 */
[C---:B------:R-:W-:Y:S01]  /*6540*/  ISETP.GT.U32.AND P4, PT, R24.reuse, R13, PT ;  /* 0x0000000d1800720c */ /* 0x040fe20003f84070 */
[----:B------:R-:W-:Y:S01]  /*6550*/  IMAD R7, R24, R4, R7 ;  /* 0x0000000418077224 */ /* 0x000fe200078e0207 */
[----:B------:R-:W-:Y:S01]  /*6560*/  IABS R11, R6 ;  /* 0x00000006000b7213 */ /* 0x000fe20000000000 */
[----:B------:R-:W-:-:S02]  /*6570*/  IMAD.MOV.U32 R16, RZ, RZ, R12 ;  /* 0x000000ffff107224 */ /* 0x000fc400078e000c */
[----:B------:R-:W-:Y:S02]  /*6580*/  @!P5 IMAD.IADD R15, R15, 0x1, -R24 ;  /* 0x000000010f0fd824 */ /* 0x000fe400078e0a18 */
[C---:B0-----:R-:W-:Y:S01]  /*6590*/  IMAD R9, R24.reuse, R5, R0 ;  /* 0x0000000518097224 */ /* 0x041fe200078e0200 */
[----:B------:R-:W-:Y:S01]  /*65a0*/  IADD3 R0, R29, 0x196, RZ ;  /* 0x000001961d007810 */ /* 0x000fe20007ffe0ff */
[----:B------:R-:W-:Y:S01]  /*65b0*/  @!P1 IMAD.MOV R16, RZ, RZ, -R16 ;  /* 0x000000ffff109224 */ /* 0x000fe200078e0a10 */
[C---:B------:R-:W-:Y:S01]  /*65c0*/  ISETP.GT.U32.AND P1, PT, R24.reuse, R7, PT ;  /* 0x000000071800720c */ /* 0x040fe20003f24070 */
[----:B------:R-:W-:Y:S01]  /*65d0*/  @!P3 IMAD.MOV R15, RZ, RZ, -R15 ;  /* 0x000000ffff0fb224 */ /* 0x000fe200078e0a0f */
[----:B------:R-:W-:Y:S01]  /*65e0*/  ISETP.GT.U32.AND P5, PT, R24, R9, PT ;  /* 0x000000091800720c */ /* 0x000fe20003fa4070 */
[----:B------:R-:W-:Y:S01]  /*65f0*/  @!P4 IMAD.IADD R13, R13, 0x1, -R24 ;  /* 0x000000010d0dc824 */ /* 0x000fe200078e0a18 */
[----:B------:R-:W-:Y:S01]  /*6600*/  IABS R4, R0 ;  /* 0x0000000000047213 */ /* 0x000fe20000000000 */
[----:B------:R-:W-:Y:S01]  /*6610*/  STL [R1+0x628], R16 ;  /* 0x0006281001007387 */ /* 0x000fe20000100800 */
[----:B------:R-:W-:-:S02]  /*6620*/  ISETP.GE.AND P3, PT, R0, RZ, PT ;  /* 0x000000ff0000720c */ /* 0x000fc40003f66270 */
[----:B------:R-:W-:Y:S01]  /*6630*/  ISETP.GT.U32.AND P4, PT, R24, R13, PT ;  /* 0x0000000d1800720c */ /* 0x000fe20003f84070 */
[----:B------:R-:W-:Y:S01]  /*6640*/  IMAD.HI.U32 R12, R2, R4, RZ ;  /* 0x00000004020c7227 */ /* 0x000fe200078e00ff */
[----:B------:R-:W-:Y:S01]  /*6650*/  IABS R5, R3 ;  /* 0x0000000300057213 */ /* 0x000fe20000000000 */
[----:B------:R0:W-:Y:S02]  /*6660*/  STL [R1+0x65c], R15 ;  /* 0x00065c0f01007387 */ /* 0x0001e40000100800 */
[----:B------:R-:W-:Y:S02]  /*6670*/  IMAD.MOV R12, RZ, RZ, -R12 ;  /* 0x000000ffff0c7224 */ /* 0x000fe400078e0a0c */
[--C-:B------:R-:W-:Y:S02]  /*6680*/  @!P1 IMAD.IADD R7, R7, 0x1, -R24.reuse ;  /* 0x0000000107079824 */ /* 0x100fe400078e0a18 */
[----:B------:R-:W-:Y:S02]  /*6690*/  @!P5 IMAD.IADD R9, R9, 0x1, -R24 ;  /* 0x000000010909d824 */ /* 0x000fe400078e0a18 */
[C---:B------:R-:W-:Y:S01]  /*66a0*/  IMAD R0, R24.reuse, R12, R4 ;  /* 0x0000000c18007224 */ /* 0x040fe200078e0204 */
[C---:B------:R-:W-:Y:S01]  /*66b0*/  ISETP.GT.U32.AND P1, PT, R24.reuse, R7, PT ;  /* 0x000000071800720c */ /* 0x040fe20003f24070 */
[----:B------:R-:W-:Y:S01]  /*66c0*/  @!P4 IMAD.IADD R13, R13, 0x1, -R24 ;  /* 0x000000010d0dc824 */ /* 0x000fe200078e0a18 */
[----:B------:R-:W-:Y:S01]  /*66d0*/  ISETP.GT.U32.AND P5, PT, R24, R9, PT ;  /* 0x000000091800720c */ /* 0x000fe20003fa4070 */
[----:B------:R-:W-:Y:S01]  /*66e0*/  IMAD.HI.U32 R4, R2, R11, RZ ;  /* 0x0000000b02047227 */ /* 0x000fe200078e00ff */
[----:B------:R-:W-:-:S03]  /*66f0*/  ISETP.GT.U32.AND P4, PT, R24, R0, PT ;  /* 0x000000001800720c */ /* 0x000fc60003f84070 */
[----:B0-----:R-:W-:-:S04]  /*6700*/  IMAD.HI.U32 R15, R2, R14, RZ ;  /* 0x0000000e020f7227 */ /* 0x001fc800078e00ff */
[----:B------:R-:W-:-:S04]  /*6710*/  IMAD.HI.U32 R12, R2, R5, RZ ;  /* 0x00000005020c7227 */ /* 0x000fc800078e00ff */
[----:B------:R-:W-:Y:S02]  /*6720*/  IMAD.MOV R4, RZ, RZ, -R4 ;  /* 0x000000ffff047224 */ /* 0x000fe400078e0a04 */
[----:B------:R-:W-:Y:S02]  /*6730*/  IMAD.MOV R15, RZ, RZ, -R15 ;  /* 0x000000ffff0f7224 */ /* 0x000fe400078e0a0f */
[----:B------:R-:W-:Y:S02]  /*6740*/  IMAD.MOV R12, RZ, RZ, -R12 ;  /* 0x000000ffff0c7224 */ /* 0x000fe400078e0a0c */
[----:B------:R-:W-:Y:S01]  /*6750*/  IMAD R11, R24, R4, R11 ;  /* 0x00000004180b7224 */ /* 0x000fe200078e020b */
[----:B------:R-:W-:Y:S01]  /*6760*/  IADD3 R4, R29, 0x192, RZ ;  /* 0x000001921d047810 */ /* 0x000fe20007ffe0ff */
[--C-:B------:R-:W-:Y:S02]  /*6770*/  @!P1 IMAD.IADD R7, R7, 0x1, -R24.reuse ;  /* 0x0000000107079824 */ /* 0x100fe400078e0a18 */
[----:B------:R-:W-:Y:S01]  /*6780*/  @!P5 IMAD.IADD R9, R9, 0x1, -R24 ;  /* 0x000000010909d824 */ /* 0x000fe200078e0a18 */
[----:B------:R-:W-:Y:S01]  /*6790*/  ISETP.GE.AND P5, PT, R10, RZ, PT ;  /* 0x000000ff0a00720c */ /* 0x000fe20003fa6270 */
[----:B------:R-:W-:Y:S01]  /*67a0*/  IMAD.MOV.U32 R16, RZ, RZ, R13 ;  /* 0x000000ffff107224 */ /* 0x000fe200078e000d */
[C---:B------:R-:W-:Y:S01]  /*67b0*/  ISETP.GT.U32.AND P1, PT, R24.reuse, R11, PT ;  /* 0x0000000b1800720c */ /* 0x040fe20003f24070 */
[----:B------:R-:W-:-:S02]  /*67c0*/  IMAD R10, R24, R15, R14 ;  /* 0x0000000f180a7224 */ /* 0x000fc400078e020e */
[----:B------:R-:W-:Y:S02]  /*67d0*/  @!P4 IMAD.IADD R0, R0, 0x1, -R24 ;  /* 0x000000010000c824 */ /* 0x000fe400078e0a18 */
[C---:B------:R-:W-:Y:S01]  /*67e0*/  IMAD R5, R24.reuse, R12, R5 ;  /* 0x0000000c18057224 */ /* 0x040fe200078e0205 */
[----:B------:R-:W-:Y:S01]  /*67f0*/  IABS R12, R4 ;  /* 0x00000004000c7213 */ /* 0x000fe20000000000 */
[----:B------:R-:W-:Y:S01]  /*6800*/  IMAD.MOV.U32 R13, RZ, RZ, R7 ;  /* 0x000000ffff0d7224 */ /* 0x000fe200078e0007 */
[C---:B------:R-:W-:Y:S01]  /*6810*/  ISETP.GT.U32.AND P4, PT, R24.reuse, R0, PT ;  /* 0x000000001800720c */ /* 0x040fe20003f84070 */
[----:B------:R-:W-:Y:S01]  /*6820*/  @!P0 IMAD.MOV R16, RZ, RZ, -R16 ;  /* 0x000000ffff108224 */ /* 0x000fe200078e0a10 */
[C---:B------:R-:W-:Y:S01]  /*6830*/  ISETP.GT.U32.AND P0, PT, R24.reuse, R10, PT ;  /* 0x0000000a1800720c */ /* 0x040fe20003f04070 */
[----:B------:R-:W-:Y:S01]  /*6840*/  @!P6 IMAD.MOV R13, RZ, RZ, -R13 ;  /* 0x000000ffff0de224 */ /* 0x000fe200078e0a0d */
[----:B------:R-:W-:Y:S01]  /*6850*/  ISETP.GT.U32.AND P6, PT, R24, R5, PT ;  /* 0x000000051800720c */ /* 0x000fe20003fc4070 */
[----:B------:R-:W-:Y:S01]  /*6860*/  IMAD.MOV.U32 R14, RZ, RZ, R9 ;  /* 0x000000ffff0e7224 */ /* 0x000fe200078e0009 */
[----:B------:R-:W-:Y:S01]  /*6870*/  IADD3 R7, R29, 0x191, RZ ;  /* 0x000001911d077810 */ /* 0x000fe20007ffe0ff */
[----:B------:R-:W-:Y:S01]  /*6880*/  IMAD.MOV.U32 R9, RZ, RZ, R12 ;  /* 0x000000ffff097224 */ /* 0x000fe200078e000c */
[----:B------:R-:W-:Y:S01]  /*6890*/  STL [R1+0x648], R16 ;  /* 0x0006481001007387 */ /* 0x000fe20000100800 */
[----:B------:R-:W-:Y:S01]  /*68a0*/  @!P1 IMAD.IADD R11, R11, 0x1, -R24 ;  /* 0x000000010b0b9824 */ /* 0x000fe200078e0a18 */
[----:B------:R-:W-:Y:S01]  /*68b0*/  IABS R12, R7 ;  /* 0x00000007000c7213 */ /* 0x000fe20000000000 */
[----:B------:R-:W-:Y:S01]  /*68c0*/  @!P2 IMAD.MOV R14, RZ, RZ, -R14 ;  /* 0x000000ffff0ea224 */ /* 0x000fe200078e0a0e */
[----:B------:R-:W-:Y:S01]  /*68d0*/  ISETP.GE.AND P2, PT, R6, RZ, PT ;  /* 0x000000ff0600720c */ /* 0x000fe20003f46270 */
[--C-:B------:R-:W-:Y:S01]  /*68e0*/  @!P4 IMAD.IADD R0, R0, 0x1, -R24.reuse ;  /* 0x000000010000c824 */ /* 0x100fe200078e0a18 */
[----:B------:R-:W-:Y:S01]  /*68f0*/  ISETP.GE.AND P4, PT, R3, RZ, PT ;  /* 0x000000ff0300720c */ /* 0x000fe20003f86270 */
[--C-:B------:R-:W-:Y:S01]  /*6900*/  @!P0 IMAD.IADD R10, R10, 0x1, -R24.reuse ;  /* 0x000000010a0a8824 */ /* 0x100fe200078e0a18 */
[----:B------:R-:W-:Y:S01]  /*6910*/  STL [R1+0x650], R14 ;  /* 0x0006500e01007387 */ /* 0x000fe20000100800 */
[----:B------:R-:W-:Y:S01]  /*6920*/  @!P6 IMAD.IADD R5, R5, 0x1, -R24 ;  /* 0x000000010505e824 */ /* 0x000fe200078e0a18 */
[----:B------:R-:W-:Y:S01]  /*6930*/  ISETP.GT.U32.AND P6, PT, R24, R11, PT ;  /* 0x0000000b1800720c */ /* 0x000fe20003fc4070 */
[----:B------:R-:W-:Y:S01]  /*6940*/  IMAD.HI.U32 R3, R2, R12, RZ ;  /* 0x0000000c02037227 */ /* 0x000fe200078e00ff */
[----:B------:R0:W-:Y:S01]  /*6950*/  STL [R1+0x654], R13 ;  /* 0x0006540d01007387 */ /* 0x0001e20000100800 */
[----:B------:R-:W-:-:S02]  /*6960*/  ISETP.GT.U32.AND P1, PT, R24, R10, PT ;  /* 0x0000000a1800720c */ /* 0x000fc40003f24070 */
[----:B------:R-:W-:Y:S01]  /*6970*/  IMAD.HI.U32 R6, R2, R9, RZ ;  /* 0x0000000902067227 */ /* 0x000fe200078e00ff */
[----:B------:R-:W-:Y:S02]  /*6980*/  ISETP.GE.AND P0, PT, R4, RZ, PT ;  /* 0x000000ff0400720c */ /* 0x000fe40003f06270 */
[C---:B------:R-:W-:Y:S01]  /*6990*/  IADD3 R4, R29.reuse, 0x190, RZ ;  /* 0x000001901d047810 */ /* 0x040fe20007ffe0ff */
[----:B------:R-:W-:Y:S02]  /*69a0*/  IMAD.MOV R3, RZ, RZ, -R3 ;  /* 0x000000ffff037224 */ /* 0x000fe400078e0a03 */
[----:B------:R-:W-:Y:S02]  /*69b0*/  IMAD.MOV R6, RZ, RZ, -R6 ;  /* 0x000000ffff067224 */ /* 0x000fe400078e0a06 */
[----:B0-----:R-:W-:Y:S01]  /*69c0*/  IMAD.MOV.U32 R13, RZ, RZ, R0 ;  /* 0x000000ffff0d7224 */ /* 0x001fe200078e0000 */
[----:B------:R-:W-:Y:S01]  /*69d0*/  IADD3 R0, R29, 0x18f, RZ ;  /* 0x0000018f1d007810 */ /* 0x000fe20007ffe0ff */
[----:B------:R-:W-:-:S02]  /*69e0*/  IMAD R12, R24, R3, R12 ;  /* 0x00000003180c7224 */ /* 0x000fc400078e020c */
[----:B------:R-:W-:Y:S01]  /*69f0*/  @!P3 IMAD.MOV R13, RZ, RZ, -R13 ;  /* 0x000000ffff0db224 */ /* 0x000fe200078e0a0d */
[C---:B------:R-:W-:Y:S01]  /*6a00*/  ISETP.GT.U32.AND P3, PT, R24.reuse, R5, PT ;  /* 0x000000051800720c */ /* 0x040fe20003f64070 */
[C---:B------:R-:W-:Y:S01]  /*6a10*/  IMAD R9, R24.reuse, R6, R9 ;  /* 0x0000000618097224 */ /* 0x040fe200078e0209 */
[----:B------:R-:W-:Y:S01]  /*6a20*/  IADD3 R6, R29, 0x18e, RZ ;  /* 0x0000018e1d067810 */ /* 0x000fe20007ffe0ff */
[--C-:B------:R-:W-:Y:S01]  /*6a30*/  @!P6 IMAD.IADD R11, R11, 0x1, -R24.reuse ;  /* 0x000000010b0be824 */ /* 0x100fe200078e0a18 */
[----:B------:R-:W-:Y:S01]  /*6a40*/  ISETP.GT.U32.AND P6, PT, R24, R12, PT ;  /* 0x0000000c1800720c */ /* 0x000fe20003fc4070 */
[----:B------:R-:W-:Y:S01]  /*6a50*/  @!P1 IMAD.IADD R10, R10, 0x1, -R24 ;  /* 0x000000010a0a9824 */ /* 0x000fe200078e0a18 */
[----:B------:R-:W-:Y:S01]  /*6a60*/  ISETP.GT.U32.AND P1, PT, R24, R9, PT ;  /* 0x000000091800720c */ /* 0x000fe20003f24070 */
[----:B------:R0:W-:Y:S01]  /*6a70*/  STL [R1+0x658], R13 ;  /* 0x0006580d01007387 */ /* 0x0001e20000100800 */
[----:B------:R-:W-:Y:S01]  /*6a80*/  IABS R14, R6 ;  /* 0x00000006000e7213 */ /* 0x000fe20000000000 */
[----:B------:R-:W-:Y:S01]  /*6a90*/  IMAD.MOV.U32 R16, RZ, RZ, R10 ;  /* 0x000000ffff107224 */ /* 0x000fe200078e000a */
[----:B------:R-:W-:Y:S01]  /*6aa0*/  IABS R3, R0 ;  /* 0x0000000000037213 */ /* 0x000fe20000000000 */
[----:B------:R-:W-:-:S02]  /*6ab0*/  @!P2 IMAD.MOV R11, RZ, RZ, -R11 ;  /* 0x000000ffff0ba224 */ /* 0x000fc400078e0a0b */
[----:B------:R-:W-:Y:S01]  /*6ac0*/  @!P3 IMAD.IADD R5, R5, 0x1, -R24 ;  /* 0x000000010505b824 */ /* 0x000fe200078e0a18 */
[----:B------:R-:W-:Y:S01]  /*6ad0*/  ISETP.GE.AND P3, PT, R7, RZ, PT ;  /* 0x000000ff0700720c */ /* 0x000fe20003f66270 */
[----:B------:R-:W-:Y:S01]  /*6ae0*/  IMAD.MOV.U32 R7, RZ, RZ, R14 ;  /* 0x000000ffff077224 */ /* 0x000fe200078e000e */
[----:B0-----:R-:W-:Y:S01]  /*6af0*/  IABS R13, R4 ;  /* 0x00000004000d7213 */ /* 0x001fe20000000000 */
[----:B------:R-:W-:Y:S02]  /*6b00*/  @!P6 IMAD.IADD R12, R12, 0x1, -R24 ;  /* 0x000000010c0ce824 */ /* 0x000fe400078e0a18 */
[----:B------:R-:W-:-:S03]  /*6b10*/  IMAD.HI.U32 R15, R2, R3, RZ ;  /* 0x00000003020f7227 */ /* 0x000fc600078e00ff */
[----:B------:R-:W-:Y:S01]  /*6b20*/  ISETP.GT.U32.AND P6, PT, R24, R12, PT ;  /* 0x0000000c1800720c */ /* 0x000fe20003fc4070 */
[----:B------:R-:W-:-:S04]  /*6b30*/  IMAD.HI.U32 R14, R2, R13, RZ ;  /* 0x0000000d020e7227 */ /* 0x000fc800078e00ff */
[----:B------:R-:W-:Y:S02]  /*6b40*/  IMAD.MOV R14, RZ, RZ, -R14 ;  /* 0x000000ffff0e7224 */ /* 0x000fe400078e0a0e */
[----:B------:R-:W-:Y:S01]  /*6b50*/  @!P1 IMAD.IADD R9, R9, 0x1, -R24 ;  /* 0x0000000109099824 */ /* 0x000fe200078e0a18 */
[----:B------:R-:W-:Y:S01]  /*6b60*/  ISETP.GE.AND P1, PT, R4, RZ, PT ;  /* 0x000000ff0400720c */ /* 0x000fe20003f26270 */
[----:B------:R-:W-:-:S04]  /*6b70*/  IMAD.HI.U32 R4, R2, R7, RZ ;  /* 0x0000000702047227 */ /* 0x000fc800078e00ff */
[----:B------:R-:W-:Y:S02]  /*6b80*/  IMAD.MOV R10, RZ, RZ, -R15 ;  /* 0x000000ffff0a7224 */ /* 0x000fe400078e0a0f */
[C---:B------:R-:W-:Y:S01]  /*6b90*/  IMAD R13, R24.reuse, R14, R13 ;  /* 0x0000000e180d7224 */ /* 0x040fe200078e020d */
[----:B------:R-:W-:Y:S01]  /*6ba0*/  IADD3 R14, R29, 0x18d, RZ ;  /* 0x0000018d1d0e7810 */ /* 0x000fe20007ffe0ff */
[----:B------:R-:W-:Y:S01]  /*6bb0*/  @!P5 IMAD.MOV R16, RZ, RZ, -R16 ;  /* 0x000000ffff10d224 */ /* 0x000fe200078e0a10 */
[C---:B------:R-:W-:Y:S01]  /*6bc0*/  ISETP.GT.U32.AND P5, PT, R24.reuse, R9, PT ;  /* 0x000000091800720c */ /* 0x040fe20003fa4070 */
[----:B------:R-:W-:Y:S01]  /*6bd0*/  IMAD.MOV R4, RZ, RZ, -R4 ;  /* 0x000000ffff047224 */ /* 0x000fe200078e0a04 */
[C---:B------:R-:W-:Y:S01]  /*6be0*/  ISETP.GT.U32.AND P2, PT, R24.reuse, R13, PT ;  /* 0x0000000d1800720c */ /* 0x040fe20003f44070 */
[C---:B------:R-:W-:Y:S01]  /*6bf0*/  IMAD R3, R24.reuse, R10, R3 ;  /* 0x0000000a18037224 */ /* 0x040fe200078e0203 */
[----:B------:R-:W-:Y:S01]  /*6c00*/  STL [R1+0x64c], R16 ;  /* 0x00064c1001007387 */ /* 0x000fe20000100800 */
[C---:B------:R-:W-:Y:S01]  /*6c10*/  IMAD R7, R24.reuse, R4, R7 ;  /* 0x0000000418077224 */ /* 0x040fe200078e0207 */
[----:B------:R-:W-:Y:S01]  /*6c20*/  IABS R4, R14 ;  /* 0x0000000e00047213 */ /* 0x000fe20000000000 */
[----:B------:R-:W-:Y:S01]  /*6c30*/  @!P4 IMAD.MOV R5, RZ, RZ, -R5 ;  /* 0x000000ffff05c224 */ /* 0x000fe200078e0a05 */
[----:B------:R-:W-:Y:S01]  /*6c40*/  ISETP.GT.U32.AND P4, PT, R24, R3, PT ;  /* 0x000000031800720c */ /* 0x000fe20003f84070 */
[----:B------:R-:W-:Y:S01]  /*6c50*/  @!P6 IMAD.IADD R12, R12, 0x1, -R24 ;  /* 0x000000010c0ce824 */ /* 0x000fe200078e0a18 */
[----:B------:R-:W-:Y:S01]  /*6c60*/  ISETP.GT.U32.AND P6, PT, R24, R7, PT ;  /* 0x000000071800720c */ /* 0x000fe20003fc4070 */
[----:B------:R-:W-:Y:S01]  /*6c70*/  STL [R1+0x63c], R11 ;  /* 0x00063c0b01007387 */ /* 0x000fe20000100800 */
[----:B------:R-:W-:-:S03]  /*6c80*/  IMAD.HI.U32 R10, R2, R4, RZ ;  /* 0x00000004020a7227 */ /* 0x000fc600078e00ff */
[----:B------:R0:W-:Y:S01]  /*6c90*/  STL [R1+0x640], R5 ;  /* 0x0006400501007387 */ /* 0x0001e20000100800 */
[--C-:B------:R-:W-:Y:S01]  /*6ca0*/  @!P5 IMAD.IADD R9, R9, 0x1, -R24.reuse ;  /* 0x000000010909d824 */ /* 0x100fe200078e0a18 */
[----:B------:R-:W-:Y:S01]  /*6cb0*/  ISETP.GE.AND P5, PT, R0, RZ, PT ;  /* 0x000000ff0000720c */ /* 0x000fe20003fa6270 */
[----:B------:R-:W-:Y:S01]  /*6cc0*/  @!P2 IMAD.IADD R13, R13, 0x1, -R24 ;  /* 0x000000010d0da824 */ /* 0x000fe200078e0a18 */
[----:B------:R-:W-:Y:S01]  /*6cd0*/  IADD3 R0, R29, 0x18c, RZ ;  /* 0x0000018c1d007810 */ /* 0x000fe20007ffe0ff */
[----:B------:R-:W-:Y:S01]  /*6ce0*/  IMAD.MOV R10, RZ, RZ, -R10 ;  /* 0x000000ffff0a7224 */ /* 0x000fe200078e0a0a */
[----:B------:R-:W-:Y:S01]  /*6cf0*/  ISETP.GE.AND P2, PT, R6, RZ, PT ;  /* 0x000000ff0600720c */ /* 0x000fe20003f46270 */
[--C-:B------:R-:W-:Y:S01]  /*6d00*/  @!P4 IMAD.IADD R3, R3, 0x1, -R24.reuse ;  /* 0x000000010303c824 */ /* 0x100fe200078e0a18 */
[C---:B------:R-:W-:Y:S01]  /*6d10*/  ISETP.GT.U32.AND P4, PT, R24.reuse, R13, PT ;  /* 0x0000000d1800720c */ /* 0x040fe20003f84070 */
[----:B------:R-:W-:Y:S01]  /*6d20*/  @!P6 IMAD.IADD R7, R7, 0x1, -R24 ;  /* 0x000000010707e824 */ /* 0x000fe200078e0a18 */
[----:B0-----:R-:W-:Y:S01]  /*6d30*/  IABS R5, R0 ;  /* 0x0000000000057213 */ /* 0x001fe20000000000 */
[----:B------:R-:W-:Y:S01]  /*6d40*/  IMAD.MOV.U32 R11, RZ, RZ, R9 ;  /* 0x000000ffff0b7224 */ /* 0x000fe200078e0009 */
[C---:B------:R-:W-:Y:S01]  /*6d50*/  ISETP.GT.U32.AND P6, PT, R24.reuse, R3, PT ;  /* 0x000000031800720c */ /* 0x040fe20003fc4070 */
[----:B------:R-:W-:Y:S01]  /*6d60*/  IMAD R4, R24, R10, R4 ;  /* 0x0000000a18047224 */ /* 0x000fe200078e0204 */
[C---:B------:R-:W-:Y:S01]  /*6d70*/  IADD3 R6, R29.reuse, 0x18b, RZ ;  /* 0x0000018b1d067810 */ /* 0x040fe20007ffe0ff */
[----:B------:R-:W-:Y:S01]  /*6d80*/  IMAD.HI.U32 R9, R2, R5, RZ ;  /* 0x0000000502097227 */ /* 0x000fe200078e00ff */
[----:B------:R-:W-:-:S02]  /*6d90*/  IADD3 R10, R29, 0x18a, RZ ;  /* 0x0000018a1d0a7810 */ /* 0x000fc40007ffe0ff */
[----:B------:R-:W-:Y:S01]  /*6da0*/  IABS R16, R6 ;  /* 0x0000000600107213 */ /* 0x000fe20000000000 */
[----:B------:R-:W-:Y:S02]  /*6db0*/  IMAD.MOV R9, RZ, RZ, -R9 ;  /* 0x000000ffff097224 */ /* 0x000fe400078e0a09 */
[--C-:B------:R-:W-:Y:S01]  /*6dc0*/  @!P4 IMAD.IADD R13, R13, 0x1, -R24.reuse ;  /* 0x000000010d0dc824 */ /* 0x100fe200078e0a18 */
[C---:B------:R-:W-:Y:S01]  /*6dd0*/  ISETP.GT.U32.AND P4, PT, R24.reuse, R4, PT ;  /* 0x000000041800720c */ /* 0x040fe20003f84070 */
[----:B------:R-:W-:Y:S01]  /*6de0*/  IMAD R5, R24, R9, R5 ;  /* 0x0000000918057224 */ /* 0x000fe200078e0205 */
[----:B------:R-:W-:Y:S01]  /*6df0*/  IABS R9, R10 ;  /* 0x0000000a00097213 */ /* 0x000fe20000000000 */
[----:B------:R-:W-:Y:S02]  /*6e00*/  @!P6 IMAD.IADD R3, R3, 0x1, -R24 ;  /* 0x000000010303e824 */ /* 0x000fe400078e0a18 */
[----:B------:R-:W-:Y:S01]  /*6e10*/  IMAD.HI.U32 R17, R2, R16, RZ ;  /* 0x0000001002117227 */ /* 0x000fe200078e00ff */
[----:B------:R-:W-:-:S03]  /*6e20*/  ISETP.GT.U32.AND P6, PT, R24, R5, PT ;  /* 0x000000051800720c */ /* 0x000fc60003fc4070 */
[----:B------:R-:W-:Y:S01]  /*6e30*/  @!P0 IMAD.MOV R11, RZ, RZ, -R11 ;  /* 0x000000ffff0b8224 */ /* 0x000fe200078e0a0b */
[----:B------:R-:W-:Y:S01]  /*6e40*/  ISETP.GT.U32.AND P0, PT, R24, R7, PT ;  /* 0x000000071800720c */ /* 0x000fe20003f04070 */
[----:B------:R-:W-:Y:S02]  /*6e50*/  IMAD.MOV R17, RZ, RZ, -R17 ;  /* 0x000000ffff117224 */ /* 0x000fe400078e0a11 */
[--C-:B------:R-:W-:Y:S01]  /*6e60*/  @!P4 IMAD.IADD R4, R4, 0x1, -R24.reuse ;  /* 0x000000010404c824 */ /* 0x100fe200078e0a18 */
[----:B------:R-:W-:Y:S01]  /*6e70*/  ISETP.GE.AND P4, PT, R0, RZ, PT ;  /* 0x000000ff0000720c */ /* 0x000fe20003f86270 */
[----:B------:R-:W-:Y:S01]  /*6e80*/  IMAD.HI.U32 R15, R2, R9, RZ ;  /* 0x00000009020f7227 */ /* 0x000fe200078e00ff */
[----:B------:R0:W-:Y:S03]  /*6e90*/  STL [R1+0x644], R11 ;  /* 0x0006440b01007387 */ /* 0x0001e60000100800 */
[----:B------:R-:W-:Y:S01]  /*6ea0*/  @!P6 IMAD.IADD R5, R5, 0x1, -R24 ;  /* 0x000000010505e824 */ /* 0x000fe200078e0a18 */
[C---:B------:R-:W-:Y:S01]  /*6eb0*/  ISETP.GT.U32.AND P6, PT, R24.reuse, R4, PT ;  /* 0x000000041800720c */ /* 0x040fe20003fc4070 */
[----:B------:R-:W-:-:S02]  /*6ec0*/  IMAD R0, R24, R17, R16 ;  /* 0x0000001118007224 */ /* 0x000fc400078e0210 */
[----:B------:R-:W-:Y:S02]  /*6ed0*/  IMAD.MOV R15, RZ, RZ, -R15 ;  /* 0x000000ffff0f7224 */ /* 0x000fe400078e0a0f */
[----:B------:R-:W-:Y:S01]  /*6ee0*/  IMAD.MOV.U32 R18, RZ, RZ, R13 ;  /* 0x000000ffff127224 */ /* 0x000fe200078e000d */
[----:B0-----:R-:W-:Y:S01]  /*6ef0*/  IADD3 R11, R29, 0x189, RZ ;  /* 0x000001891d0b7810 */ /* 0x001fe20007ffe0ff */
[----:B------:R-:W-:Y:S01]  /*6f00*/  @!P3 IMAD.MOV R12, RZ, RZ, -R12 ;  /* 0x000000ffff0cb224 */ /* 0x000fe200078e0a0c */
[C---:B------:R-:W-:Y:S01]  /*6f10*/  ISETP.GT.U32.AND P3, PT, R24.reuse, R0, PT ;  /* 0x000000001800720c */ /* 0x040fe20003f64070 */
[----:B------:R-:W-:Y:S02]  /*6f20*/  IMAD R9, R24, R15, R9 ;  /* 0x0000000f18097224 */ /* 0x000fe400078e0209 */
[----:B------:R-:W-:Y:S01]  /*6f30*/  @!P0 IMAD.IADD R7, R7, 0x1, -R24 ;  /* 0x0000000107078824 */ /* 0x000fe200078e0a18 */
[----:B------:R-:W-:Y:S01]  /*6f40*/  ISETP.GE.AND P0, PT, R14, RZ, PT ;  /* 0x000000ff0e00720c */ /* 0x000fe20003f06270 */
[----:B------:R-:W-:Y:S01]  /*6f50*/  @!P1 IMAD.MOV R18, RZ, RZ, -R18 ;  /* 0x000000ffff129224 */ /* 0x000fe200078e0a12 */
[----:B------:R-:W-:Y:S01]  /*6f60*/  IABS R14, R11 ;  /* 0x0000000b000e7213 */ /* 0x000fe20000000000 */
[----:B------:R-:W-:Y:S01]  /*6f70*/  @!P5 IMAD.MOV R3, RZ, RZ, -R3 ;  /* 0x000000ffff03d224 */ /* 0x000fe200078e0a03 */
[----:B------:R-:W-:Y:S01]  /*6f80*/  ISETP.GT.U32.AND P1, PT, R24, R5, PT ;  /* 0x000000051800720c */ /* 0x000fe20003f24070 */
[--C-:B------:R-:W-:Y:S01]  /*6f90*/  @!P6 IMAD.IADD R4, R4, 0x1, -R24.reuse ;  /* 0x000000010404e824 */ /* 0x100fe200078e0a18 */
[----:B------:R-:W-:Y:S01]  /*6fa0*/  ISETP.GT.U32.AND P6, PT, R24, R9, PT ;  /* 0x000000091800720c */ /* 0x000fe20003fc4070 */
[----:B------:R-:W-:Y:S01]  /*6fb0*/  STL [R1+0x638], R12 ;  /* 0x0006380c01007387 */ /* 0x000fe20000100800 */
[----:B------:R-:W-:Y:S01]  /*6fc0*/  ISETP.GE.AND P5, PT, R6, RZ, PT ;  /* 0x000000ff0600720c */ /* 0x000fe20003fa6270 */
[----:B------:R-:W-:Y:S01]  /*6fd0*/  @!P3 IMAD.IADD R0, R0, 0x1, -R24 ;  /* 0x000000010000b824 */ /* 0x000fe200078e0a18 */
[----:B------:R-:W-:Y:S01]  /*6fe0*/  IADD3 R6, R29, 0x188, RZ ;  /* 0x000001881d067810 */ /* 0x000fe20007ffe0ff */
[----:B------:R-:W-:Y:S01]  /*6ff0*/  STL [R1+0x634], R18 ;  /* 0x0006341201007387 */ /* 0x000fe20000100800 */
[----:B------:R-:W-:-:S02]  /*7000*/  IMAD.MOV.U32 R13, RZ, RZ, R4 ;  /* 0x000000ffff0d7224 */ /* 0x000fc400078e0004 */
[----:B------:R-:W-:Y:S01]  /*7010*/  IABS R16, R6 ;  /* 0x0000000600107213 */ /* 0x000fe20000000000 */
[----:B------:R0:W-:Y:S01]  /*7020*/  STL [R1+0x630], R3 ;  /* 0x0006300301007387 */ /* 0x0001e20000100800 */
[----:B------:R-:W-:Y:S01]  /*7030*/  @!P2 IMAD.MOV R7, RZ, RZ, -R7 ;  /* 0x000000ffff07a224 */ /* 0x000fe200078e0a07 */
[----:B------:R-:W-:Y:S01]  /*7040*/  ISETP.GE.AND P3, PT, R6, RZ, PT ;  /* 0x000000ff0600720c */ /* 0x000fe20003f66270 */
[--C-:B------:R-:W-:Y:S01]  /*7050*/  @!P1 IMAD.IADD R5, R5, 0x1, -R24.reuse ;  /* 0x0000000105059824 */ /* 0x100fe200078e0a18 */
[----:B------:R-:W-:Y:S01]  /*7060*/  IADD3 R6, R29, 0x186, RZ ;  /* 0x000001861d067810 */ /* 0x000fe20007ffe0ff */
[----:B------:R-:W-:Y:S01]  /*7070*/  @!P6 IMAD.IADD R9, R9, 0x1, -R24 ;  /* 0x000000010909e824 */ /* 0x000fe200078e0a18 */
[----:B------:R-:W-:Y:S01]  /*7080*/  ISETP.GT.U32.AND P6, PT, R24, R0, PT ;  /* 0x000000001800720c */ /* 0x000fe20003fc4070 */
[----:B------:R-:W-:Y:S01]  /*7090*/  @!P4 IMAD.MOV R5, RZ, RZ, -R5 ;  /* 0x000000ffff05c224 */ /* 0x000fe200078e0a05 */
[----:B------:R1:W-:Y:S01]  /*70a0*/  STL [R1+0x62c], R7 ;  /* 0x00062c0701007387 */ /* 0x0003e20000100800 */
[----:B------:R-:W-:Y:S01]  /*70b0*/  IMAD.HI.U32 R4, R2, R16, RZ ;  /* 0x0000001002047227 */ /* 0x000fe200078e00ff */
[----:B------:R-:W-:-:S02]  /*70c0*/  IABS R15, R6 ;  /* 0x00000006000f7213 */ /* 0x000fc40000000000 */
[----:B------:R-:W-:Y:S01]  /*70d0*/  ISETP.GE.AND P2, PT, R10, RZ, PT ;  /* 0x000000ff0a00720c */ /* 0x000fe20003f46270 */
[----:B0-----:R-:W-:Y:S01]  /*70e0*/  IMAD.HI.U32 R3, R2, R14, RZ ;  /* 0x0000000e02037227 */ /* 0x001fe200078e00ff */
[----:B------:R-:W-:Y:S02]  /*70f0*/  ISETP.GE.AND P1, PT, R11, RZ, PT ;  /* 0x000000ff0b00720c */ /* 0x000fe40003f26270 */
[C---:B------:R-:W-:Y:S01]  /*7100*/  IADD3 R11, R29.reuse, 0x181, RZ ;  /* 0x000001811d0b7810 */ /* 0x040fe20007ffe0ff */
[----:B------:R-:W-:Y:S01]  /*7110*/  IMAD.MOV R3, RZ, RZ, -R3 ;  /* 0x000000ffff037224 */ /* 0x000fe200078e0a03 */
[C---:B-1----:R-:W-:Y:S01]  /*7120*/  IADD3 R7, R29.reuse, 0x187, RZ ;  /* 0x000001871d077810 */ /* 0x042fe20007ffe0ff */
[----:B------:R-:W-:Y:S01]  /*7130*/  @!P0 IMAD.MOV R13, RZ, RZ, -R13 ;  /* 0x000000ffff0d8224 */ /* 0x000fe200078e0a0d */
[C---:B------:R-:W-:Y:S01]  /*7140*/  ISETP.GT.U32.AND P0, PT, R24.reuse, R9, PT ;  /* 0x000000091800720c */ /* 0x040fe20003f04070 */
[----:B------:R-:W-:Y:S01]  /*7150*/  IMAD R17, R24, R3, R14 ;  /* 0x0000000318117224 */ /* 0x000fe200078e020e */
[----:B------:R-:W-:Y:S01]  /*7160*/  IABS R12, R7 ;  /* 0x00000007000c7213 */ /* 0x000fe20000000000 */
[----:B------:R-:W-:Y:S01]  /*7170*/  IMAD.MOV R4, RZ, RZ, -R4 ;  /* 0x000000ffff047224 */ /* 0x000fe200078e0a04 */
[----:B------:R-:W-:Y:S01]  /*7180*/  STL [R1+0x624], R13 ;  /* 0x0006240d01007387 */ /* 0x000fe20000100800 */
[----:B------:R-:W-:Y:S01]  /*7190*/  @!P6 IMAD.IADD R0, R0, 0x1, -R24 ;  /* 0x000000010000e824 */ /* 0x000fe200078e0a18 */
[C---:B------:R-:W-:Y:S01]  /*71a0*/  ISETP.GT.U32.AND P4, PT, R24.reuse, R17, PT ;  /* 0x000000111800720c */ /* 0x040fe20003f84070 */
[----:B------:R-:W-:Y:S01]  /*71b0*/  IMAD R16, R24, R4, R16 ;  /* 0x0000000418107224 */ /* 0x000fe200078e0210 */
[----:B------:R0:W-:Y:S01]  /*71c0*/  STL [R1+0x620], R5 ;  /* 0x0006200501007387 */ /* 0x0001e20000100800 */
[----:B------:R-:W-:Y:S01]  /*71d0*/  IMAD.MOV.U32 R10, RZ, RZ, R0 ;  /* 0x000000ffff0a7224 */ /* 0x000fe200078e0000 */
[----:B------:R-:W-:Y:S01]  /*71e0*/  IADD3 R3, R29, 0x185, RZ ;  /* 0x000001851d037810 */ /* 0x000fe20007ffe0ff */
[----:B------:R-:W-:Y:S01]  /*71f0*/  IMAD.HI.U32 R4, R2, R12, RZ ;  /* 0x0000000c02047227 */ /* 0x000fe200078e00ff */
[----:B------:R-:W-:-:S02]  /*7200*/  ISETP.GT.U32.AND P6, PT, R24, R16, PT ;  /* 0x000000101800720c */ /* 0x000fc40003fc4070 */
[----:B------:R-:W-:Y:S01]  /*7210*/  IABS R14, R3 ;  /* 0x00000003000e7213 */ /* 0x000fe20000000000 */
[----:B------:R-:W-:Y:S01]  /*7220*/  @!P0 IMAD.IADD R9, R9, 0x1, -R24 ;  /* 0x0000000109098824 */ /* 0x000fe200078e0a18 */
[----:B------:R-:W-:Y:S01]  /*7230*/  ISETP.GE.AND P0, PT, R7, RZ, PT ;  /* 0x000000ff0700720c */ /* 0x000fe20003f06270 */
[----:B------:R-:W-:Y:S01]  /*7240*/  @!P5 IMAD.MOV R10, RZ, RZ, -R10 ;  /* 0x000000ffff0ad224 */ /* 0x000fe200078e0a0a */
[----:B------:R-:W-:Y:S01]  /*7250*/  IADD3 R0, R29, 0x183, RZ ;  /* 0x000001831d007810 */ /* 0x000fe20007ffe0ff */
[----:B------:R-:W-:Y:S01]  /*7260*/  @!P4 IMAD.IADD R17, R17, 0x1, -R24 ;  /* 0x000000011111c824 */ /* 0x000fe200078e0a18 */
[----:B------:R-:W-:Y:S01]  /*7270*/  ISETP.GE.AND P4, PT, R6, RZ, PT ;  /* 0x000000ff0600720c */ /* 0x000fe20003f86270 */
[----:B0-----:R-:W-:Y:S01]  /*7280*/  IMAD.HI.U32 R5, R2, R15, RZ ;  /* 0x0000000f02057227 */ /* 0x001fe200078e00ff */
[----:B------:R0:W-:Y:S01]  /*7290*/  STL [R1+0x618], R10 ;  /* 0x0006180a01007387 */ /* 0x0001e20000100800 */
[----:B------:R-:W-:Y:S02]  /*72a0*/  IABS R6, R0 ;  /* 0x0000000000067213 */ /* 0x000fe40000000000 */
[----:B------:R-:W-:Y:S01]  /*72b0*/  IMAD.MOV R5, RZ, RZ, -R5 ;  /* 0x000000ffff057224 */ /* 0x000fe200078e0a05 */
[----:B------:R-:W-:Y:S01]  /*72c0*/  ISETP.GT.U32.AND P5, PT, R24, R17, PT ;  /* 0x000000111800720c */ /* 0x000fe20003fa4070 */
[----:B------:R-:W-:-:S02]  /*72d0*/  IMAD.MOV R7, RZ, RZ, -R4 ;  /* 0x000000ffff077224 */ /* 0x000fc400078e0a04 */
[C---:B------:R-:W-:Y:S02]  /*72e0*/  IMAD R15, R24.reuse, R5, R15 ;  /* 0x00000005180f7224 */ /* 0x040fe400078e020f */
[----:B------:R-:W-:Y:S01]  /*72f0*/  IMAD R12, R24, R7, R12 ;  /* 0x00000007180c7224 */ /* 0x000fe200078e020c */
[C---:B------:R-:W-:Y:S01]  /*7300*/  IADD3 R7, R29.reuse, 0x184, RZ ;  /* 0x000001841d077810 */ /* 0x040fe20007ffe0ff */
[----:B------:R-:W-:Y:S01]  /*7310*/  IMAD.MOV.U32 R5, RZ, RZ, R9 ;  /* 0x000000ffff057224 */ /* 0x000fe200078e0009 */
[----:B------:R-:W-:Y:S01]  /*7320*/  IADD3 R9, R29, 0x182, RZ ;  /* 0x000001821d097810 */ /* 0x000fe20007ffe0ff */
[--C-:B------:R-:W-:Y:S01]  /*7330*/  @!P6 IMAD.IADD R16, R16, 0x1, -R24.reuse ;  /* 0x000000011010e824 */ /* 0x100fe200078e0a18 */
[----:B0-----:R-:W-:Y:S01]  /*7340*/  IABS R10, R7 ;  /* 0x00000007000a7213 */ /* 0x001fe20000000000 */
[----:B------:R-:W-:Y:S01]  /*7350*/  @!P2 IMAD.MOV R5, RZ, RZ, -R5 ;  /* 0x000000ffff05a224 */ /* 0x000fe200078e0a05 */
[C---:B------:R-:W-:Y:S01]  /*7360*/  ISETP.GT.U32.AND P2, PT, R24.reuse, R12, PT ;  /* 0x0000000c1800720c */ /* 0x040fe20003f44070 */
[----:B------:R-:W-:Y:S01]  /*7370*/  @!P5 IMAD.IADD R17, R17, 0x1, -R24 ;  /* 0x000000011111d824 */ /* 0x000fe200078e0a18 */
[----:B------:R-:W-:Y:S01]  /*7380*/  ISETP.GT.U32.AND P6, PT, R24, R16, PT ;  /* 0x000000101800720c */ /* 0x000fe20003fc4070 */
[----:B------:R-:W-:Y:S01]  /*7390*/  IMAD.HI.U32 R4, R2, R14, RZ ;  /* 0x0000000e02047227 */ /* 0x000fe200078e00ff */
[----:B------:R-:W-:Y:S01]  /*73a0*/  ISETP.GT.U32.AND P5, PT, R24, R15, PT ;  /* 0x0000000f1800720c */ /* 0x000fe20003fa4070 */
[----:B------:R0:W-:Y:S02]  /*73b0*/  STL [R1+0x61c], R5 ;  /* 0x00061c0501007387 */ /* 0x0001e40000100800 */
[----:B------:R-:W-:-:S02]  /*73c0*/  IMAD.MOV R4, RZ, RZ, -R4 ;  /* 0x000000ffff047224 */ /* 0x000fc400078e0a04 */
[----:B------:R-:W-:-:S04]  /*73d0*/  IMAD.HI.U32 R13, R2, R10, RZ ;  /* 0x0000000a020d7227 */ /* 0x000fc800078e00ff */
        /* <DEDUP_REMOVED lines=8> */
[----:B------:R-:W-:Y:S01]  /*7460*/  IMAD.MOV R13, RZ, RZ, -R13 ;  /* 0x000000ffff0d7224 */ /* 0x000fe200078e0a0d */
[----:B0-----:R-:W-:Y:S01]  /*7470*/  IABS R5, R9 ;  /* 0x0000000900057213 */ /* 0x001fe20000000000 */
[----:B------:R-:W-:-:S04]  /*7480*/  IMAD.HI.U32 R3, R2, R6, RZ ;  /* 0x0000000602037227 */ /* 0x000fc800078e00ff */
[----:B------:R-:W-:Y:S02]  /*7490*/  IMAD R10, R24, R13, R10 ;  /* 0x0000000d180a7224 */ /* 0x000fe400078e020a */
[----:B------:R-:W-:Y:S02]  /*74a0*/  IMAD.MOV.U32 R18, RZ, RZ, R16 ;  /* 0x000000ffff127224 */ /* 0x000fe400078e0010 */
[--C-:B------:R-:W-:Y:S01]  /*74b0*/  @!P6 IMAD.IADD R14, R14, 0x1, -R24.reuse ;  /* 0x000000010e0ee824 */ /* 0x100fe200078e0a18 */
[----:B------:R-:W-:Y:S01]  /*74c0*/  ISETP.GT.U32.AND P6, PT, R24, R15, PT ;  /* 0x0000000f1800720c */ /* 0x000fe20003fc4070 */
[----:B------:R-:W-:Y:S01]  /*74d0*/  @!P5 IMAD.IADD R12, R12, 0x1, -R24 ;  /* 0x000000010c0cd824 */ /* 0x000fe200078e0a18 */
[C---:B------:R-:W-:Y:S01]  /*74e0*/  ISETP.GT.U32.AND P5, PT, R24.reuse, R10, PT ;  /* 0x0000000a1800720c */ /* 0x040fe20003fa4070 */
[----:B------:R-:W-:Y:S02]  /*74f0*/  IMAD.MOV R3, RZ, RZ, -R3 ;  /* 0x000000ffff037224 */ /* 0x000fe400078e0a03 */
[----:B------:R-:W-:Y:S01]  /*7500*/  IMAD.MOV.U32 R19, RZ, RZ, R17 ;  /* 0x000000ffff137224 */ /* 0x000fe200078e0011 */
[----:B------:R-:W-:Y:S01]  /*7510*/  IADD3 R17, R29, 0x17a, RZ ;  /* 0x0000017a1d117810 */ /* 0x000fe20007ffe0ff */
        /* <DEDUP_REMOVED lines=22> */
[----:B------:R-:W-:Y:S01]  /*7680*/  STL [R1+0x610], R16 ;  /* 0x0006101001007387 */ /* 0x000fe20000100800 */
        /* <DEDUP_REMOVED lines=20> */
[C---:B------:R-:W-:Y:S01]  /*77d0*/  IADD3 R13, R29.reuse, 0x17e, RZ ;  /* 0x0000017e1d0d7810 */ /* 0x040fe20007ffe0ff */
[----:B------:R-:W-:Y:S01]  /*77e0*/  IMAD.HI.U32 R11, R2, R9, RZ ;  /* 0x00000009020b7227 */ /* 0x000fe200078e00ff */
[----:B------:R-:W-:-:S03]  /*77f0*/  IADD3 R12, R29, 0x179, RZ ;  /* 0x000001791d0c7810 */ /* 0x000fc60007ffe0ff */
[----:B0-----:R-:W-:Y:S01]  /*7800*/  IMAD.MOV.U32 R14, RZ, RZ, R10 ;  /* 0x000000ffff0e7224 */ /* 0x001fe200078e000a */
[----:B------:R-:W-:Y:S01]  /*7810*/  IADD3 R10, R29, 0x17d, RZ ;  /* 0x0000017d1d0a7810 */ /* 0x000fe20007ffe0ff */
[----:B------:R-:W-:Y:S01]  /*7820*/  @!P5 IMAD.IADD R5, R5, 0x1, -R24 ;  /* 0x000000010505d824 */ /* 0x000fe200078e0a18 */
[----:B------:R-:W-:Y:S01]  /*7830*/  IABS R15, R12 ;  /* 0x0000000c000f7213 */ /* 0x000fe20000000000 */
        /* <DEDUP_REMOVED lines=17> */
[----:B------:R-:W-:Y:S01]  /*7950*/  ISETP.GE.AND P5, PT, R7, RZ, PT ;  /* 0x000000ff0700720c */ /* 0x000fe20003fa6270 */
[----:B0-----:R-:W-:Y:S01]  /*7960*/  IMAD.MOV.U32 R6, RZ, RZ, R4 ;  /* 0x000000ffff067224 */ /* 0x001fe200078e0004 */
[----:B------:R-:W-:Y:S01]  /*7970*/  ISETP.GT.U32.AND P6, PT, R24, R0, PT ;  /* 0x000000001800720c */ /* 0x000fe20003fc4070 */
[----:B------:R-:W-:Y:S01]  /*7980*/  @!P2 IMAD.MOV R5, RZ, RZ, -R5 ;  /* 0x000000ffff05a224 */ /* 0x000fe200078e0a05 */
[----:B------:R-:W-:Y:S01]  /*7990*/  IADD3 R7, R29, 0x17c, RZ ;  /* 0x0000017c1d077810 */ /* 0x000fe20007ffe0ff */
[----:B------:R-:W-:Y:S01]  /*79a0*/  @!P0 IMAD.MOV R6, RZ, RZ, -R6 ;  /* 0x000000ffff068224 */ /* 0x000fe200078e0a06 */
[----:B------:R-:W-:-:S03]  /*79b0*/  ISETP.GE.AND P2, PT, R10, RZ, PT ;  /* 0x000000ff0a00720c */ /* 0x000fc60003f46270 */
[--C-:B------:R-:W-:Y:S01]  /*79c0*/  @!P3 IMAD.IADD R3, R3, 0x1, -R24.reuse ;  /* 0x000000010303b824 */ /* 0x100fe200078e0a18 */
[----:B------:R-:W-:Y:S01]  /*79d0*/  STL [R1+0x608], R5 ;  /* 0x0006080501007387 */ /* 0x000fe20000100800 */
[----:B------:R-:W-:Y:S02]  /*79e0*/  ISETP.GE.AND P0, PT, R7, RZ, PT ;  /* 0x000000ff0700720c */ /* 0x000fe40003f06270 */
[----:B------:R-:W-:Y:S01]  /*79f0*/  IABS R7, R7 ;  /* 0x0000000700077213 */ /* 0x000fe20000000000 */
[----:B------:R0:W-:Y:S01]  /*7a00*/  STL [R1+0x60c], R6 ;  /* 0x00060c0601007387 */ /* 0x0001e20000100800 */
[----:B------:R-:W-:Y:S01]  /*7a10*/  ISETP.GT.U32.AND P3, PT, R24, R3, PT ;  /* 0x000000031800720c */ /* 0x000fe20003f64070 */
[----:B------:R-:W-:Y:S01]  /*7a20*/  @!P6 IMAD.IADD R0, R0, 0x1, -R24 ;  /* 0x000000010000e824 */ /* 0x000fe200078e0a18 */
[----:B------:R-:W-:Y:S01]  /*7a30*/  IABS R10, R10 ;  /* 0x0000000a000a7213 */ /* 0x000fe20000000000 */
[----:B------:R-:W-:Y:S01]  /*7a40*/  IMAD.HI.U32 R4, R2, R7, RZ ;  /* 0x0000000702047227 */ /* 0x000fe200078e00ff */
[----:B------:R-:W-:-:S02]  /*7a50*/  ISETP.GE.AND P6, PT, R9, RZ, PT ;  /* 0x000000ff0900720c */ /* 0x000fc40003fc6270 */
[----:B------:R-:W-:Y:S01]  /*7a60*/  IABS R9, R9 ;  /* 0x0000000900097213 */ /* 0x000fe20000000000 */
[----:B------:R-:W-:Y:S02]  /*7a70*/  IMAD.MOV.U32 R11, RZ, RZ, R0 ;  /* 0x000000ffff0b7224 */ /* 0x000fe400078e0000 */
[----:B0-----:R-:W-:-:S04]  /*7a80*/  IMAD.HI.U32 R6, R2, R13, RZ ;  /* 0x0000000d02067227 */ /* 0x001fc800078e00ff */
[----:B------:R-:W-:Y:S02]  /*7a90*/  IMAD.MOV R6, RZ, RZ, -R6 ;  /* 0x000000ffff067224 */ /* 0x000fe400078e0a06 */
[----:B------:R-:W-:Y:S02]  /*7aa0*/  IMAD.MOV R4, RZ, RZ, -R4 ;  /* 0x000000ffff047224 */ /* 0x000fe400078e0a04 */
[C---:B------:R-:W-:Y:S02]  /*7ab0*/  IMAD R13, R24.reuse, R6, R13 ;  /* 0x00000006180d7224 */ /* 0x040fe400078e020d */
[----:B------:R-:W-:Y:S02]  /*7ac0*/  @!P4 IMAD.MOV R11, RZ, RZ, -R11 ;  /* 0x000000ffff0bc224 */ /* 0x000fe400078e0a0b */
[----:B------:R-:W-:Y:S01]  /*7ad0*/  @!P3 IMAD.IADD R3, R3, 0x1, -R24 ;  /* 0x000000010303b824 */ /* 0x000fe200078e0a18 */
[----:B------:R-:W-:Y:S01]  /*7ae0*/  ISETP.GT.U32.AND P4, PT, R24, R13, PT ;  /* 0x0000000d1800720c */ /* 0x000fe20003f84070 */
[----:B------:R-:W-:Y:S01]  /*7af0*/  IMAD.HI.U32 R5, R2, R10, RZ ;  /* 0x0000000a02057227 */ /* 0x000fe200078e00ff */
[----:B------:R0:W-:Y:S03]  /*7b00*/  STL [R1+0x600], R11 ;  /* 0x0006000b01007387 */ /* 0x0001e60000100800 */
[----:B------:R-:W-:Y:S01]  /*7b10*/  IMAD R7, R24, R4, R7 ;  /* 0x0000000418077224 */ /* 0x000fe200078e0207 */
[----:B------:R-:W-:Y:S01]  /*7b20*/  IADD3 R4, R29, 0x177, RZ ;  /* 0x000001771d047810 */ /* 0x000fe20007ffe0ff */
[----:B------:R-:W-:-:S02]  /*7b30*/  IMAD.MOV.U32 R6, RZ, RZ, R3 ;  /* 0x000000ffff067224 */ /* 0x000fc400078e0003 */
[----:B------:R-:W-:Y:S01]  /*7b40*/  IMAD.MOV R5, RZ, RZ, -R5 ;  /* 0x000000ffff057224 */ /* 0x000fe200078e0a05 */
[----:B------:R-:W-:Y:S01]  /*7b50*/  IABS R14, R4 ;  /* 0x00000004000e7213 */ /* 0x000fe20000000000 */
[----:B------:R-:W-:Y:S01]  /*7b60*/  @!P5 IMAD.MOV R6, RZ, RZ, -R6 ;  /* 0x000000ffff06d224 */ /* 0x000fe200078e0a06 */
[C---:B------:R-:W-:Y:S01]  /*7b70*/  ISETP.GT.U32.AND P5, PT, R24.reuse, R7, PT ;  /* 0x000000071800720c */ /* 0x040fe20003fa4070 */
[----:B------:R-:W-:Y:S01]  /*7b80*/  IMAD R10, R24, R5, R10 ;  /* 0x00000005180a7224 */ /* 0x000fe200078e020a */
[----:B------:R-:W-:Y:S01]  /*7b90*/  IABS R5, R17 ;  /* 0x0000001100057213 */ /* 0x000fe20000000000 */
[----:B------:R-:W-:Y:S01]  /*7ba0*/  @!P4 IMAD.IADD R13, R13, 0x1, -R24 ;  /* 0x000000010d0dc824 */ /* 0x000fe200078e0a18 */
[----:B------:R1:W-:Y:S01]  /*7bb0*/  STL [R1+0x604], R6 ;  /* 0x0006040601007387 */ /* 0x0003e20000100800 */
[----:B------:R-:W-:Y:S01]  /*7bc0*/  IMAD.HI.U32 R0, R2, R9, RZ ;  /* 0x0000000902007227 */ /* 0x000fe200078e00ff */
[C---:B------:R-:W-:Y:S02]  /*7bd0*/  ISETP.GT.U32.AND P3, PT, R24.reuse, R10, PT ;  /* 0x0000000a1800720c */ /* 0x040fe40003f64070 */
[----:B------:R-:W-:Y:S01]  /*7be0*/  ISETP.GT.U32.AND P4, PT, R24, R13, PT ;  /* 0x0000000d1800720c */ /* 0x000fe20003f84070 */
[----:B------:R-:W-:-:S02]  /*7bf0*/  IMAD.MOV R0, RZ, RZ, -R0 ;  /* 0x000000ffff007224 */ /* 0x000fc400078e0a00 */
[----:B0-----:R-:W-:-:S04]  /*7c00*/  IMAD.HI.U32 R11, R2, R5, RZ ;  /* 0x00000005020b7227 */ /* 0x001fc800078e00ff */
[--C-:B------:R-:W-:Y:S02]  /*7c10*/  @!P5 IMAD.IADD R7, R7, 0x1, -R24.reuse ;  /* 0x000000010707d824 */ /* 0x100fe400078e0a18 */
[----:B------:R-:W-:Y:S01]  /*7c20*/  IMAD R9, R24, R0, R9 ;  /* 0x0000000018097224 */ /* 0x000fe200078e0209 */
[----:B------:R-:W-:Y:S01]  /*7c30*/  IADD3 R0, R29, 0x178, RZ ;  /* 0x000001781d007810 */ /* 0x000fe20007ffe0ff */
[----:B------:R-:W-:Y:S01]  /*7c40*/  @!P3 IMAD.IADD R10, R10, 0x1, -R24 ;  /* 0x000000010a0ab824 */ /* 0x000fe200078e0a18 */
[----:B------:R-:W-:Y:S01]  /*7c50*/  ISETP.GT.U32.AND P5, PT, R24, R7, PT ;  /* 0x000000071800720c */ /* 0x000fe20003fa4070 */
[----:B-1----:R-:W-:Y:S01]  /*7c60*/  IMAD.HI.U32 R6, R2, R15, RZ ;  /* 0x0000000f02067227 */ /* 0x002fe200078e00ff */
[----:B------:R-:W-:Y:S02]  /*7c70*/  IABS R3, R0 ;  /* 0x0000000000037213 */ /* 0x000fe40000000000 */
[----:B------:R-:W-:Y:S01]  /*7c80*/  ISETP.GT.U32.AND P3, PT, R24, R10, PT ;  /* 0x0000000a1800720c */ /* 0x000fe20003f64070 */
[----:B------:R-:W-:-:S02]  /*7c90*/  IMAD.MOV R6, RZ, RZ, -R6 ;  /* 0x000000ffff067224 */ /* 0x000fc400078e0a06 */
[--C-:B------:R-:W-:Y:S01]  /*7ca0*/  @!P4 IMAD.IADD R13, R13, 0x1, -R24.reuse ;  /* 0x000000010d0dc824 */ /* 0x100fe200078e0a18 */
[C---:B------:R-:W-:Y:S01]  /*7cb0*/  ISETP.GT.U32.AND P4, PT, R24.reuse, R9, PT ;  /* 0x000000091800720c */ /* 0x040fe20003f84070 */
[C---:B------:R-:W-:Y:S01]  /*7cc0*/  IMAD R15, R24.reuse, R6, R15 ;  /* 0x00000006180f7224 */ /* 0x040fe200078e020f */
[----:B------:R-:W-:Y:S01]  /*7cd0*/  IADD3 R6, R29, 0x176, RZ ;  /* 0x000001761d067810 */ /* 0x000fe20007ffe0ff */
[----:B------:R-:W-:Y:S02]  /*7ce0*/  IMAD.MOV R11, RZ, RZ, -R11 ;  /* 0x000000ffff0b7224 */ /* 0x000fe400078e0a0b */
[--C-:B------:R-:W-:Y:S01]  /*7cf0*/  @!P5 IMAD.IADD R7, R7, 0x1, -R24.reuse ;  /* 0x000000010707d824 */ /* 0x100fe200078e0a18 */
[C---:B------:R-:W-:Y:S01]  /*7d00*/  ISETP.GT.U32.AND P5, PT, R24.reuse, R15, PT ;  /* 0x0000000f1800720c */ /* 0x040fe20003fa4070 */
[----:B------:R-:W-:Y:S02]  /*7d10*/  IMAD R5, R24, R11, R5 ;  /* 0x0000000b18057224 */ /* 0x000fe400078e0205 */
[----:B------:R-:W-:-:S02]  /*7d20*/  @!P3 IMAD.IADD R10, R10, 0x1, -R24 ;  /* 0x000000010a0ab824 */ /* 0x000fc400078e0a18 */
[----:B------:R-:W-:Y:S01]  /*7d30*/  IMAD.MOV.U32 R18, RZ, RZ, R13 ;  /* 0x000000ffff127224 */ /* 0x000fe200078e000d */
[----:B------:R-:W-:Y:S01]  /*7d40*/  ISETP.GT.U32.AND P3, PT, R24, R5, PT ;  /* 0x000000051800720c */ /* 0x000fe20003f64070 */
[----:B------:R-:W-:Y:S01]  /*7d50*/  @!P4 IMAD.IADD R9, R9, 0x1, -R24 ;  /* 0x000000010909c824 */ /* 0x000fe200078e0a18 */
[----:B------:R-:W-:Y:S01]  /*7d60*/  IABS R13, R6 ;  /* 0x00000006000d7213 */ /* 0x000fe20000000000 */
[----:B------:R-:W-:Y:S01]  /*7d70*/  @!P1 IMAD.MOV R18, RZ, RZ, -R18 ;  /* 0x000000ffff129224 */ /* 0x000fe200078e0a12 */
[----:B------:R-:W-:Y:S01]  /*7d80*/  ISETP.GE.AND P4, PT, R17, RZ, PT ;  /* 0x000000ff1100720c */ /* 0x000fe20003f86270 */
[----:B------:R-:W-:Y:S01]  /*7d90*/  IMAD.HI.U32 R16, R2, R3, RZ ;  /* 0x0000000302107227 */ /* 0x000fe200078e00ff */
[----:B------:R-:W-:Y:S02]  /*7da0*/  ISETP.GT.U32.AND P1, PT, R24, R9, PT ;  /* 0x000000091800720c */ /* 0x000fe40003f24070 */
[----:B------:R0:W-:Y:S01]  /*7db0*/  STL [R1+0x5ec], R18 ;  /* 0x0005ec1201007387 */ /* 0x0001e20000100800 */
[----:B------:R-:W-:-:S02]  /*7dc0*/  @!P5 IMAD.IADD R15, R15, 0x1, -R24 ;  /* 0x000000010f0fd824 */ /* 0x000fc400078e0a18 */
[----:B------:R-:W-:-:S03]  /*7dd0*/  IMAD.HI.U32 R11, R2, R14, RZ ;  /* 0x0000000e020b7227 */ /* 0x000fc600078e00ff */
[----:B------:R-:W-:Y:S01]  /*7de0*/  ISETP.GT.U32.AND P5, PT, R24, R15, PT ;  /* 0x0000000f1800720c */ /* 0x000fe20003fa4070 */
[----:B------:R-:W-:Y:S02]  /*7df0*/  IMAD.MOV R16, RZ, RZ, -R16 ;  /* 0x000000ffff107224 */ /* 0x000fe400078e0a10 */
[----:B------:R-:W-:Y:S01]  /*7e00*/  @!P3 IMAD.IADD R5, R5, 0x1, -R24 ;  /* 0x000000010505b824 */ /* 0x000fe200078e0a18 */
[----:B------:R-:W-:Y:S01]  /*7e10*/  ISETP.GE.AND P3, PT, R12, RZ, PT ;  /* 0x000000ff0c00720c */ /* 0x000fe20003f66270 */
[----:B0-----:R-:W-:Y:S02]  /*7e20*/  IMAD.MOV.U32 R18, RZ, RZ, R10 ;  /* 0x000000ffff127224 */ /* 0x001fe400078e000a */
[----:B------:R-:W-:-:S04]  /*7e30*/  IMAD.HI.U32 R10, R2, R13, RZ ;  /* 0x0000000d020a7227 */ /* 0x000fc800078e00ff */
[----:B------:R-:W-:Y:S02]  /*7e40*/  IMAD.MOV R11, RZ, RZ, -R11 ;  /* 0x000000ffff0b7224 */ /* 0x000fe400078e0a0b */
[C---:B------:R-:W-:Y:S02]  /*7e50*/  IMAD R3, R24.reuse, R16, R3 ;  /* 0x0000001018037224 */ /* 0x040fe400078e0203 */
[----:B------:R-:W-:Y:S01]  /*7e60*/  @!P2 IMAD.MOV R18, RZ, RZ, -R18 ;  /* 0x000000ffff12a224 */ /* 0x000fe200078e0a12 */
[C---:B------:R-:W-:Y:S01]  /*7e70*/  ISETP.GT.U32.AND P2, PT, R24.reuse, R5, PT ;  /* 0x000000051800720c */ /* 0x040fe20003f44070 */
[----:B------:R-:W-:Y:S01]  /*7e80*/  @!P1 IMAD.IADD R9, R9, 0x1, -R24 ;  /* 0x0000000109099824 */ /* 0x000fe200078e0a18 */
[C---:B------:R-:W-:Y:S01]  /*7e90*/  ISETP.GT.U32.AND P1, PT, R24.reuse, R3, PT ;  /* 0x000000031800720c */ /* 0x040fe20003f24070 */
[----:B------:R-:W-:Y:S01]  /*7ea0*/  IMAD.MOV R10, RZ, RZ, -R10 ;  /* 0x000000ffff0a7224 */ /* 0x000fe200078e0a0a */
[----:B------:R-:W-:Y:S01]  /*7eb0*/  STL [R1+0x5e4], R18 ;  /* 0x0005e41201007387 */ /* 0x000fe20000100800 */
[----:B------:R-:W-:-:S02]  /*7ec0*/  IMAD R14, R24, R11, R14 ;  /* 0x0000000b180e7224 */ /* 0x000fc400078e020e */
[----:B------:R-:W-:Y:S02]  /*7ed0*/  IMAD.MOV.U32 R11, RZ, RZ, R9 ;  /* 0x000000ffff0b7224 */ /* 0x000fe400078e0009 */
[C---:B------:R-:W-:Y:S02]  /*7ee0*/  IMAD R13, R24.reuse, R10, R13 ;  /* 0x0000000a180d7224 */ /* 0x040fe400078e020d */
[----:B------:R-:W-:Y:S01]  /*7ef0*/  @!P6 IMAD.MOV R11, RZ, RZ, -R11 ;  /* 0x000000ffff0be224 */ /* 0x000fe200078e0a0b */
[C---:B------:R-:W-:Y:S01]  /*7f00*/  ISETP.GT.U32.AND P6, PT, R24.reuse, R14, PT ;  /* 0x0000000e1800720c */ /* 0x040fe20003fc4070 */
[--C-:B------:R-:W-:Y:S01]  /*7f10*/  @!P5 IMAD.IADD R15, R15, 0x1, -R24.reuse ;  /* 0x000000010f0fd824 */ /* 0x100fe200078e0a18 */
[----:B------:R-:W-:Y:S01]  /*7f20*/  ISETP.GT.U32.AND P5, PT, R24, R13, PT ;  /* 0x0000000d1800720c */ /* 0x000fe20003fa4070 */
[----:B------:R-:W-:Y:S01]  /*7f30*/  @!P0 IMAD.MOV R7, RZ, RZ, -R7 ;  /* 0x000000ffff078224 */ /* 0x000fe200078e0a07 */
[----:B------:R-:W-:Y:S01]  /*7f40*/  ISETP.GE.AND P0, PT, R0, RZ, PT ;  /* 0x000000ff0000720c */ /* 0x000fe20003f06270 */
[--C-:B------:R-:W-:Y:S01]  /*7f50*/  @!P2 IMAD.IADD R5, R5, 0x1, -R24.reuse ;  /* 0x000000010505a824 */ /* 0x100fe200078e0a18 */
[----:B------:R-:W-:Y:S01]  /*7f60*/  ISETP.GE.AND P2, PT, R4, RZ, PT ;  /* 0x000000ff0400720c */ /* 0x000fe20003f46270 */
[--C-:B------:R-:W-:Y:S01]  /*7f70*/  @!P1 IMAD.IADD R3, R3, 0x1, -R24.reuse ;  /* 0x0000000103039824 */ /* 0x100fe200078e0a18 */
[C---:B------:R-:W-:Y:S01]  /*7f80*/  IADD3 R0, R29.reuse, 0x175, RZ ;  /* 0x000001751d007810 */ /* 0x040fe20007ffe0ff */
[----:B------:R0:W-:Y:S01]  /*7f90*/  STL [R1+0x5e0], R7 ;  /* 0x0005e00701007387 */ /* 0x0001e20000100800 */
[----:B------:R-:W-:Y:S01]  /*7fa0*/  IADD3 R4, R29, 0x174, RZ ;  /* 0x000001741d047810 */ /* 0x000fe20007ffe0ff */
[----:B------:R-:W-:Y:S01]  /*7fb0*/  IMAD.MOV.U32 R10, RZ, RZ, R5 ;  /* 0x000000ffff0a7224 */ /* 0x000fe200078e0005 */
[----:B------:R-:W-:Y:S01]  /*7fc0*/  ISETP.GE.AND P1, PT, R6, RZ, PT ;  /* 0x000000ff0600720c */ /* 0x000fe20003f26270 */
[--C-:B------:R-:W-:Y:S01]  /*7fd0*/  @!P6 IMAD.IADD R14, R14, 0x1, -R24.reuse ;  /* 0x000000010e0ee824 */ /* 0x100fe200078e0a18 */
[----:B------:R-:W-:Y:S01]  /*7fe0*/  IABS R6, R4 ;  /* 0x0000000400067213 */ /* 0x000fe20000000000 */
[----:B------:R-:W-:Y:S01]  /*7ff0*/  @!P5 IMAD.IADD R13, R13, 0x1, -R24 ;  /* 0x000000010d0dd824 */ /* 0x000fe200078e0a18 */
[C---:B------:R-:W-:Y:S01]  /*8000*/  ISETP.GT.U32.AND P6, PT, R24.reuse, R3, PT ;  /* 0x000000031800720c */ /* 0x040fe20003fc4070 */
[----:B------:R-:W-:Y:S01]  /*8010*/  @!P4 IMAD.MOV R10, RZ, RZ, -R10 ;  /* 0x000000ffff0ac224 */ /* 0x000fe200078e0a0a */
[----:B------:R1:W-:Y:S01]  /*8020*/  STL [R1+0x5dc], R11 ;  /* 0x0005dc0b01007387 */ /* 0x0003e20000100800 */
[----:B0-----:R-:W-:Y:S01]  /*8030*/  IABS R7, R0 ;  /* 0x0000000000077213 */ /* 0x001fe20000000000 */
[----:B------:R-:W-:Y:S01]  /*8040*/  IMAD.MOV.U32 R5, RZ, RZ, R6 ;  /* 0x000000ffff057224 */ /* 0x000fe200078e0006 */
[C---:B------:R-:W-:Y:S01]  /*8050*/  ISETP.GT.U32.AND P4, PT, R24.reuse, R13, PT ;  /* 0x0000000d1800720c */ /* 0x040fe20003f84070 */
[----:B------:R0:W-:Y:S01]  /*8060*/  STL [R1+0x5b4], R10 ;  /* 0x0005b40a01007387 */ /* 0x0001e20000100800 */
[----:B------:R-:W-:Y:S01]  /*8070*/  ISETP.GT.U32.AND P5, PT, R24, R14, PT ;  /* 0x0000000e1800720c */ /* 0x000fe20003fa4070 */
[----:B------:R-:W-:-:S04]  /*8080*/  IMAD.HI.U32 R9, R2, R7, RZ ;  /* 0x0000000702097227 */ /* 0x000fc800078e00ff */
[----:B------:R-:W-:Y:S01]  /*8090*/  IMAD.MOV R9, RZ, RZ, -R9 ;  /* 0x000000ffff097224 */ /* 0x000fe200078e0a09 */
[C---:B-1----:R-:W-:Y:S01]  /*80a0*/  IADD3 R11, R29.reuse, 0x173, RZ ;  /* 0x000001731d0b7810 */ /* 0x042fe20007ffe0ff */
[----:B------:R-:W-:Y:S01]  /*80b0*/  IMAD.HI.U32 R6, R2, R5, RZ ;  /* 0x0000000502067227 */ /* 0x000fe200078e00ff */
[----:B0-----:R-:W-:-:S03]  /*80c0*/  IADD3 R10, R29, 0x172, RZ ;  /* 0x000001721d0a7810 */ /* 0x001fc60007ffe0ff */
[C---:B------:R-:W-:Y:S01]  /*80d0*/  IMAD R7, R24.reuse, R9, R7 ;  /* 0x0000000918077224 */ /* 0x040fe200078e0207 */
[----:B------:R-:W-:Y:S01]  /*80e0*/  IABS R12, R11 ;  /* 0x0000000b000c7213 */ /* 0x000fe20000000000 */
[----:B------:R-:W-:Y:S01]  /*80f0*/  IMAD.MOV R6, RZ, RZ, -R6 ;  /* 0x000000ffff067224 */ /* 0x000fe200078e0a06 */
[----:B------:R-:W-:Y:S01]  /*8100*/  IABS R17, R10 ;  /* 0x0000000a00117213 */ /* 0x000fe20000000000 */
[--C-:B------:R-:W-:Y:S01]  /*8110*/  @!P6 IMAD.IADD R3, R3, 0x1, -R24.reuse ;  /* 0x000000010303e824 */ /* 0x100fe200078e0a18 */
[C---:B------:R-:W-:Y:S01]  /*8120*/  ISETP.GT.U32.AND P6, PT, R24.reuse, R7, PT ;  /* 0x000000071800720c */ /* 0x040fe20003fc4070 */
[----:B------:R-:W-:Y:S02]  /*8130*/  IMAD R5, R24, R6, R5 ;  /* 0x0000000618057224 */ /* 0x000fe400078e0205 */
[----:B------:R-:W-:Y:S02]  /*8140*/  @!P4 IMAD.IADD R13, R13, 0x1, -R24 ;  /* 0x000000010d0dc824 */ /* 0x000fe400078e0a18 */
[----:B------:R-:W-:Y:S01]  /*8150*/  IMAD.HI.U32 R6, R2, R12, RZ ;  /* 0x0000000c02067227 */ /* 0x000fe200078e00ff */
[----:B------:R-:W-:-:S03]  /*8160*/  ISETP.GT.U32.AND P4, PT, R24, R5, PT ;  /* 0x000000051800720c */ /* 0x000fc60003f84070 */
[----:B------:R-:W-:Y:S01]  /*8170*/  @!P5 IMAD.IADD R14, R14, 0x1, -R24 ;  /* 0x000000010e0ed824 */ /* 0x000fe200078e0a18 */
[----:B------:R-:W-:Y:S01]  /*8180*/  ISETP.GE.AND P5, PT, R0, RZ, PT ;  /* 0x000000ff0000720c */ /* 0x000fe20003fa6270 */
[----:B------:R-:W-:Y:S01]  /*8190*/  IMAD.HI.U32 R9, R2, R17, RZ ;  /* 0x0000001102097227 */ /* 0x000fe200078e00ff */
[----:B------:R-:W-:-:S03]  /*81a0*/  IADD3 R0, R29, 0x171, RZ ;  /* 0x000001711d007810 */ /* 0x000fc60007ffe0ff */
[----:B------:R-:W-:Y:S01]  /*81b0*/  @!P6 IMAD.IADD R7, R7, 0x1, -R24 ;  /* 0x000000010707e824 */ /* 0x000fe200078e0a18 */
        /* <DEDUP_REMOVED lines=25> */
[--C-:B------:R-:W-:Y:S01]  /*8350*/  @!P3 IMAD.IADD R7, R7, 0x1, -R24.reuse ;  /* 0x000000010707b824 */ /* 0x100fe200078e0a18 */
        /* <DEDUP_REMOVED lines=8> */
[C---:B------:R-:W-:Y:S01]  /*83e0*/  IMAD R9, R24.reuse, R13, R9 ;  /* 0x0000000d18097224 */ /* 0x040fe200078e0209 */
[----:B------:R-:W-:Y:S01]  /*83f0*/  IADD3 R3, R29, 0x16e, RZ ;  /* 0x0000016e1d037810 */ /* 0x000fe20007ffe0ff */
[----:B0-----:R-:W-:Y:S01]  /*8400*/  IMAD.MOV.U32 R14, RZ, RZ, R5 ;  /* 0x000000ffff0e7224 */ /* 0x001fe200078e0005 */
[----:B------:R-:W-:Y:S01]  /*8410*/  IABS R10, R0 ;  /* 0x00000000000a7213 */ /* 0x000fe20000000000 */
[----:B-1----:R-:W-:Y:S01]  /*8420*/  IMAD.MOV.U32 R15, RZ, RZ, R7 ;  /* 0x000000ffff0f7224 */ /* 0x002fe200078e0007 */
[----:B------:R-:W-:Y:S01]  /*8430*/  IABS R5, R3 ;  /* 0x0000000300057213 */ /* 0x000fe20000000000 */
[----:B------:R-:W-:Y:S01]  /*8440*/  @!P2 IMAD.IADD R17, R17, 0x1, -R24 ;  /* 0x000000011111a824 */ /* 0x000fe200078e0a18 */
[----:B------:R-:W-:Y:S01]  /*8450*/  IADD3 R7, R29, 0x16d, RZ ;  /* 0x0000016d1d077810 */ /* 0x000fe20007ffe0ff */
[----:B------:R-:W-:Y:S01]  /*8460*/  @!P5 IMAD.MOV R15, RZ, RZ, -R15 ;  /* 0x000000ffff0fd224 */ /* 0x000fe200078e0a0f */
[C---:B------:R-:W-:Y:S01]  /*8470*/  ISETP.GT.U32.AND P5, PT, R24.reuse, R6, PT ;  /* 0x000000061800720c */ /* 0x040fe20003fa4070 */
[----:B------:R-:W-:Y:S01]  /*8480*/  @!P6 IMAD.MOV R14, RZ, RZ, -R14 ;  /* 0x000000ffff0ee224 */ /* 0x000fe200078e0a0e */
[----:B------:R-:W-:Y:S01]  /*8490*/  ISETP.GT.U32.AND P6, PT, R24, R9, PT ;  /* 0x000000091800720c */ /* 0x000fe20003fc4070 */
[--C-:B------:R-:W-:Y:S01]  /*84a0*/  @!P0 IMAD.IADD R12, R12, 0x1, -R24.reuse ;  /* 0x000000010c0c8824 */ /* 0x100fe200078e0a18 */
[----:B------:R-:W-:Y:S01]  /*84b0*/  ISETP.GT.U32.AND P2, PT, R24, R17, PT ;  /* 0x000000111800720c */ /* 0x000fe20003f44070 */
[----:B------:R-:W-:Y:S01]  /*84c0*/  IMAD.HI.U32 R11, R2, R10, RZ ;  /* 0x0000000a020b7227 */ /* 0x000fe200078e00ff */
[----:B------:R0:W-:Y:S02]  /*84d0*/  STL [R1+0x5c4], R15 ;  /* 0x0005c40f01007387 */ /* 0x0001e40000100800 */
[----:B------:R-:W-:Y:S01]  /*84e0*/  ISETP.GT.U32.AND P0, PT, R24, R12, PT ;  /* 0x0000000c1800720c */ /* 0x000fe20003f04070 */
[----:B------:R-:W-:Y:S01]  /*84f0*/  IMAD.MOV R11, RZ, RZ, -R11 ;  /* 0x000000ffff0b7224 */ /* 0x000fe200078e0a0b */
[----:B------:R-:W-:Y:S03]  /*8500*/  STL [R1+0x5cc], R14 ;  /* 0x0005cc0e01007387 */ /* 0x000fe60000100800 */
        /* <DEDUP_REMOVED lines=12> */
[----:B------:R-:W-:Y:S01]  /*85d0*/  IMAD R5, R24, R0, R5 ;  /* 0x0000000018057224 */ /* 0x000fe200078e0205 */
[----:B------:R-:W-:Y:S01]  /*85e0*/  IABS R4, R7 ;  /* 0x0000000700047213 */ /* 0x000fe20000000000 */
[----:B------:R-:W-:Y:S01]  /*85f0*/  @!P5 IMAD.IADD R6, R6, 0x1, -R24 ;  /* 0x000000010606d824 */ /* 0x000fe200078e0a18 */
[C---:B------:R-:W-:Y:S01]  /*8600*/  ISETP.GT.U32.AND P5, PT, R24.reuse, R10, PT ;  /* 0x0000000a1800720c */ /* 0x040fe20003fa4070 */
[----:B------:R-:W-:Y:S01]  /*8610*/  IMAD.MOV.U32 R13, RZ, RZ, R12 ;  /* 0x000000ffff0d7224 */ /* 0x000fe200078e000c */
[----:B------:R-:W-:Y:S01]  /*8620*/  IADD3 R12, R29, 0x16c, RZ ;  /* 0x0000016c1d0c7810 */ /* 0x000fe20007ffe0ff */
[----:B------:R-:W-:Y:S01]  /*8630*/  @!P6 IMAD.IADD R9, R9, 0x1, -R24 ;  /* 0x000000010909e824 */ /* 0x000fe200078e0a18 */
[----:B------:R-:W-:Y:S01]  /*8640*/  ISETP.GT.U32.AND P6, PT, R24, R5, PT ;  /* 0x000000051800720c */ /* 0x000fe20003fc4070 */
[----:B------:R-:W-:Y:S01]  /*8650*/  @!P1 IMAD.MOV R13, RZ, RZ, -R13 ;  /* 0x000000ffff0d9224 */ /* 0x000fe200078e0a0d */
[----:B------:R-:W-:Y:S01]  /*8660*/  ISETP.GE.AND P1, PT, R3, RZ, PT ;  /* 0x000000ff0300720c */ /* 0x000fe20003f26270 */
[----:B------:R-:W-:Y:S01]  /*8670*/  IMAD.HI.U32 R3, R2, R4, RZ ;  /* 0x0000000402037227 */ /* 0x000fe200078e00ff */
[----:B0-----:R-:W-:-:S02]  /*8680*/  IABS R15, R12 ;  /* 0x0000000c000f7213 */ /* 0x001fc40000000000 */
[----:B------:R0:W-:Y:S01]  /*8690*/  STL [R1+0x5c8], R13 ;  /* 0x0005c80d01007387 */ /* 0x0001e20000100800 */
[----:B------:R-:W-:Y:S01]  /*86a0*/  IMAD.MOV R3, RZ, RZ, -R3 ;  /* 0x000000ffff037224 */ /* 0x000fe200078e0a03 */
[----:B------:R-:W-:Y:S01]  /*86b0*/  IADD3 R0, R29, 0x16a, RZ ;  /* 0x0000016a1d007810 */ /* 0x000fe20007ffe0ff */
[----:B------:R-:W-:Y:S02]  /*86c0*/  @!P5 IMAD.IADD R10, R10, 0x1, -R24 ;  /* 0x000000010a0ad824 */ /* 0x000fe400078e0a18 */
[----:B------:R-:W-:-:S04]  /*86d0*/  IMAD.HI.U32 R18, R2, R15, RZ ;  /* 0x0000000f02127227 */ /* 0x000fc800078e00ff */
[----:B------:R-:W-:Y:S01]  /*86e0*/  @!P6 IMAD.IADD R5, R5, 0x1, -R24 ;  /* 0x000000010505e824 */ /* 0x000fe200078e0a18 */
[----:B0-----:R-:W-:Y:S01]  /*86f0*/  IADD3 R13, R29, 0x16b, RZ ;  /* 0x0000016b1d0d7810 */ /* 0x001fe20007ffe0ff */
[C---:B------:R-:W-:Y:S01]  /*8700*/  IMAD R4, R24.reuse, R3, R4 ;  /* 0x0000000318047224 */ /* 0x040fe200078e0204 */
[C---:B------:R-:W-:Y:S01]  /*8710*/  ISETP.GT.U32.AND P6, PT, R24.reuse, R10, PT ;  /* 0x0000000a1800720c */ /* 0x040fe20003fc4070 */
[----:B------:R-:W-:Y:S01]  /*8720*/  IMAD.MOV R18, RZ, RZ, -R18 ;  /* 0x000000ffff127224 */ /* 0x000fe200078e0a12 */
[----:B------:R-:W-:Y:S01]  /*8730*/  IABS R14, R13 ;  /* 0x0000000d000e7213 */ /* 0x000fe20000000000 */
[----:B------:R-:W-:Y:S01]  /*8740*/  @!P3 IMAD.MOV R17, RZ, RZ, -R17 ;  /* 0x000000ffff11b224 */ /* 0x000fe200078e0a11 */
[----:B------:R-:W-:Y:S01]  /*8750*/  IABS R3, R0 ;  /* 0x0000000000037213 */ /* 0x000fe20000000000 */
[----:B------:R-:W-:Y:S01]  /*8760*/  IMAD.MOV.U32 R19, RZ, RZ, R6 ;  /* 0x000000ffff137224 */ /* 0x000fe200078e0006 */
[----:B------:R-:W-:Y:S01]  /*8770*/  ISETP.GT.U32.AND P5, PT, R24, R4, PT ;  /* 0x000000041800720c */ /* 0x000fe20003fa4070 */
[----:B------:R-:W-:Y:S01]  /*8780*/  IMAD.HI.U32 R16, R2, R14, RZ ;  /* 0x0000000e02107227 */ /* 0x000fe200078e00ff */
[----:B------:R-:W-:Y:S01]  /*8790*/  ISETP.GE.AND P3, PT, R7, RZ, PT ;  /* 0x000000ff0700720c */ /* 0x000fe20003f66270 */
[----:B------:R0:W-:Y:S02]  /*87a0*/  STL [R1+0x5bc], R17 ;  /* 0x0005bc1101007387 */ /* 0x0001e40000100800 */
[----:B------:R-:W-:Y:S01]  /*87b0*/  IMAD R7, R24, R18, R15 ;  /* 0x0000001218077224 */ /* 0x000fe200078e020f */
[----:B------:R-:W-:Y:S01]  /*87c0*/  IABS R15, R11 ;  /* 0x0000000b000f7213 */ /* 0x000fe20000000000 */
[----:B------:R-:W-:-:S02]  /*87d0*/  IMAD.MOV R16, RZ, RZ, -R16 ;  /* 0x000000ffff107224 */ /* 0x000fc400078e0a10 */
[----:B------:R-:W-:Y:S01]  /*87e0*/  @!P6 IMAD.IADD R10, R10, 0x1, -R24 ;  /* 0x000000010a0ae824 */ /* 0x000fe200078e0a18 */
[C---:B------:R-:W-:Y:S01]  /*87f0*/  ISETP.GT.U32.AND P6, PT, R24.reuse, R7, PT ;  /* 0x000000071800720c */ /* 0x040fe20003fc4070 */
[----:B------:R-:W-:Y:S01]  /*8800*/  @!P4 IMAD.MOV R19, RZ, RZ, -R19 ;  /* 0x000000ffff13c224 */ /* 0x000fe200078e0a13 */
[C---:B------:R-:W-:Y:S01]  /*8810*/  ISETP.GT.U32.AND P4, PT, R24.reuse, R5, PT ;  /* 0x000000051800720c */ /* 0x040fe20003f84070 */
[----:B0-----:R-:W-:Y:S02]  /*8820*/  IMAD.MOV.U32 R17, RZ, RZ, R3 ;  /* 0x000000ffff117224 */ /* 0x001fe400078e0003 */
[----:B------:R-:W-:Y:S01]  /*8830*/  IMAD R3, R24, R16, R14 ;  /* 0x0000001018037224 */ /* 0x000fe200078e020e */
[----:B------:R0:W-:Y:S01]  /*8840*/  STL [R1+0x5b0], R19 ;  /* 0x0005b01301007387 */ /* 0x0001e20000100800 */
[----:B------:R-:W-:-:S04]  /*8850*/  IMAD.HI.U32 R6, R2, R17, RZ ;  /* 0x0000001102067227 */ /* 0x000fc800078e00ff */
[----:B------:R-:W-:Y:S02]  /*8860*/  IMAD.MOV.U32 R14, RZ, RZ, R10 ;  /* 0x000000ffff0e7224 */ /* 0x000fe400078e000a */
[----:B------:R-:W-:Y:S02]  /*8870*/  IMAD.MOV R6, RZ, RZ, -R6 ;  /* 0x000000ffff067224 */ /* 0x000fe400078e0a06 */
[----:B------:R-:W-:Y:S02]  /*8880*/  @!P5 IMAD.IADD R4, R4, 0x1, -R24 ;  /* 0x000000010404d824 */ /* 0x000fe400078e0a18 */
[----:B------:R-:W-:Y:S01]  /*8890*/  @!P2 IMAD.MOV R14, RZ, RZ, -R14 ;  /* 0x000000ffff0ea224 */ /* 0x000fe200078e0a0e */
[C---:B------:R-:W-:Y:S01]  /*88a0*/  ISETP.GT.U32.AND P2, PT, R24.reuse, R3, PT ;  /* 0x000000031800720c */ /* 0x040fe20003f44070 */
[C---:B------:R-:W-:Y:S01]  /*88b0*/  IMAD R6, R24.reuse, R6, R17 ;  /* 0x0000000618067224 */ /* 0x040fe200078e0211 */
[----:B------:R-:W-:Y:S01]  /*88c0*/  ISETP.GT.U32.AND P5, PT, R24, R4, PT ;  /* 0x000000041800720c */ /* 0x000fe20003fa4070 */
[----:B------:R-:W-:-:S02]  /*88d0*/  @!P6 IMAD.IADD R7, R7, 0x1, -R24 ;  /* 0x000000010707e824 */ /* 0x000fc400078e0a18 */
[----:B------:R-:W-:Y:S01]  /*88e0*/  IMAD.MOV.U32 R16, RZ, RZ, R9 ;  /* 0x000000ffff107224 */ /* 0x000fe200078e0009 */
[----:B------:R-:W-:Y:S01]  /*88f0*/  ISETP.GT.U32.AND P6, PT, R24, R6, PT ;  /* 0x000000061800720c */ /* 0x000fe20003fc4070 */
[----:B------:R-:W-:-:S04]  /*8900*/  IMAD.HI.U32 R9, R2, R15, RZ ;  /* 0x0000000f02097227 */ /* 0x000fc800078e00ff */
[--C-:B------:R-:W-:Y:S01]  /*8910*/  @!P4 IMAD.IADD R5, R5, 0x1, -R24.reuse ;  /* 0x000000010505c824 */ /* 0x100fe200078e0a18 */
[----:B------:R-:W-:Y:S01]  /*8920*/  ISETP.GE.AND P4, PT, R13, RZ, PT ;  /* 0x000000ff0d00720c */ /* 0x000fe20003f86270 */
[--C-:B------:R-:W-:Y:S01]  /*8930*/  @!P2 IMAD.IADD R3, R3, 0x1, -R24.reuse ;  /* 0x000000010303a824 */ /* 0x100fe200078e0a18 */
[C---:B------:R-:W-:Y:S01]  /*8940*/  IADD3 R13, R29.reuse, 0x168, RZ ;  /* 0x000001681d0d7810 */ /* 0x040fe20007ffe0ff */
[----:B------:R-:W-:Y:S02]  /*8950*/  IMAD.MOV R9, RZ, RZ, -R9 ;  /* 0x000000ffff097224 */ /* 0x000fe400078e0a09 */
[----:B------:R-:W-:Y:S01]  /*8960*/  IMAD.MOV.U32 R10, RZ, RZ, R5 ;  /* 0x000000ffff0a7224 */ /* 0x000fe200078e0005 */
[----:B------:R-:W-:Y:S01]  /*8970*/  ISETP.GT.U32.AND P2, PT, R24, R3, PT ;  /* 0x000000031800720c */ /* 0x000fe20003f44070 */
[----:B------:R-:W-:Y:S01]  /*8980*/  @!P5 IMAD.IADD R4, R4, 0x1, -R24 ;  /* 0x000000010404d824 */ /* 0x000fe200078e0a18 */
[----:B------:R-:W-:Y:S01]  /*8990*/  ISETP.GE.AND P5, PT, R0, RZ, PT ;  /* 0x000000ff0000720c */ /* 0x000fe20003fa6270 */
[C---:B------:R-:W-:Y:S01]  /*89a0*/  IMAD R0, R24.reuse, R9, R15 ;  /* 0x0000000918007224 */ /* 0x040fe200078e020f */
[----:B------:R-:W-:Y:S01]  /*89b0*/  IABS R15, R13 ;  /* 0x0000000d000f7213 */ /* 0x000fe20000000000 */
[----:B------:R-:W-:Y:S01]  /*89c0*/  @!P1 IMAD.MOV R10, RZ, RZ, -R10 ;  /* 0x000000ffff0a9224 */ /* 0x000fe200078e0a0a */
[----:B------:R-:W-:Y:S01]  /*89d0*/  ISETP.GT.U32.AND P1, PT, R24, R7, PT ;  /* 0x000000071800720c */ /* 0x000fe20003f24070 */
[----:B------:R-:W-:Y:S01]  /*89e0*/  @!P6 IMAD.IADD R6, R6, 0x1, -R24 ;  /* 0x000000010606e824 */ /* 0x000fe200078e0a18 */
[----:B------:R-:W-:Y:S01]  /*89f0*/  IADD3 R5, R29, 0x166, RZ ;  /* 0x000001661d057810 */ /* 0x000fe20007ffe0ff */
[----:B------:R-:W-:-:S03]  /*8a00*/  IMAD.HI.U32 R17, R2, R15, RZ ;  /* 0x0000000f02117227 */ /* 0x000fc600078e00ff */
[C---:B------:R-:W-:Y:S01]  /*8a10*/  ISETP.GT.U32.AND P6, PT, R24.reuse, R6, PT ;  /* 0x000000061800720c */ /* 0x040fe20003fc4070 */
[----:B------:R-:W-:Y:S01]  /*8a20*/  IMAD.MOV R17, RZ, RZ, -R17 ;  /* 0x000000ffff117224 */ /* 0x000fe200078e0a11 */
[----:B------:R-:W-:Y:S01]  /*8a30*/  IABS R9, R5 ;  /* 0x0000000500097213 */ /* 0x000fe20000000000 */
[--C-:B------:R-:W-:Y:S01]  /*8a40*/  @!P2 IMAD.IADD R3, R3, 0x1, -R24.reuse ;  /* 0x000000010303a824 */ /* 0x100fe200078e0a18 */
[----:B------:R-:W-:Y:S01]  /*8a50*/  ISETP.GE.AND P2, PT, R11, RZ, PT ;  /* 0x000000ff0b00720c */ /* 0x000fe20003f46270 */
[C---:B------:R-:W-:Y:S02]  /*8a60*/  IMAD R11, R24.reuse, R17, R15 ;  /* 0x00000011180b7224 */ /* 0x040fe400078e020f */
[----:B------:R-:W-:Y:S01]  /*8a70*/  @!P1 IMAD.IADD R7, R7, 0x1, -R24 ;  /* 0x0000000107079824 */ /* 0x000fe200078e0a18 */
[----:B------:R-:W-:Y:S01]  /*8a80*/  ISETP.GT.U32.AND P1, PT, R24, R0, PT ;  /* 0x000000001800720c */ /* 0x000fe20003f24070 */
[----:B------:R-:W-:Y:S01]  /*8a90*/  @!P0 IMAD.MOV R16, RZ, RZ, -R16 ;  /* 0x000000ffff108224 */ /* 0x000fe200078e0a10 */
[----:B------:R-:W-:Y:S01]  /*8aa0*/  ISETP.GE.AND P0, PT, R12, RZ, PT ;  /* 0x000000ff0c00720c */ /* 0x000fe20003f06270 */
[----:B------:R-:W-:Y:S01]  /*8ab0*/  IMAD.HI.U32 R18, R2, R9, RZ ;  /* 0x0000000902127227 */ /* 0x000fe200078e00ff */
[----:B------:R-:W-:-:S02]  /*8ac0*/  IADD3 R12, R29, 0x167, RZ ;  /* 0x000001671d0c7810 */ /* 0x000fc40007ffe0ff */
[----:B------:R1:W-:Y:S01]  /*8ad0*/  STL [R1+0x5ac], R16 ;  /* 0x0005ac1001007387 */ /* 0x0003e20000100800 */
[----:B------:R-:W-:Y:S01]  /*8ae0*/  @!P6 IMAD.IADD R6, R6, 0x1, -R24 ;  /* 0x000000010606e824 */ /* 0x000fe200078e0a18 */
[----:B------:R-:W-:Y:S01]  /*8af0*/  ISETP.GT.U32.AND P6, PT, R24, R11, PT ;  /* 0x0000000b1800720c */ /* 0x000fe20003fc4070 */
[----:B------:R-:W-:Y:S01]  /*8b00*/  IMAD.MOV R18, RZ, RZ, -R18 ;  /* 0x000000ffff127224 */ /* 0x000fe200078e0a12 */
[----:B------:R-:W-:Y:S01]  /*8b10*/  STL [R1+0x5a8], R14 ;  /* 0x0005a80e01007387 */ /* 0x000fe20000100800 */
[----:B------:R-:W-:Y:S02]  /*8b20*/  IMAD.MOV.U32 R20, RZ, RZ, R4 ;  /* 0x000000ffff147224 */ /* 0x000fe400078e0004 */
[----:B------:R-:W-:Y:S01]  /*8b30*/  @!P1 IMAD.IADD R0, R0, 0x1, -R24 ;  /* 0x0000000100009824 */ /* 0x000fe200078e0a18 */
[----:B------:R2:W-:Y:S01]  /*8b40*/  STL [R1+0x5a4], R10 ;  /* 0x0005a40a01007387 */ /* 0x0005e20000100800 */
[----:B0-----:R-:W-:Y:S01]  /*8b50*/  IMAD.MOV.U32 R19, RZ, RZ, R7 ;  /* 0x000000ffff137224 */ /* 0x001fe200078e0007 */
[----:B-1----:R-:W-:Y:S01]  /*8b60*/  IABS R16, R12 ;  /* 0x0000000c00107213 */ /* 0x002fe20000000000 */
[----:B------:R-:W-:Y:S01]  /*8b70*/  IMAD R9, R24, R18, R9 ;  /* 0x0000001218097224 */ /* 0x000fe200078e0209 */
[----:B------:R-:W-:Y:S01]  /*8b80*/  ISETP.GE.AND P1, PT, R13, RZ, PT ;  /* 0x000000ff0d00720c */ /* 0x000fe20003f26270 */
[----:B------:R-:W-:Y:S01]  /*8b90*/  @!P3 IMAD.MOV R20, RZ, RZ, -R20 ;  /* 0x000000ffff14b224 */ /* 0x000fe200078e0a14 */
[C---:B------:R-:W-:Y:S01]  /*8ba0*/  IADD3 R13, R29.reuse, 0x164, RZ ;  /* 0x000001641d0d7810 */ /* 0x040fe20007ffe0ff */
[----:B------:R-:W-:Y:S01]  /*8bb0*/  IMAD.HI.U32 R15, R2, R16, RZ ;  /* 0x00000010020f7227 */ /* 0x000fe200078e00ff */
[----:B--2---:R-:W-:-:S03]  /*8bc0*/  IADD3 R10, R29, 0x165, RZ ;  /* 0x000001651d0a7810 */ /* 0x004fc60007ffe0ff */
[----:B------:R-:W-:Y:S01]  /*8bd0*/  @!P6 IMAD.IADD R11, R11, 0x1, -R24 ;  /* 0x000000010b0be824 */ /* 0x000fe200078e0a18 */
[C---:B------:R-:W-:Y:S01]  /*8be0*/  ISETP.GT.U32.AND P6, PT, R24.reuse, R0, PT ;  /* 0x000000001800720c */ /* 0x040fe20003fc4070 */
[----:B------:R-:W-:Y:S01]  /*8bf0*/  IMAD.MOV R15, RZ, RZ, -R15 ;  /* 0x000000ffff0f7224 */ /* 0x000fe200078e0a0f */
[----:B------:R-:W-:Y:S01]  /*8c00*/  IABS R14, R10 ;  /* 0x0000000a000e7213 */ /* 0x000fe20000000000 */
[----:B------:R-:W-:Y:S01]  /*8c10*/  @!P0 IMAD.MOV R19, RZ, RZ, -R19 ;  /* 0x000000ffff138224 */ /* 0x000fe200078e0a13 */
[C---:B------:R-:W-:Y:S01]  /*8c20*/  ISETP.GT.U32.AND P0, PT, R24.reuse, R11, PT ;  /* 0x0000000b1800720c */ /* 0x040fe20003f04070 */
[----:B------:R-:W-:Y:S01]  /*8c30*/  IMAD R15, R24, R15, R16 ;  /* 0x0000000f180f7224 */ /* 0x000fe200078e0210 */
[----:B------:R-:W-:Y:S01]  /*8c40*/  IABS R4, R13 ;  /* 0x0000000d00047213 */ /* 0x000fe20000000000 */
[----:B------:R-:W-:Y:S01]  /*8c50*/  IMAD.HI.U32 R17, R2, R14, RZ ;  /* 0x0000000e02117227 */ /* 0x000fe200078e00ff */
[----:B------:R-:W-:Y:S01]  /*8c60*/  IADD3 R16, R29, 0x163, RZ ;  /* 0x000001631d107810 */ /* 0x000fe20007ffe0ff */
[----:B------:R-:W-:Y:S01]  /*8c70*/  STL [R1+0x5a0], R20 ;  /* 0x0005a01401007387 */ /* 0x000fe20000100800 */
[C---:B------:R-:W-:Y:S01]  /*8c80*/  ISETP.GT.U32.AND P3, PT, R24.reuse, R15, PT ;  /* 0x0000000f1800720c */ /* 0x040fe20003f64070 */
[----:B------:R-:W-:Y:S01]  /*8c90*/  IMAD.MOV R17, RZ, RZ, -R17 ;  /* 0x000000ffff117224 */ /* 0x000fe200078e0a11 */
[----:B------:R-:W-:Y:S01]  /*8ca0*/  IABS R7, R16 ;  /* 0x0000001000077213 */ /* 0x000fe20000000000 */
[----:B------:R-:W-:Y:S01]  /*8cb0*/  @!P4 IMAD.MOV R3, RZ, RZ, -R3 ;  /* 0x000000ffff03c224 */ /* 0x000fe200078e0a03 */
[C---:B------:R-:W-:Y:S01]  /*8cc0*/  ISETP.GT.U32.AND P4, PT, R24.reuse, R9, PT ;  /* 0x000000091800720c */ /* 0x040fe20003f84070 */
[----:B------:R-:W-:Y:S01]  /*8cd0*/  IMAD R14, R24, R17, R14 ;  /* 0x00000011180e7224 */ /* 0x000fe200078e020e */
[----:B------:R-:W-:Y:S01]  /*8ce0*/  STL [R1+0x59c], R19 ;  /* 0x00059c1301007387 */ /* 0x000fe20000100800 */
[----:B------:R-:W-:-:S02]  /*8cf0*/  @!P6 IMAD.IADD R0, R0, 0x1, -R24 ;  /* 0x000000010000e824 */ /* 0x000fc400078e0a18 */
[----:B------:R-:W-:Y:S01]  /*8d00*/  IMAD.MOV.U32 R17, RZ, RZ, R6 ;  /* 0x000000ffff117224 */ /* 0x000fe200078e0006 */
[----:B------:R-:W-:Y:S01]  /*8d10*/  ISETP.GT.U32.AND P6, PT, R24, R14, PT ;  /* 0x0000000e1800720c */ /* 0x000fe20003fc4070 */
[----:B------:R-:W-:Y:S01]  /*8d20*/  IMAD.HI.U32 R6, R2, R4, RZ ;  /* 0x0000000402067227 */ /* 0x000fe200078e00ff */
[----:B------:R0:W-:Y:S03]  /*8d30*/  STL [R1+0x598], R3 ;  /* 0x0005980301007387 */ /* 0x0001e60000100800 */
[----:B------:R-:W-:Y:S02]  /*8d40*/  IMAD.MOV R6, RZ, RZ, -R6 ;  /* 0x000000ffff067224 */ /* 0x000fe400078e0a06 */
[--C-:B------:R-:W-:Y:S01]  /*8d50*/  @!P0 IMAD.IADD R11, R11, 0x1, -R24.reuse ;  /* 0x000000010b0b8824 */ /* 0x100fe200078e0a18 */
[----:B------:R-:W-:Y:S01]  /*8d60*/  ISETP.GE.AND P0, PT, R5, RZ, PT ;  /* 0x000000ff0500720c */ /* 0x000fe20003f06270 */
[--C-:B------:R-:W-:Y:S01]  /*8d70*/  @!P3 IMAD.IADD R15, R15, 0x1, -R24.reuse ;  /* 0x000000010f0fb824 */ /* 0x100fe200078e0a18 */
[----:B------:R-:W-:Y:S01]  /*8d80*/  ISETP.GE.AND P3, PT, R10, RZ, PT ;  /* 0x000000ff0a00720c */ /* 0x000fe20003f66270 */
[----:B------:R-:W-:-:S02]  /*8d90*/  @!P4 IMAD.IADD R9, R9, 0x1, -R24 ;  /* 0x000000010909c824 */ /* 0x000fc400078e0a18 */
[----:B0-----:R-:W-:Y:S01]  /*8da0*/  IMAD.MOV.U32 R3, RZ, RZ, R7 ;  /* 0x000000ffff037224 */ /* 0x001fe200078e0007 */
[C---:B------:R-:W-:Y:S01]  /*8db0*/  ISETP.GT.U32.AND P4, PT, R24.reuse, R15, PT ;  /* 0x0000000f1800720c */ /* 0x040fe20003f84070 */
[----:B------:R-:W-:Y:S01]  /*8dc0*/  IMAD R6, R24, R6, R4 ;  /* 0x0000000618067224 */ /* 0x000fe200078e0204 */
[C---:B------:R-:W-:Y:S01]  /*8dd0*/  IADD3 R7, R29.reuse, 0x162, RZ ;  /* 0x000001621d077810 */ /* 0x040fe20007ffe0ff */
[----:B------:R-:W-:Y:S01]  /*8de0*/  IMAD.MOV.U32 R10, RZ, RZ, R11 ;  /* 0x000000ffff0a7224 */ /* 0x000fe200078e000b */
[----:B------:R-:W-:Y:S01]  /*8df0*/  IADD3 R4, R29, 0x161, RZ ;  /* 0x000001611d047810 */ /* 0x000fe20007ffe0ff */
[----:B------:R-:W-:Y:S01]  /*8e00*/  @!P6 IMAD.IADD R14, R14, 0x1, -R24 ;  /* 0x000000010e0ee824 */ /* 0x000fe200078e0a18 */
[----:B------:R-:W-:Y:S01]  /*8e10*/  ISETP.GT.U32.AND P6, PT, R24, R9, PT ;  /* 0x000000091800720c */ /* 0x000fe20003fc4070 */
[----:B------:R-:W-:Y:S01]  /*8e20*/  @!P5 IMAD.MOV R17, RZ, RZ, -R17 ;  /* 0x000000ffff11d224 */ /* 0x000fe200078e0a11 */
[----:B------:R-:W-:Y:S01]  /*8e30*/  ISETP.GE.AND P5, PT, R12, RZ, PT ;  /* 0x000000ff0c00720c */ /* 0x000fe20003fa6270 */
[----:B------:R-:W-:-:S03]  /*8e40*/  IMAD.HI.U32 R5, R2, R3, RZ ;  /* 0x0000000302057227 */ /* 0x000fc600078e00ff */
[----:B------:R0:W-:Y:S01]  /*8e50*/  STL [R1+0x594], R17 ;  /* 0x0005941101007387 */ /* 0x0001e20000100800 */
[----:B------:R-:W-:Y:S01]  /*8e60*/  @!P1 IMAD.MOV R10, RZ, RZ, -R10 ;  /* 0x000000ffff0a9224 */ /* 0x000fe200078e0a0a */
[C---:B------:R-:W-:Y:S01]  /*8e70*/  ISETP.GT.U32.AND P1, PT, R24.reuse, R6, PT ;  /* 0x000000061800720c */ /* 0x040fe20003f24070 */
[----:B------:R-:W-:Y:S02]  /*8e80*/  IMAD.MOV R5, RZ, RZ, -R5 ;  /* 0x000000ffff057224 */ /* 0x000fe400078e0a05 */
[--C-:B------:R-:W-:Y:S01]  /*8e90*/  @!P4 IMAD.IADD R15, R15, 0x1, -R24.reuse ;  /* 0x000000010f0fc824 */ /* 0x100fe200078e0a18 */
[----:B------:R-:W-:Y:S01]  /*8ea0*/  ISETP.GE.AND P4, PT, R13, RZ, PT ;  /* 0x000000ff0d00720c */ /* 0x000fe20003f86270 */
[----:B------:R-:W-:Y:S02]  /*8eb0*/  @!P6 IMAD.IADD R9, R9, 0x1, -R24 ;  /* 0x000000010909e824 */ /* 0x000fe400078e0a18 */
[----:B0-----:R-:W-:Y:S02]  /*8ec0*/  IMAD.MOV.U32 R17, RZ, RZ, R0 ;  /* 0x000000ffff117224 */ /* 0x001fe400078e0000 */
[C---:B------:R-:W-:Y:S01]  /*8ed0*/  IMAD R0, R24.reuse, R5, R3 ;  /* 0x0000000518007224 */ /* 0x040fe200078e0203 */
[----:B------:R-:W-:Y:S01]  /*8ee0*/  IABS R5, R7 ;  /* 0x0000000700057213 */ /* 0x000fe20000000000 */
[----:B------:R-:W-:Y:S01]  /*8ef0*/  @!P2 IMAD.MOV R17, RZ, RZ, -R17 ;  /* 0x000000ffff11a224 */ /* 0x000fe200078e0a11 */
[----:B------:R-:W-:Y:S01]  /*8f00*/  ISETP.GT.U32.AND P2, PT, R24, R14, PT ;  /* 0x0000000e1800720c */ /* 0x000fe20003f44070 */
[----:B------:R-:W-:Y:S01]  /*8f10*/  @!P1 IMAD.IADD R6, R6, 0x1, -R24 ;  /* 0x0000000106069824 */ /* 0x000fe200078e0a18 */
[----:B------:R-:W-:Y:S01]  /*8f20*/  ISETP.GT.U32.AND P6, PT, R24, R0, PT ;  /* 0x000000001800720c */ /* 0x000fe20003fc4070 */
[----:B------:R-:W-:Y:S01]  /*8f30*/  IMAD.HI.U32 R12, R2, R5, RZ ;  /* 0x00000005020c7227 */ /* 0x000fe200078e00ff */
[----:B------:R0:W-:Y:S01]  /*8f40*/  STL [R1+0x590], R17 ;  /* 0x0005901101007387 */ /* 0x0001e20000100800 */
[----:B------:R-:W-:-:S02]  /*8f50*/  ISETP.GE.AND P1, PT, R7, RZ, PT ;  /* 0x000000ff0700720c */ /* 0x000fc40003f26270 */
[----:B------:R-:W-:Y:S01]  /*8f60*/  IMAD.MOV R12, RZ, RZ, -R12 ;  /* 0x000000ffff0c7224 */ /* 0x000fe200078e0a0c */
[----:B------:R1:W-:Y:S01]  /*8f70*/  STL [R1+0x58c], R10 ;  /* 0x00058c0a01007387 */ /* 0x0003e20000100800 */
[----:B------:R-:W-:Y:S02]  /*8f80*/  IABS R3, R4 ;  /* 0x0000000400037213 */ /* 0x000fe40000000000 */
[----:B------:R-:W-:Y:S02]  /*8f90*/  IMAD R5, R24, R12, R5 ;  /* 0x0000000c18057224 */ /* 0x000fe400078e0205 */
[--C-:B------:R-:W-:Y:S01]  /*8fa0*/  @!P2 IMAD.IADD R14, R14, 0x1, -R24.reuse ;  /* 0x000000010e0ea824 */ /* 0x100fe200078e0a18 */
[----:B------:R-:W-:Y:S01]  /*8fb0*/  ISETP.GE.AND P2, PT, R16, RZ, PT ;  /* 0x000000ff1000720c */ /* 0x000fe20003f46270 */
[----:B0-----:R-:W-:Y:S02]  /*8fc0*/  IMAD.MOV.U32 R17, RZ, RZ, R15 ;  /* 0x000000ffff117224 */ /* 0x001fe400078e000f */
[----:B------:R-:W-:Y:S01]  /*8fd0*/  IMAD.MOV.U32 R15, RZ, RZ, R9 ;  /* 0x000000ffff0f7224 */ /* 0x000fe200078e0009 */
[----:B-1----:R-:W-:Y:S01]  /*8fe0*/  IADD3 R10, R29, 0x160, RZ ;  /* 0x000001601d0a7810 */ /* 0x002fe20007ffe0ff */
[----:B------:R-:W-:Y:S01]  /*8ff0*/  @!P5 IMAD.MOV R17, RZ, RZ, -R17 ;  /* 0x000000ffff11d224 */ /* 0x000fe200078e0a11 */
[----:B------:R-:W-:Y:S01]  /*9000*/  ISETP.GT.U32.AND P5, PT, R24, R6, PT ;  /* 0x000000061800720c */ /* 0x000fe20003fa4070 */
[----:B------:R-:W-:Y:S01]  /*9010*/  @!P6 IMAD.IADD R0, R0, 0x1, -R24 ;  /* 0x000000010000e824 */ /* 0x000fe200078e0a18 */
[----:B------:R-:W-:Y:S01]  /*9020*/  IABS R7, R10 ;  /* 0x0000000a00077213 */ /* 0x000fe20000000000 */
[----:B------:R-:W-:Y:S01]  /*9030*/  IMAD.MOV.U32 R13, RZ, RZ, R14 ;  /* 0x000000ffff0d7224 */ /* 0x000fe200078e000e */
[----:B------:R-:W-:Y:S01]  /*9040*/  STL [R1+0x588], R17 ;  /* 0x0005881101007387 */ /* 0x000fe20000100800 */
[----:B------:R-:W-:Y:S01]  /*9050*/  @!P0 IMAD.MOV R15, RZ, RZ, -R15 ;  /* 0x000000ffff0f8224 */ /* 0x000fe200078e0a0f */
[----:B------:R-:W-:Y:S01]  /*9060*/  ISETP.GT.U32.AND P0, PT, R24, R5, PT ;  /* 0x000000051800720c */ /* 0x000fe20003f04070 */
[----:B------:R-:W-:Y:S01]  /*9070*/  IMAD.HI.U32 R9, R2, R7, RZ ;  /* 0x0000000702097227 */ /* 0x000fe200078e00ff */
[----:B------:R-:W-:-:S02]  /*9080*/  ISETP.GT.U32.AND P6, PT, R24, R0, PT ;  /* 0x000000001800720c */ /* 0x000fc40003fc4070 */
[----:B------:R0:W-:Y:S01]  /*9090*/  STL [R1+0x56c], R15 ;  /* 0x00056c0f01007387 */ /* 0x0001e20000100800 */
[----:B------:R-:W-:Y:S01]  /*90a0*/  @!P3 IMAD.MOV R13, RZ, RZ, -R13 ;  /* 0x000000ffff0db224 */ /* 0x000fe200078e0a0d */
[----:B------:R-:W-:Y:S01]  /*90b0*/  ISETP.GE.AND P3, PT, R4, RZ, PT ;  /* 0x000000ff0400720c */ /* 0x000fe20003f66270 */
[----:B------:R-:W-:Y:S01]  /*90c0*/  IMAD.MOV R4, RZ, RZ, -R9 ;  /* 0x000000ffff047224 */ /* 0x000fe200078e0a09 */
[C---:B------:R-:W-:Y:S01]  /*90d0*/  IADD3 R9, R29.reuse, 0x15e, RZ ;  /* 0x0000015e1d097810 */ /* 0x040fe20007ffe0ff */
[----:B------:R-:W-:Y:S01]  /*90e0*/  @!P5 IMAD.IADD R6, R6, 0x1, -R24 ;  /* 0x000000010606d824 */ /* 0x000fe200078e0a18 */
[----:B------:R1:W-:Y:S01]  /*90f0*/  STL [R1+0x570], R13 ;  /* 0x0005700d01007387 */ /* 0x0003e20000100800 */
[----:B------:R-:W-:Y:S01]  /*9100*/  IMAD.HI.U32 R11, R2, R3, RZ ;  /* 0x00000003020b7227 */ /* 0x000fe200078e00ff */
[----:B------:R-:W-:Y:S02]  /*9110*/  IABS R19, R9 ;  /* 0x0000000900137213 */ /* 0x000fe40000000000 */
[C---:B0-----:R-:W-:Y:S01]  /*9120*/  IADD3 R15, R29.reuse, 0x15a, RZ ;  /* 0x0000015a1d0f7810 */ /* 0x041fe20007ffe0ff */
[----:B------:R-:W-:Y:S01]  /*9130*/  IMAD R4, R24, R4, R7 ;  /* 0x0000000418047224 */ /* 0x000fe200078e0207 */
[----:B------:R-:W-:Y:S01]  /*9140*/  IADD3 R7, R29, 0x15d, RZ ;  /* 0x0000015d1d077810 */ /* 0x000fe20007ffe0ff */
[----:B------:R-:W-:-:S02]  /*9150*/  IMAD.MOV R11, RZ, RZ, -R11 ;  /* 0x000000ffff0b7224 */ /* 0x000fc400078e0a0b */
[----:B------:R-:W-:Y:S02]  /*9160*/  @!P0 IMAD.IADD R5, R5, 0x1, -R24 ;  /* 0x0000000105058824 */ /* 0x000fe400078e0a18 */
[----:B-1----:R-:W-:Y:S02]  /*9170*/  IMAD.MOV.U32 R13, RZ, RZ, R6 ;  /* 0x000000ffff0d7224 */ /* 0x002fe400078e0006 */
[C---:B------:R-:W-:Y:S01]  /*9180*/  IMAD R3, R24.reuse, R11, R3 ;  /* 0x0000000b18037224 */ /* 0x040fe200078e0203 */
[C---:B------:R-:W-:Y:S01]  /*9190*/  ISETP.GT.U32.AND P0, PT, R24.reuse, R5, PT ;  /* 0x000000051800720c */ /* 0x040fe20003f04070 */
[----:B------:R-:W-:Y:S01]  /*91a0*/  @!P4 IMAD.MOV R13, RZ, RZ, -R13 ;  /* 0x000000ffff0dc224 */ /* 0x000fe200078e0a0d */
[----:B------:R-:W-:Y:S01]  /*91b0*/  ISETP.GT.U32.AND P4, PT, R24, R4, PT ;  /* 0x000000041800720c */ /* 0x000fe20003f84070 */
[----:B------:R-:W-:Y:S01]  /*91c0*/  @!P6 IMAD.IADD R0, R0, 0x1, -R24 ;  /* 0x000000010000e824 */ /* 0x000fe200078e0a18 */
[----:B------:R-:W-:Y:S02]  /*91d0*/  ISETP.GE.AND P6, PT, R10, RZ, PT ;  /* 0x000000ff0a00720c */ /* 0x000fe40003fc6270 */
[----:B------:R-:W-:Y:S01]  /*91e0*/  IADD3 R10, R29, 0x15f, RZ ;  /* 0x0000015f1d0a7810 */ /* 0x000fe20007ffe0ff */
[----:B------:R-:W-:Y:S01]  /*91f0*/  IMAD.MOV.U32 R12, RZ, RZ, R0 ;  /* 0x000000ffff0c7224 */ /* 0x000fe200078e0000 */
[----:B------:R-:W-:Y:S01]  /*9200*/  ISETP.GT.U32.AND P5, PT, R24, R3, PT ;  /* 0x000000031800720c */ /* 0x000fe20003fa4070 */
[----:B------:R0:W-:Y:S01]  /*9210*/  STL [R1+0x574], R13 ;  /* 0x0005740d01007387 */ /* 0x0001e20000100800 */
[----:B------:R-:W-:Y:S01]  /*9220*/  IABS R18, R10 ;  /* 0x0000000a00127213 */ /* 0x000fe20000000000 */
[----:B------:R-:W-:Y:S01]  /*9230*/  @!P2 IMAD.MOV R12, RZ, RZ, -R12 ;  /* 0x000000ffff0ca224 */ /* 0x000fe200078e0a0c */
[----:B------:R-:W-:Y:S01]  /*9240*/  ISETP.GE.AND P2, PT, R10, RZ, PT ;  /* 0x000000ff0a00720c */ /* 0x000fe20003f46270 */
[--C-:B------:R-:W-:Y:S01]  /*9250*/  @!P0 IMAD.IADD R5, R5, 0x1, -R24.reuse ;  /* 0x0000000105058824 */ /* 0x100fe200078e0a18 */
[----:B------:R-:W-:Y:S01]  /*9260*/  IABS R11, R7 ;  /* 0x00000007000b7213 */ /* 0x000fe20000000000 */
[----:B------:R-:W-:Y:S01]  /*9270*/  IMAD.HI.U32 R10, R2, R18, RZ ;  /* 0x00000012020a7227 */ /* 0x000fe200078e00ff */
[----:B------:R-:W-:Y:S01]  /*9280*/  ISETP.GE.AND P0, PT, R9, RZ, PT ;  /* 0x000000ff0900720c */ /* 0x000fe20003f06270 */
[----:B------:R1:W-:Y:S02]  /*9290*/  STL [R1+0x57c], R12 ;  /* 0x00057c0c01007387 */ /* 0x0003e40000100800 */
[----:B------:R-:W-:-:S02]  /*92a0*/  @!P4 IMAD.IADD R4, R4, 0x1, -R24 ;  /* 0x000000010404c824 */ /* 0x000fc400078e0a18 */
[----:B------:R-:W-:Y:S02]  /*92b0*/  IMAD.MOV R10, RZ, RZ, -R10 ;  /* 0x000000ffff0a7224 */ /* 0x000fe400078e0a0a */
[----:B------:R-:W-:Y:S01]  /*92c0*/  @!P5 IMAD.IADD R3, R3, 0x1, -R24 ;  /* 0x000000010303d824 */ /* 0x000fe200078e0a18 */
[----:B------:R-:W-:Y:S01]  /*92d0*/  ISETP.GT.U32.AND P4, PT, R24, R4, PT ;  /* 0x000000041800720c */ /* 0x000fe20003f84070 */
[----:B------:R-:W-:Y:S02]  /*92e0*/  IMAD.MOV.U32 R6, RZ, RZ, R11 ;  /* 0x000000ffff067224 */ /* 0x000fe400078e000b */
[----:B------:R-:W-:Y:S01]  /*92f0*/  IMAD.HI.U32 R11, R2, R19, RZ ;  /* 0x00000013020b7227 */ /* 0x000fe200078e00ff */
[----:B------:R-:W-:-:S03]  /*9300*/  ISETP.GT.U32.AND P5, PT, R24, R3, PT ;  /* 0x000000031800720c */ /* 0x000fc60003fa4070 */
[C---:B------:R-:W-:Y:S01]  /*9310*/  IMAD R18, R24.reuse, R10, R18 ;  /* 0x0000000a18127224 */ /* 0x040fe200078e0212 */
[C---:B------:R-:W-:Y:S01]  /*9320*/  IADD3 R10, R29.reuse, 0x159, RZ ;  /* 0x000001591d0a7810 */ /* 0x040fe20007ffe0ff */
[----:B0-----:R-:W-:Y:S01]  /*9330*/  IMAD.MOV.U32 R13, RZ, RZ, R5 ;  /* 0x000000ffff0d7224 */ /* 0x001fe200078e0005 */
[----:B------:R-:W-:Y:S01]  /*9340*/  IABS R5, R15 ;  /* 0x0000000f00057213 */ /* 0x000fe20000000000 */
[----:B------:R-:W-:Y:S01]  /*9350*/  IMAD.MOV R9, RZ, RZ, -R11 ;  /* 0x000000ffff097224 */ /* 0x000fe200078e0a0b */
[----:B------:R-:W-:Y:S01]  /*9360*/  IADD3 R11, R29, 0x15c, RZ ;  /* 0x0000015c1d0b7810 */ /* 0x000fe20007ffe0ff */
[----:B------:R-:W-:Y:S01]  /*9370*/  @!P1 IMAD.MOV R13, RZ, RZ, -R13 ;  /* 0x000000ffff0d9224 */ /* 0x000fe200078e0a0d */
[C---:B------:R-:W-:Y:S01]  /*9380*/  ISETP.GT.U32.AND P1, PT, R24.reuse, R18, PT ;  /* 0x000000121800720c */ /* 0x040fe20003f24070 */
[----:B------:R-:W-:Y:S01]  /*9390*/  IMAD R19, R24, R9, R19 ;  /* 0x0000000918137224 */ /* 0x000fe200078e0213 */
[----:B------:R-:W-:Y:S01]  /*93a0*/  IABS R14, R10 ;  /* 0x0000000a000e7213 */ /* 0x000fe20000000000 */
[----:B------:R-:W-:Y:S01]  /*93b0*/  @!P4 IMAD.IADD R4, R4, 0x1, -R24 ;  /* 0x000000010404c824 */ /* 0x000fe200078e0a18 */
[----:B------:R0:W-:Y:S01]  /*93c0*/  STL [R1+0x580], R13 ;  /* 0x0005800d01007387 */ /* 0x0001e20000100800 */
[----:B------:R-:W-:Y:S01]  /*93d0*/  IMAD.HI.U32 R0, R2, R6, RZ ;  /* 0x0000000602007227 */ /* 0x000fe200078e00ff */
[----:B------:R-:W-:-:S03]  /*93e0*/  ISETP.GT.U32.AND P4, PT, R24, R19, PT ;  /* 0x000000131800720c */ /* 0x000fc60003f84070 */
[----:B------:R-:W-:Y:S01]  /*93f0*/  @!P5 IMAD.IADD R3, R3, 0x1, -R24 ;  /* 0x000000010303d824 */ /* 0x000fe200078e0a18 */
[----:B------:R-:W-:Y:S01]  /*9400*/  ISETP.GE.AND P5, PT, R7, RZ, PT ;  /* 0x000000ff0700720c */ /* 0x000fe20003fa6270 */
[----:B------:R-:W-:Y:S02]  /*9410*/  IMAD.MOV R0, RZ, RZ, -R0 ;  /* 0x000000ffff007224 */ /* 0x000fe400078e0a00 */
[----:B------:R-:W-:Y:S02]  /*9420*/  @!P1 IMAD.IADD R18, R18, 0x1, -R24 ;  /* 0x0000000112129824 */ /* 0x000fe400078e0a18 */
[----:B-1----:R-:W-:Y:S02]  /*9430*/  IMAD.MOV.U32 R12, RZ, RZ, R3 ;  /* 0x000000ffff0c7224 */ /* 0x002fe400078e0003 */
[C---:B------:R-:W-:Y:S01]  /*9440*/  IMAD R0, R24.reuse, R0, R6 ;  /* 0x0000000018007224 */ /* 0x040fe200078e0206 */
[----:B------:R-:W-:Y:S01]  /*9450*/  IADD3 R6, R29, 0x15b, RZ ;  /* 0x0000015b1d067810 */ /* 0x000fe20007ffe0ff */
[----:B------:R-:W-:Y:S01]  /*9460*/  @!P3 IMAD.MOV R12, RZ, RZ, -R12 ;  /* 0x000000ffff0cb224 */ /* 0x000fe200078e0a0c */
[C---:B------:R-:W-:Y:S01]  /*9470*/  ISETP.GT.U32.AND P1, PT, R24.reuse, R18, PT ;  /* 0x000000121800720c */ /* 0x040fe20003f24070 */
[----:B------:R-:W-:Y:S01]  /*9480*/  @!P4 IMAD.IADD R19, R19, 0x1, -R24 ;  /* 0x000000011313c824 */ /* 0x000fe200078e0a18 */
[----:B------:R-:W-:Y:S01]  /*9490*/  ISETP.GE.AND P3, PT, R11, RZ, PT ;  /* 0x000000ff0b00720c */ /* 0x000fe20003f66270 */
[----:B------:R-:W-:Y:S01]  /*94a0*/  IMAD.MOV.U32 R16, RZ, RZ, R4 ;  /* 0x000000ffff107224 */ /* 0x000fe200078e0004 */
[----:B------:R-:W-:Y:S01]  /*94b0*/  IABS R11, R11 ;  /* 0x0000000b000b7213 */ /* 0x000fe20000000000 */
[----:B------:R1:W-:Y:S01]  /*94c0*/  STL [R1+0x584], R12 ;  /* 0x0005840c01007387 */ /* 0x0003e20000100800 */
[----:B------:R-:W-:Y:S01]  /*94d0*/  IABS R9, R6 ;  /* 0x0000000600097213 */ /* 0x000fe20000000000 */
[----:B------:R-:W-:Y:S01]  /*94e0*/  @!P6 IMAD.MOV R16, RZ, RZ, -R16 ;  /* 0x000000ffff10e224 */ /* 0x000fe200078e0a10 */
[----:B------:R-:W-:Y:S01]  /*94f0*/  ISETP.GT.U32.AND P4, PT, R24, R19, PT ;  /* 0x000000131800720c */ /* 0x000fe20003f84070 */
[----:B0-----:R-:W-:Y:S01]  /*9500*/  IMAD.HI.U32 R13, R2, R5, RZ ;  /* 0x00000005020d7227 */ /* 0x001fe200078e00ff */
[----:B------:R-:W-:-:S02]  /*9510*/  ISETP.GT.U32.AND P6, PT, R24, R0, PT ;  /* 0x000000001800720c */ /* 0x000fc40003fc4070 */
[----:B------:R0:W-:Y:S01]  /*9520*/  STL [R1+0x578], R16 ;  /* 0x0005781001007387 */ /* 0x0001e20000100800 */
[----:B------:R-:W-:-:S04]  /*9530*/  IMAD.HI.U32 R7, R2, R9, RZ ;  /* 0x0000000902077227 */ /* 0x000fc800078e00ff */
[----:B-1----:R-:W-:-:S04]  /*9540*/  IMAD.HI.U32 R12, R2, R11, RZ ;  /* 0x0000000b020c7227 */ /* 0x002fc800078e00ff */
[----:B------:R-:W-:Y:S02]  /*9550*/  IMAD.MOV R12, RZ, RZ, -R12 ;  /* 0x000000ffff0c7224 */ /* 0x000fe400078e0a0c */
[----:B------:R-:W-:Y:S02]  /*9560*/  IMAD.MOV R7, RZ, RZ, -R7 ;  /* 0x000000ffff077224 */ /* 0x000fe400078e0a07 */
[--C-:B------:R-:W-:Y:S01]  /*9570*/  @!P1 IMAD.IADD R18, R18, 0x1, -R24.reuse ;  /* 0x0000000112129824 */ /* 0x100fe200078e0a18 */
[----:B------:R-:W-:Y:S01]  /*9580*/  ISETP.GE.AND P1, PT, R6, RZ, PT ;  /* 0x000000ff0600720c */ /* 0x000fe20003f26270 */
[C---:B------:R-:W-:Y:S01]  /*9590*/  IMAD R6, R24.reuse, R12, R11 ;  /* 0x0000000c18067224 */ /* 0x040fe200078e020b */
[C---:B------:R-:W-:Y:S01]  /*95a0*/  IADD3 R11, R29.reuse, 0x158, RZ ;  /* 0x000001581d0b7810 */ /* 0x040fe20007ffe0ff */
[C---:B------:R-:W-:Y:S01]  /*95b0*/  IMAD R9, R24.reuse, R7, R9 ;  /* 0x0000000718097224 */ /* 0x040fe200078e0209 */
[----:B------:R-:W-:Y:S01]  /*95c0*/  IADD3 R7, R29, 0x155, RZ ;  /* 0x000001551d077810 */ /* 0x000fe20007ffe0ff */
[--C-:B------:R-:W-:Y:S01]  /*95d0*/  @!P4 IMAD.IADD R19, R19, 0x1, -R24.reuse ;  /* 0x000000011313c824 */ /* 0x100fe200078e0a18 */
[----:B------:R-:W-:Y:S01]  /*95e0*/  ISETP.GT.U32.AND P4, PT, R24, R6, PT ;  /* 0x000000061800720c */ /* 0x000fe20003f84070 */
[----:B------:R-:W-:Y:S01]  /*95f0*/  @!P6 IMAD.IADD R0, R0, 0x1, -R24 ;  /* 0x000000010000e824 */ /* 0x000fe200078e0a18 */
[----:B------:R-:W-:Y:S01]  /*9600*/  ISETP.GT.U32.AND P6, PT, R24, R9, PT ;  /* 0x000000091800720c */ /* 0x000fe20003fc4070 */
[----:B------:R-:W-:Y:S01]  /*9610*/  IMAD.MOV R4, RZ, RZ, -R13 ;  /* 0x000000ffff047224 */ /* 0x000fe200078e0a0d */
[----:B------:R-:W-:Y:S01]  /*9620*/  IADD3 R13, R29, 0x157, RZ ;  /* 0x000001571d0d7810 */ /* 0x000fe20007ffe0ff */
[----:B------:R-:W-:Y:S01]  /*9630*/  IMAD.MOV.U32 R21, RZ, RZ, R18 ;  /* 0x000000ffff157224 */ /* 0x000fe200078e0012 */
[----:B------:R-:W-:Y:S01]  /*9640*/  IABS R12, R11 ;  /* 0x0000000b000c7213 */ /* 0x000fe20000000000 */
[----:B------:R-:W-:Y:S01]  /*9650*/  IMAD.HI.U32 R3, R2, R14, RZ ;  /* 0x0000000e02037227 */ /* 0x000fe200078e00ff */
[----:B0-----:R-:W-:-:S03]  /*9660*/  IABS R16, R13 ;  /* 0x0000000d00107213 */ /* 0x001fc60000000000 */
[----:B------:R-:W-:Y:S02]  /*9670*/  @!P2 IMAD.MOV R21, RZ, RZ, -R21 ;  /* 0x000000ffff15a224 */ /* 0x000fe400078e0a15 */
[--C-:B------:R-:W-:Y:S01]  /*9680*/  @!P4 IMAD.IADD R6, R6, 0x1, -R24.reuse ;  /* 0x000000010606c824 */ /* 0x100fe200078e0a18 */
[C---:B------:R-:W-:Y:S01]  /*9690*/  ISETP.GT.U32.AND P4, PT, R24.reuse, R0, PT ;  /* 0x000000001800720c */ /* 0x040fe20003f84070 */
[----:B------:R-:W-:Y:S01]  /*96a0*/  @!P6 IMAD.IADD R9, R9, 0x1, -R24 ;  /* 0x000000010909e824 */ /* 0x000fe200078e0a18 */
[----:B------:R0:W-:Y:S01]  /*96b0*/  STL [R1+0x568], R21 ;  /* 0x0005681501007387 */ /* 0x0001e20000100800 */
[----:B------:R-:W-:Y:S01]  /*96c0*/  IMAD.MOV R3, RZ, RZ, -R3 ;  /* 0x000000ffff037224 */ /* 0x000fe200078e0a03 */
[----:B------:R-:W-:Y:S01]  /*96d0*/  ISETP.GT.U32.AND P2, PT, R24, R6, PT ;  /* 0x000000061800720c */ /* 0x000fe20003f44070 */
[----:B------:R-:W-:Y:S01]  /*96e0*/  IMAD.HI.U32 R18, R2, R16, RZ ;  /* 0x0000001002127227 */ /* 0x000fe200078e00ff */
[----:B------:R-:W-:-:S03]  /*96f0*/  ISETP.GT.U32.AND P6, PT, R24, R9, PT ;  /* 0x000000091800720c */ /* 0x000fc60003fc4070 */
[----:B------:R-:W-:-:S04]  /*9700*/  IMAD.HI.U32 R20, R2, R12, RZ ;  /* 0x0000000c02147227 */ /* 0x000fc800078e00ff */
[C---:B------:R-:W-:Y:S01]  /*9710*/  IMAD R14, R24.reuse, R3, R14 ;  /* 0x00000003180e7224 */ /* 0x040fe200078e020e */
[----:B------:R-:W-:Y:S01]  /*9720*/  IABS R3, R7 ;  /* 0x0000000700037213 */ /* 0x000fe20000000000 */
[----:B------:R-:W-:Y:S02]  /*9730*/  IMAD.MOV R18, RZ, RZ, -R18 ;  /* 0x000000ffff127224 */ /* 0x000fe400078e0a12 */
[----:B------:R-:W-:Y:S01]  /*9740*/  IMAD R5, R24, R4, R5 ;  /* 0x0000000418057224 */ /* 0x000fe200078e0205 */
[----:B------:R-:W-:Y:S01]  /*9750*/  IADD3 R4, R29, 0x156, RZ ;  /* 0x000001561d047810 */ /* 0x000fe20007ffe0ff */
[----:B------:R-:W-:Y:S02]  /*9760*/  IMAD.MOV R20, RZ, RZ, -R20 ;  /* 0x000000ffff147224 */ /* 0x000fe400078e0a14 */
[----:B------:R-:W-:Y:S01]  /*9770*/  @!P4 IMAD.IADD R0, R0, 0x1, -R24 ;  /* 0x000000010000c824 */ /* 0x000fe200078e0a18 */
[C---:B------:R-:W-:Y:S01]  /*9780*/  ISETP.GT.U32.AND P4, PT, R24.reuse, R14, PT ;  /* 0x0000000e1800720c */ /* 0x040fe20003f84070 */
[C---:B------:R-:W-:Y:S01]  /*9790*/  IMAD R16, R24.reuse, R18, R16 ;  /* 0x0000001218107224 */ /* 0x040fe200078e0210 */
[----:B------:R-:W-:Y:S01]  /*97a0*/  IABS R17, R4 ;  /* 0x0000000400117213 */ /* 0x000fe20000000000 */
[----:B------:R-:W-:Y:S01]  /*97b0*/  @!P0 IMAD.MOV R19, RZ, RZ, -R19 ;  /* 0x000000ffff138224 */ /* 0x000fe200078e0a13 */
[C---:B------:R-:W-:Y:S01]  /*97c0*/  ISETP.GT.U32.AND P0, PT, R24.reuse, R5, PT ;  /* 0x000000051800720c */ /* 0x040fe20003f04070 */
[----:B------:R-:W-:-:S02]  /*97d0*/  IMAD R12, R24, R20, R12 ;  /* 0x00000014180c7224 */ /* 0x000fc400078e020c */
[--C-:B------:R-:W-:Y:S01]  /*97e0*/  @!P6 IMAD.IADD R9, R9, 0x1, -R24.reuse ;  /* 0x000000010909e824 */ /* 0x100fe200078e0a18 */
[----:B------:R-:W-:Y:S01]  /*97f0*/  ISETP.GT.U32.AND P6, PT, R24, R16, PT ;  /* 0x000000101800720c */ /* 0x000fe20003fc4070 */
[----:B------:R-:W-:Y:S01]  /*9800*/  @!P2 IMAD.IADD R6, R6, 0x1, -R24 ;  /* 0x000000010606a824 */ /* 0x000fe200078e0a18 */
[----:B------:R-:W-:Y:S01]  /*9810*/  ISETP.GT.U32.AND P2, PT, R24, R12, PT ;  /* 0x0000000c1800720c */ /* 0x000fe20003f44070 */
[----:B------:R1:W-:Y:S01]  /*9820*/  STL [R1+0x564], R19 ;  /* 0x0005641301007387 */ /* 0x0003e20000100800 */
[----:B------:R-:W-:Y:S02]  /*9830*/  IMAD.MOV.U32 R22, RZ, RZ, R0 ;  /* 0x000000ffff167224 */ /* 0x000fe400078e0000 */
[----:B------:R-:W-:Y:S01]  /*9840*/  @!P4 IMAD.IADD R14, R14, 0x1, -R24 ;  /* 0x000000010e0ec824 */ /* 0x000fe200078e0a18 */
[----:B------:R-:W-:Y:S01]  /*9850*/  ISETP.GE.AND P4, PT, R10, RZ, PT ;  /* 0x000000ff0a00720c */ /* 0x000fe20003f86270 */
[----:B0-----:R-:W-:Y:S01]  /*9860*/  IMAD.MOV.U32 R21, RZ, RZ, R6 ;  /* 0x000000ffff157224 */ /* 0x001fe200078e0006 */
[----:B------:R-:W-:Y:S01]  /*9870*/  IADD3 R10, R29, 0x153, RZ ;  /* 0x000001531d0a7810 */ /* 0x000fe20007ffe0ff */
[----:B------:R-:W-:Y:S01]  /*9880*/  @!P0 IMAD.IADD R5, R5, 0x1, -R24 ;  /* 0x0000000105058824 */ /* 0x000fe200078e0a18 */
[----:B------:R-:W-:Y:S01]  /*9890*/  ISETP.GE.AND P0, PT, R15, RZ, PT ;  /* 0x000000ff0f00720c */ /* 0x000fe20003f06270 */
[----:B------:R-:W-:Y:S01]  /*98a0*/  IMAD.HI.U32 R20, R2, R3, RZ ;  /* 0x0000000302147227 */ /* 0x000fe200078e00ff */
[----:B------:R-:W-:-:S02]  /*98b0*/  IADD3 R15, R29, 0x154, RZ ;  /* 0x000001541d0f7810 */ /* 0x000fc40007ffe0ff */
[----:B------:R-:W-:Y:S01]  /*98c0*/  IABS R0, R10 ;  /* 0x0000000a00007213 */ /* 0x000fe20000000000 */
[----:B-1----:R-:W-:Y:S01]  /*98d0*/  IMAD.HI.U32 R19, R2, R17, RZ ;  /* 0x0000001102137227 */ /* 0x002fe200078e00ff */
[----:B------:R-:W-:-:S03]  /*98e0*/  IABS R6, R15 ;  /* 0x0000000f00067213 */ /* 0x000fc60000000000 */
[----:B------:R-:W-:Y:S02]  /*98f0*/  IMAD.MOV R19, RZ, RZ, -R19 ;  /* 0x000000ffff137224 */ /* 0x000fe400078e0a13 */
[--C-:B------:R-:W-:Y:S01]  /*9900*/  @!P6 IMAD.IADD R16, R16, 0x1, -R24.reuse ;  /* 0x000000011010e824 */ /* 0x100fe200078e0a18 */
[----:B------:R-:W-:Y:S01]  /*9910*/  ISETP.GT.U32.AND P6, PT, R24, R14, PT ;  /* 0x0000000e1800720c */ /* 0x000fe20003fc4070 */
[----:B------:R-:W-:Y:S01]  /*9920*/  @!P2 IMAD.IADD R12, R12, 0x1, -R24 ;  /* 0x000000010c0ca824 */ /* 0x000fe200078e0a18 */
[C---:B------:R-:W-:Y:S01]  /*9930*/  ISETP.GT.U32.AND P2, PT, R24.reuse, R5, PT ;  /* 0x000000051800720c */ /* 0x040fe20003f44070 */
[C---:B------:R-:W-:Y:S02]  /*9940*/  IMAD R17, R24.reuse, R19, R17 ;  /* 0x0000001318117224 */ /* 0x040fe400078e0211 */
[----:B------:R-:W-:Y:S01]  /*9950*/  @!P5 IMAD.MOV R22, RZ, RZ, -R22 ;  /* 0x000000ffff16d224 */ /* 0x000fe200078e0a16 */
[C---:B------:R-:W-:Y:S01]  /*9960*/  ISETP.GT.U32.AND P5, PT, R24.reuse, R12, PT ;  /* 0x0000000c1800720c */ /* 0x040fe20003fa4070 */
[----:B------:R-:W-:Y:S01]  /*9970*/  @!P3 IMAD.MOV R21, RZ, RZ, -R21 ;  /* 0x000000ffff15b224 */ /* 0x000fe200078e0a15 */
[C---:B------:R-:W-:Y:S01]  /*9980*/  ISETP.GT.U32.AND P3, PT, R24.reuse, R16, PT ;  /* 0x000000101800720c */ /* 0x040fe20003f64070 */
[----:B------:R-:W-:Y:S01]  /*9990*/  IMAD.MOV R20, RZ, RZ, -R20 ;  /* 0x000000ffff147224 */ /* 0x000fe200078e0a14 */
[----:B------:R-:W-:Y:S01]  /*99a0*/  STL [R1+0x560], R22 ;  /* 0x0005601601007387 */ /* 0x000fe20000100800 */
[----:B------:R-:W-:Y:S01]  /*99b0*/  @!P1 IMAD.MOV R9, RZ, RZ, -R9 ;  /* 0x000000ffff099224 */ /* 0x000fe200078e0a09 */
[C---:B------:R-:W-:Y:S01]  /*99c0*/  ISETP.GT.U32.AND P1, PT, R24.reuse, R17, PT ;  /* 0x000000111800720c */ /* 0x040fe20003f24070 */
[----:B------:R-:W-:Y:S01]  /*99d0*/  IMAD R3, R24, R20, R3 ;  /* 0x0000001418037224 */ /* 0x000fe200078e0203 */
[----:B------:R-:W-:Y:S01]  /*99e0*/  STL [R1+0x55c], R21 ;  /* 0x00055c1501007387 */ /* 0x000fe20000100800 */
[----:B------:R-:W-:-:S02]  /*99f0*/  @!P6 IMAD.IADD R14, R14, 0x1, -R24 ;  /* 0x000000010e0ee824 */ /* 0x000fc400078e0a18 */
[----:B------:R-:W-:Y:S01]  /*9a00*/  @!P2 IMAD.IADD R5, R5, 0x1, -R24 ;  /* 0x000000010505a824 */ /* 0x000fe200078e0a18 */
[----:B------:R-:W-:Y:S01]  /*9a10*/  ISETP.GT.U32.AND P6, PT, R24, R3, PT ;  /* 0x000000031800720c */ /* 0x000fe20003fc4070 */
[----:B------:R0:W-:Y:S01]  /*9a20*/  STL [R1+0x558], R9 ;  /* 0x0005580901007387 */ /* 0x0001e20000100800 */
[----:B------:R-:W-:Y:S01]  /*9a30*/  ISETP.GE.AND P2, PT, R11, RZ, PT ;  /* 0x000000ff0b00720c */ /* 0x000fe20003f46270 */
[----:B------:R-:W-:-:S04]  /*9a40*/  IMAD.HI.U32 R11, R2, R6, RZ ;  /* 0x00000006020b7227 */ /* 0x000fc800078e00ff */
[--C-:B------:R-:W-:Y:S01]  /*9a50*/  @!P5 IMAD.IADD R12, R12, 0x1, -R24.reuse ;  /* 0x000000010c0cd824 */ /* 0x100fe200078e0a18 */
[----:B------:R-:W-:Y:S01]  /*9a60*/  ISETP.GE.AND P5, PT, R13, RZ, PT ;  /* 0x000000ff0d00720c */ /* 0x000fe20003fa6270 */
[----:B------:R-:W-:Y:S01]  /*9a70*/  @!P3 IMAD.IADD R16, R16, 0x1, -R24 ;  /* 0x000000011010b824 */ /* 0x000fe200078e0a18 */
[----:B------:R-:W-:Y:S01]  /*9a80*/  ISETP.GE.AND P3, PT, R4, RZ, PT ;  /* 0x000000ff0400720c */ /* 0x000fe20003f66270 */
[----:B0-----:R-:W-:-:S04]  /*9a90*/  IMAD.HI.U32 R9, R2, R0, RZ ;  /* 0x0000000002097227 */ /* 0x001fc800078e00ff */
[----:B------:R-:W-:Y:S01]  /*9aa0*/  @!P1 IMAD.IADD R17, R17, 0x1, -R24 ;  /* 0x0000000111119824 */ /* 0x000fe200078e0a18 */
[----:B------:R-:W-:Y:S01]  /*9ab0*/  ISETP.GE.AND P1, PT, R7, RZ, PT ;  /* 0x000000ff0700720c */ /* 0x000fe20003f26270 */
[----:B------:R-:W-:Y:S02]  /*9ac0*/  IMAD.MOV.U32 R19, RZ, RZ, R5 ;  /* 0x000000ffff137224 */ /* 0x000fe400078e0005 */
[----:B------:R-:W-:Y:S01]  /*9ad0*/  IMAD.MOV R4, RZ, RZ, -R11 ;  /* 0x000000ffff047224 */ /* 0x000fe200078e0a0b */
[C---:B------:R-:W-:Y:S01]  /*9ae0*/  IADD3 R11, R29.reuse, 0x150, RZ ;  /* 0x000001501d0b7810 */ /* 0x040fe20007ffe0ff */
[----:B------:R-:W-:Y:S02]  /*9af0*/  IMAD.MOV R5, RZ, RZ, -R9 ;  /* 0x000000ffff057224 */ /* 0x000fe400078e0a09 */
[----:B------:R-:W-:Y:S01]  /*9b00*/  @!P0 IMAD.MOV R19, RZ, RZ, -R19 ;  /* 0x000000ffff138224 */ /* 0x000fe200078e0a13 */
[C---:B------:R-:W-:Y:S01]  /*9b10*/  ISETP.GT.U32.AND P0, PT, R24.reuse, R17, PT ;  /* 0x000000111800720c */ /* 0x040fe20003f04070 */
[C---:B------:R-:W-:Y:S01]  /*9b20*/  IMAD R6, R24.reuse, R4, R6 ;  /* 0x0000000418067224 */ /* 0x040fe200078e0206 */
[----:B------:R-:W-:Y:S01]  /*9b30*/  IADD3 R4, R29, 0x152, RZ ;  /* 0x000001521d047810 */ /* 0x000fe20007ffe0ff */
[----:B------:R-:W-:Y:S01]  /*9b40*/  IMAD.MOV.U32 R9, RZ, RZ, R12 ;  /* 0x000000ffff097224 */ /* 0x000fe200078e000c */
[----:B------:R-:W-:Y:S01]  /*9b50*/  STL [R1+0x554], R19 ;  /* 0x0005541301007387 */ /* 0x000fe20000100800 */
[----:B------:R-:W-:Y:S01]  /*9b60*/  IMAD.MOV.U32 R18, RZ, RZ, R14 ;  /* 0x000000ffff127224 */ /* 0x000fe200078e000e */
[----:B------:R-:W-:Y:S01]  /*9b70*/  IABS R12, R4 ;  /* 0x00000004000c7213 */ /* 0x000fe20000000000 */
[----:B------:R-:W-:Y:S01]  /*9b80*/  @!P6 IMAD.IADD R3, R3, 0x1, -R24 ;  /* 0x000000010303e824 */ /* 0x000fe200078e0a18 */
[----:B------:R-:W-:Y:S01]  /*9b90*/  ISETP.GE.AND P6, PT, R15, RZ, PT ;  /* 0x000000ff0f00720c */ /* 0x000fe20003fc6270 */
[C---:B------:R-:W-:Y:S01]  /*9ba0*/  IMAD R5, R24.reuse, R5, R0 ;  /* 0x0000000518057224 */ /* 0x040fe200078e0200 */
[C---:B------:R-:W-:Y:S01]  /*9bb0*/  IADD3 R0, R29.reuse, 0x151, RZ ;  /* 0x000001511d007810 */ /* 0x040fe20007ffe0ff */
[----:B------:R-:W-:Y:S01]  /*9bc0*/  IMAD.MOV.U32 R7, RZ, RZ, R16 ;  /* 0x000000ffff077224 */ /* 0x000fe200078e0010 */
[----:B------:R-:W-:Y:S01]  /*9bd0*/  IADD3 R14, R29, 0x14b, RZ ;  /* 0x0000014b1d0e7810 */ /* 0x000fe20007ffe0ff */
[----:B------:R-:W-:Y:S01]  /*9be0*/  @!P2 IMAD.MOV R9, RZ, RZ, -R9 ;  /* 0x000000ffff09a224 */ /* 0x000fe200078e0a09 */
[C---:B------:R-:W-:Y:S01]  /*9bf0*/  ISETP.GT.U32.AND P2, PT, R24.reuse, R6, PT ;  /* 0x000000061800720c */ /* 0x040fe20003f44070 */
[----:B------:R-:W-:Y:S01]  /*9c00*/  @!P4 IMAD.MOV R18, RZ, RZ, -R18 ;  /* 0x000000ffff12c224 */ /* 0x000fe200078e0a12 */
[C---:B------:R-:W-:Y:S01]  /*9c10*/  ISETP.GT.U32.AND P4, PT, R24.reuse, R3, PT ;  /* 0x000000031800720c */ /* 0x040fe20003f84070 */
[----:B------:R-:W-:Y:S01]  /*9c20*/  @!P5 IMAD.MOV R7, RZ, RZ, -R7 ;  /* 0x000000ffff07d224 */ /* 0x000fe200078e0a07 */
[----:B------:R-:W-:Y:S01]  /*9c30*/  ISETP.GT.U32.AND P5, PT, R24, R5, PT ;  /* 0x000000051800720c */ /* 0x000fe20003fa4070 */
[----:B------:R-:W-:Y:S01]  /*9c40*/  @!P0 IMAD.IADD R17, R17, 0x1, -R24 ;  /* 0x0000000111118824 */ /* 0x000fe200078e0a18 */
[----:B------:R-:W-:Y:S01]  /*9c50*/  STL [R1+0x550], R18 ;  /* 0x0005501201007387 */ /* 0x000fe20000100800 */
[----:B------:R-:W-:-:S02]  /*9c60*/  ISETP.GE.AND P0, PT, R10, RZ, PT ;  /* 0x000000ff0a00720c */ /* 0x000fc40003f06270 */
[----:B------:R-:W-:Y:S01]  /*9c70*/  IADD3 R10, R29, 0x14e, RZ ;  /* 0x0000014e1d0a7810 */ /* 0x000fe20007ffe0ff */
[----:B------:R0:W-:Y:S03]  /*9c80*/  STL [R1+0x54c], R9 ;  /* 0x00054c0901007387 */ /* 0x0001e60000100800 */
[--C-:B------:R-:W-:Y:S01]  /*9c90*/  @!P2 IMAD.IADD R6, R6, 0x1, -R24.reuse ;  /* 0x000000010606a824 */ /* 0x100fe200078e0a18 */
[----:B------:R1:W-:Y:S01]  /*9ca0*/  STL [R1+0x530], R7 ;  /* 0x0005300701007387 */ /* 0x0003e20000100800 */
[--C-:B------:R-:W-:Y:S01]  /*9cb0*/  @!P4 IMAD.IADD R3, R3, 0x1, -R24.reuse ;  /* 0x000000010303c824 */ /* 0x100fe200078e0a18 */
[----:B------:R-:W-:Y:S01]  /*9cc0*/  ISETP.GE.AND P4, PT, R4, RZ, PT ;  /* 0x000000ff0400720c */ /* 0x000fe20003f86270 */
[----:B------:R-:W-:Y:S01]  /*9cd0*/  @!P5 IMAD.IADD R5, R5, 0x1, -R24 ;  /* 0x000000010505d824 */ /* 0x000fe200078e0a18 */
[----:B------:R-:W-:Y:S01]  /*9ce0*/  ISETP.GT.U32.AND P5, PT, R24, R6, PT ;  /* 0x000000061800720c */ /* 0x000fe20003fa4070 */
[----:B0-----:R-:W-:Y:S01]  /*9cf0*/  IMAD.MOV.U32 R9, RZ, RZ, R17 ;  /* 0x000000ffff097224 */ /* 0x001fe200078e0011 */
[----:B------:R-:W-:-:S02]  /*9d00*/  ISETP.GE.AND P2, PT, R0, RZ, PT ;  /* 0x000000ff0000720c */ /* 0x000fc40003f46270 */
[----:B------:R-:W-:Y:S01]  /*9d10*/  IADD3 R17, R29, 0x14c, RZ ;  /* 0x0000014c1d117810 */ /* 0x000fe20007ffe0ff */
[----:B------:R-:W-:Y:S01]  /*9d20*/  @!P3 IMAD.MOV R9, RZ, RZ, -R9 ;  /* 0x000000ffff09b224 */ /* 0x000fe200078e0a09 */
[----:B-1----:R-:W-:Y:S02]  /*9d30*/  IABS R7, R0 ;  /* 0x0000000000077213 */ /* 0x002fe40000000000 */
[----:B------:R-:W-:Y:S02]  /*9d40*/  ISETP.GT.U32.AND P3, PT, R24, R5, PT ;  /* 0x000000051800720c */ /* 0x000fe40003f64070 */
[----:B------:R0:W-:Y:S01]  /*9d50*/  STL [R1+0x534], R9 ;  /* 0x0005340901007387 */ /* 0x0001e20000100800 */
[----:B------:R-:W-:Y:S02]  /*9d60*/  IMAD.MOV.U32 R4, RZ, RZ, R7 ;  /* 0x000000ffff047224 */ /* 0x000fe400078e0007 */
[----:B------:R-:W-:-:S04]  /*9d70*/  IMAD.HI.U32 R7, R2, R12, RZ ;  /* 0x0000000c02077227 */ /* 0x000fc800078e00ff */
[----:B------:R-:W-:-:S04]  /*9d80*/  IMAD.HI.U32 R0, R2, R4, RZ ;  /* 0x0000000402007227 */ /* 0x000fc800078e00ff */
[----:B0-----:R-:W-:Y:S02]  /*9d90*/  IMAD.MOV.U32 R9, RZ, RZ, R3 ;  /* 0x000000ffff097224 */ /* 0x001fe400078e0003 */
[----:B------:R-:W-:Y:S01]  /*9da0*/  IMAD.MOV R3, RZ, RZ, -R7 ;  /* 0x000000ffff037224 */ /* 0x000fe200078e0a07 */
[C---:B------:R-:W-:Y:S01]  /*9db0*/  IADD3 R7, R29.reuse, 0x14f, RZ ;  /* 0x0000014f1d077810 */ /* 0x040fe20007ffe0ff */
[----:B------:R-:W-:Y:S02]  /*9dc0*/  @!P5 IMAD.IADD R6, R6, 0x1, -R24 ;  /* 0x000000010606d824 */ /* 0x000fe400078e0a18 */
[C---:B------:R-:W-:Y:S02]  /*9dd0*/  IMAD R12, R24.reuse, R3, R12 ;  /* 0x00000003180c7224 */ /* 0x040fe400078e020c */
[----:B------:R-:W-:Y:S02]  /*9de0*/  IMAD.MOV R0, RZ, RZ, -R0 ;  /* 0x000000ffff007224 */ /* 0x000fe400078e0a00 */
[----:B------:R-:W-:Y:S01]  /*9df0*/  IMAD.MOV.U32 R13, RZ, RZ, R6 ;  /* 0x000000ffff0d7224 */ /* 0x000fe200078e0006 */
[C---:B------:R-:W-:Y:S01]  /*9e00*/  ISETP.GT.U32.AND P5, PT, R24.reuse, R12, PT ;  /* 0x0000000c1800720c */ /* 0x040fe20003fa4070 */
[----:B------:R-:W-:Y:S01]  /*9e10*/  IMAD R4, R24, R0, R4 ;  /* 0x0000000018047224 */ /* 0x000fe200078e0204 */
[----:B------:R-:W-:Y:S01]  /*9e20*/  IADD3 R0, R29, 0x14d, RZ ;  /* 0x0000014d1d007810 */ /* 0x000fe20007ffe0ff */
[----:B------:R-:W-:-:S02]  /*9e30*/  @!P6 IMAD.MOV R13, RZ, RZ, -R13 ;  /* 0x000000ffff0de224 */ /* 0x000fc400078e0a0d */
[----:B------:R-:W-:Y:S01]  /*9e40*/  @!P1 IMAD.MOV R9, RZ, RZ, -R9 ;  /* 0x000000ffff099224 */ /* 0x000fe200078e0a09 */
[----:B------:R-:W-:Y:S01]  /*9e50*/  ISETP.GT.U32.AND P6, PT, R24, R4, PT ;  /* 0x000000041800720c */ /* 0x000fe20003fc4070 */
[--C-:B------:R-:W-:Y:S01]  /*9e60*/  @!P3 IMAD.IADD R5, R5, 0x1, -R24.reuse ;  /* 0x000000010505b824 */ /* 0x100fe200078e0a18 */
[----:B------:R-:W-:Y:S02]  /*9e70*/  ISETP.GE.AND P1, PT, R11, RZ, PT ;  /* 0x000000ff0b00720c */ /* 0x000fe40003f26270 */
[----:B------:R-:W-:Y:S01]  /*9e80*/  IABS R11, R11 ;  /* 0x0000000b000b7213 */ /* 0x000fe20000000000 */
[----:B------:R0:W-:Y:S01]  /*9e90*/  STL [R1+0x538], R9 ;  /* 0x0005380901007387 */ /* 0x0001e20000100800 */
[----:B------:R-:W-:Y:S01]  /*9ea0*/  ISETP.GE.AND P3, PT, R7, RZ, PT ;  /* 0x000000ff0700720c */ /* 0x000fe20003f66270 */
[----:B------:R-:W-:Y:S01]  /*9eb0*/  @!P5 IMAD.IADD R12, R12, 0x1, -R24 ;  /* 0x000000010c0cd824 */ /* 0x000fe200078e0a18 */
[----:B------:R-:W-:Y:S01]  /*9ec0*/  IABS R7, R7 ;  /* 0x0000000700077213 */ /* 0x000fe20000000000 */
[----:B------:R-:W-:Y:S01]  /*9ed0*/  IMAD.HI.U32 R3, R2, R11, RZ ;  /* 0x0000000b02037227 */ /* 0x000fe200078e00ff */
[----:B------:R-:W-:Y:S02]  /*9ee0*/  STL [R1+0x53c], R13 ;  /* 0x00053c0d01007387 */ /* 0x000fe40000100800 */
[----:B------:R-:W-:Y:S01]  /*9ef0*/  ISETP.GT.U32.AND P5, PT, R24, R12, PT ;  /* 0x0000000c1800720c */ /* 0x000fe20003fa4070 */
[----:B------:R-:W-:-:S02]  /*9f00*/  IMAD.MOV R6, RZ, RZ, -R3 ;  /* 0x000000ffff067224 */ /* 0x000fc400078e0a03 */
[----:B0-----:R-:W-:Y:S02]  /*9f10*/  IMAD.MOV.U32 R9, RZ, RZ, R5 ;  /* 0x000000ffff097224 */ /* 0x001fe400078e0005 */
[----:B------:R-:W-:Y:S02]  /*9f20*/  @!P6 IMAD.IADD R4, R4, 0x1, -R24 ;  /* 0x000000010404e824 */ /* 0x000fe400078e0a18 */
[----:B------:R-:W-:Y:S01]  /*9f30*/  @!P0 IMAD.MOV R9, RZ, RZ, -R9 ;  /* 0x000000ffff098224 */ /* 0x000fe200078e0a09 */
[----:B------:R-:W-:Y:S01]  /*9f40*/  ISETP.GE.AND P0, PT, R10, RZ, PT ;  /* 0x000000ff0a00720c */ /* 0x000fe20003f06270 */
[----:B------:R-:W-:Y:S01]  /*9f50*/  IMAD R11, R24, R6, R11 ;  /* 0x00000006180b7224 */ /* 0x000fe200078e020b */
[----:B------:R-:W-:Y:S01]  /*9f60*/  IABS R10, R10 ;  /* 0x0000000a000a7213 */ /* 0x000fe20000000000 */
[----:B------:R-:W-:Y:S01]  /*9f70*/  IMAD.HI.U32 R3, R2, R7, RZ ;  /* 0x0000000702037227 */ /* 0x000fe200078e00ff */
[----:B------:R0:W-:Y:S01]  /*9f80*/  STL [R1+0x548], R9 ;  /* 0x0005480901007387 */ /* 0x0001e20000100800 */
[----:B------:R-:W-:-:S02]  /*9f90*/  ISETP.GT.U32.AND P6, PT, R24, R4, PT ;  /* 0x000000041800720c */ /* 0x000fc40003fc4070 */
[----:B------:R-:W-:-:S04]  /*9fa0*/  IMAD.HI.U32 R5, R2, R10, RZ ;  /* 0x0000000a02057227 */ /* 0x000fc800078e00ff */
[----:B------:R-:W-:Y:S01]  /*9fb0*/  @!P5 IMAD.IADD R12, R12, 0x1, -R24 ;  /* 0x000000010c0cd824 */ /* 0x000fe200078e0a18 */
[C---:B------:R-:W-:Y:S01]  /*9fc0*/  ISETP.GT.U32.AND P5, PT, R24.reuse, R11, PT ;  /* 0x0000000b1800720c */ /* 0x040fe20003fa4070 */
[----:B------:R-:W-:Y:S01]  /*9fd0*/  IMAD.MOV R5, RZ, RZ, -R5 ;  /* 0x000000ffff057224 */ /* 0x000fe200078e0a05 */
[----:B0-----:R-:W-:Y:S01]  /*9fe0*/  IABS R9, R0 ;  /* 0x0000000000097213 */ /* 0x001fe20000000000 */
[----:B------:R-:W-:Y:S02]  /*9ff0*/  IMAD.MOV R3, RZ, RZ, -R3 ;  /* 0x000000ffff037224 */ /* 0x000fe400078e0a03 */
[----:B------:R-:W-:Y:S02]  /*a000*/  IMAD R10, R24, R5, R10 ;  /* 0x00000005180a7224 */ /* 0x000fe400078e020a */
[----:B------:R-:W-:-:S04]  /*a010*/  IMAD.HI.U32 R6, R2, R9, RZ ;  /* 0x0000000902067227 */ /* 0x000fc800078e00ff */
[----:B------:R-:W-:Y:S02]  /*a020*/  IMAD.MOV R6, RZ, RZ, -R6 ;  /* 0x000000ffff067224 */ /* 0x000fe400078e0a06 */
        /* <DEDUP_REMOVED lines=233> */
[C---:B------:R-:W-:Y:S01]  /*aec0*/  IADD3 R7, R29.reuse, 0x137, RZ ;  /* 0x000001371d077810 */ /* 0x040fe20007ffe0ff */
[----:B------:R-:W-:Y:S01]  /*aed0*/  IMAD.MOV.U32 R10, RZ, RZ, R5 ;  /* 0x000000ffff0a7224 */ /* 0x000fe200078e0005 */
[----:B------:R-:W-:Y:S01]  /*aee0*/  ISETP.GT.U32.AND P4, PT, R24, R4, PT ;  /* 0x000000041800720c */ /* 0x000fe20003f84070 */
[----:B------:R-:W-:Y:S01]  /*aef0*/  IMAD.HI.U32 R9, R2, R0, RZ ;  /* 0x0000000002097227 */ /* 0x000fe200078e00ff */
[C---:B------:R-:W-:Y:S01]  /*af00*/  IADD3 R5, R29.reuse, 0x139, RZ ;  /* 0x000001391d057810 */ /* 0x040fe20007ffe0ff */
[----:B------:R0:W-:Y:S01]  /*af10*/  STL [R1+0x4fc], R12 ;  /* 0x0004fc0c01007387 */ /* 0x0001e20000100800 */
        /* <DEDUP_REMOVED lines=8> */
[----:B------:R-:W-:Y:S01]  /*afa0*/  IADD3 R9, R29, 0x13a, RZ ;  /* 0x0000013a1d097810 */ /* 0x000fe20007ffe0ff */
[----:B------:R-:W-:Y:S01]  /*afb0*/  IMAD.MOV.U32 R15, RZ, RZ, R13 ;  /* 0x000000ffff0f7224 */ /* 0x000fe200078e000d */
[----:B0-----:R-:W-:Y:S01]  /*afc0*/  IABS R12, R7 ;  /* 0x00000007000c7213 */ /* 0x001fe20000000000 */
[--C-:B------:R-:W-:Y:S01]  /*afd0*/  @!P4 IMAD.IADD R4, R4, 0x1, -R24.reuse ;  /* 0x000000010404c824 */ /* 0x100fe200078e0a18 */
[----:B------:R-:W-:Y:S01]  /*afe0*/  ISETP.GE.AND P6, PT, R9, RZ, PT ;  /* 0x000000ff0900720c */ /* 0x000fe20003fc6270 */
[----:B------:R-:W-:Y:S01]  /*aff0*/  @!P1 IMAD.MOV R15, RZ, RZ, -R15 ;  /* 0x000000ffff0f9224 */ /* 0x000fe200078e0a0f */
[----:B------:R-:W-:Y:S01]  /*b000*/  ISETP.GT.U32.AND P1, PT, R24, R0, PT ;  /* 0x000000001800720c */ /* 0x000fe20003f24070 */
[----:B------:R-:W-:Y:S01]  /*b010*/  @!P0 IMAD.IADD R3, R3, 0x1, -R24 ;  /* 0x0000000103038824 */ /* 0x000fe200078e0a18 */
[----:B------:R-:W-:-:S02]  /*b020*/  IABS R9, R9 ;  /* 0x0000000900097213 */ /* 0x000fc40000000000 */
[C---:B------:R-:W-:Y:S01]  /*b030*/  ISETP.GT.U32.AND P4, PT, R24.reuse, R4, PT ;  /* 0x000000041800720c */ /* 0x040fe20003f84070 */
[----:B------:R0:W-:Y:S01]  /*b040*/  STL [R1+0x4f8], R15 ;  /* 0x0004f80f01007387 */ /* 0x0001e20000100800 */
[----:B------:R-:W-:Y:S01]  /*b050*/  ISETP.GT.U32.AND P0, PT, R24, R3, PT ;  /* 0x000000031800720c */ /* 0x000fe20003f04070 */
[----:B------:R-:W-:Y:S01]  /*b060*/  IMAD.HI.U32 R13, R2, R9, RZ ;  /* 0x00000009020d7227 */ /* 0x000fe200078e00ff */
[----:B-1----:R-:W-:-:S03]  /*b070*/  IABS R10, R5 ;  /* 0x00000005000a7213 */ /* 0x002fc60000000000 */
[----:B------:R-:W-:Y:S02]  /*b080*/  IMAD.MOV R13, RZ, RZ, -R13 ;  /* 0x000000ffff0d7224 */ /* 0x000fe400078e0a0d */
[--C-:B------:R-:W-:Y:S02]  /*b090*/  @!P1 IMAD.IADD R0, R0, 0x1, -R24.reuse ;  /* 0x0000000100009824 */ /* 0x100fe400078e0a18 */
[----:B------:R-:W-:Y:S02]  /*b0a0*/  IMAD R9, R24, R13, R9 ;  /* 0x0000000d18097224 */ /* 0x000fe400078e0209 */
[--C-:B------:R-:W-:Y:S01]  /*b0b0*/  @!P4 IMAD.IADD R4, R4, 0x1, -R24.reuse ;  /* 0x000000010404c824 */ /* 0x100fe200078e0a18 */
[C---:B------:R-:W-:Y:S01]  /*b0c0*/  ISETP.GT.U32.AND P1, PT, R24.reuse, R0, PT ;  /* 0x000000001800720c */ /* 0x040fe20003f24070 */
[----:B------:R-:W-:Y:S01]  /*b0d0*/  @!P0 IMAD.IADD R3, R3, 0x1, -R24 ;  /* 0x0000000103038824 */ /* 0x000fe200078e0a18 */
[----:B------:R-:W-:Y:S01]  /*b0e0*/  ISETP.GT.U32.AND P0, PT, R24, R9, PT ;  /* 0x000000091800720c */ /* 0x000fe20003f04070 */
[----:B------:R-:W-:Y:S01]  /*b0f0*/  IMAD.MOV.U32 R17, RZ, RZ, R4 ;  /* 0x000000ffff117224 */ /* 0x000fe200078e0004 */
[----:B------:R-:W-:Y:S01]  /*b100*/  ISETP.GE.AND P4, PT, R5, RZ, PT ;  /* 0x000000ff0500720c */ /* 0x000fe20003f86270 */
[----:B------:R-:W-:Y:S01]  /*b110*/  IMAD.MOV.U32 R16, RZ, RZ, R3 ;  /* 0x000000ffff107224 */ /* 0x000fe200078e0003 */
[----:B------:R-:W-:Y:S01]  /*b120*/  IADD3 R5, R29, 0x136, RZ ;  /* 0x000001361d057810 */ /* 0x000fe20007ffe0ff */
[----:B------:R-:W-:-:S04]  /*b130*/  IMAD.HI.U32 R14, R2, R10, RZ ;  /* 0x0000000a020e7227 */ /* 0x000fc800078e00ff */
[----:B------:R-:W-:-:S04]  /*b140*/  IMAD.HI.U32 R13, R2, R12, RZ ;  /* 0x0000000c020d7227 */ /* 0x000fc800078e00ff */
[----:B0-----:R-:W-:-:S04]  /*b150*/  IMAD.HI.U32 R15, R2, R11, RZ ;  /* 0x0000000b020f7227 */ /* 0x001fc800078e00ff */
[----:B------:R-:W-:Y:S02]  /*b160*/  @!P2 IMAD.MOV R17, RZ, RZ, -R17 ;  /* 0x000000ffff11a224 */ /* 0x000fe400078e0a11 */
[----:B------:R-:W-:Y:S01]  /*b170*/  @!P5 IMAD.MOV R16, RZ, RZ, -R16 ;  /* 0x000000ffff10d224 */ /* 0x000fe200078e0a10 */
[----:B------:R-:W-:Y:S01]  /*b180*/  ISETP.GE.AND P5, PT, R6, RZ, PT ;  /* 0x000000ff0600720c */ /* 0x000fe20003fa6270 */
[----:B------:R-:W-:Y:S01]  /*b190*/  IMAD.MOV R14, RZ, RZ, -R14 ;  /* 0x000000ffff0e7224 */ /* 0x000fe200078e0a0e */
[----:B------:R-:W-:Y:S01]  /*b1a0*/  STL [R1+0x4ec], R17 ;  /* 0x0004ec1101007387 */ /* 0x000fe20000100800 */
[----:B------:R-:W-:Y:S01]  /*b1b0*/  IMAD.MOV R13, RZ, RZ, -R13 ;  /* 0x000000ffff0d7224 */ /* 0x000fe200078e0a0d */
[----:B------:R-:W-:Y:S01]  /*b1c0*/  IADD3 R6, R29, 0x135, RZ ;  /* 0x000001351d067810 */ /* 0x000fe20007ffe0ff */
[----:B------:R-:W-:Y:S01]  /*b1d0*/  @!P1 IMAD.IADD R0, R0, 0x1, -R24 ;  /* 0x0000000100009824 */ /* 0x000fe200078e0a18 */
[----:B------:R0:W-:Y:S01]  /*b1e0*/  STL [R1+0x4e8], R16 ;  /* 0x0004e81001007387 */ /* 0x0001e20000100800 */
[----:B------:R-:W-:-:S02]  /*b1f0*/  IMAD.MOV R15, RZ, RZ, -R15 ;  /* 0x000000ffff0f7224 */ /* 0x000fc400078e0a0f */
[C---:B------:R-:W-:Y:S02]  /*b200*/  IMAD R10, R24.reuse, R14, R10 ;  /* 0x0000000e180a7224 */ /* 0x040fe400078e020a */
[C---:B------:R-:W-:Y:S01]  /*b210*/  IMAD R3, R24.reuse, R13, R12 ;  /* 0x0000000d18037224 */ /* 0x040fe200078e020c */
[----:B------:R-:W-:Y:S01]  /*b220*/  IABS R12, R5 ;  /* 0x00000005000c7213 */ /* 0x000fe20000000000 */
[C---:B------:R-:W-:Y:S01]  /*b230*/  IMAD R4, R24.reuse, R15, R11 ;  /* 0x0000000f18047224 */ /* 0x040fe200078e020b */
[C---:B------:R-:W-:Y:S01]  /*b240*/  ISETP.GT.U32.AND P2, PT, R24.reuse, R10, PT ;  /* 0x0000000a1800720c */ /* 0x040fe20003f44070 */
[----:B------:R-:W-:Y:S01]  /*b250*/  @!P0 IMAD.IADD R9, R9, 0x1, -R24 ;  /* 0x0000000109098824 */ /* 0x000fe200078e0a18 */
[----:B------:R-:W-:Y:S01]  /*b260*/  IADD3 R11, R29, 0x134, RZ ;  /* 0x000001341d0b7810 */ /* 0x000fe20007ffe0ff */
[----:B0-----:R-:W-:Y:S01]  /*b270*/  IMAD.MOV.U32 R16, RZ, RZ, R0 ;  /* 0x000000ffff107224 */ /* 0x001fe200078e0000 */
[----:B------:R-:W-:Y:S01]  /*b280*/  ISETP.GT.U32.AND P1, PT, R24, R4, PT ;  /* 0x000000041800720c */ /* 0x000fe20003f24070 */
[----:B------:R-:W-:Y:S01]  /*b290*/  IMAD.HI.U32 R14, R2, R12, RZ ;  /* 0x0000000c020e7227 */ /* 0x000fe200078e00ff */
[----:B------:R-:W-:-:S02]  /*b2a0*/  ISETP.GT.U32.AND P0, PT, R24, R9, PT ;  /* 0x000000091800720c */ /* 0x000fc40003f04070 */
[----:B------:R-:W-:Y:S01]  /*b2b0*/  IABS R13, R6 ;  /* 0x00000006000d7213 */ /* 0x000fe20000000000 */
[----:B------:R-:W-:Y:S01]  /*b2c0*/  @!P3 IMAD.MOV R16, RZ, RZ, -R16 ;  /* 0x000000ffff10b224 */ /* 0x000fe200078e0a10 */
[----:B------:R-:W-:Y:S01]  /*b2d0*/  ISETP.GT.U32.AND P3, PT, R24, R3, PT ;  /* 0x000000031800720c */ /* 0x000fe20003f64070 */
[----:B------:R-:W-:Y:S01]  /*b2e0*/  IMAD.MOV R14, RZ, RZ, -R14 ;  /* 0x000000ffff0e7224 */ /* 0x000fe200078e0a0e */
[----:B------:R-:W-:Y:S01]  /*b2f0*/  IABS R0, R11 ;  /* 0x0000000b00007213 */ /* 0x000fe20000000000 */
[----:B------:R-:W-:Y:S01]  /*b300*/  @!P2 IMAD.IADD R10, R10, 0x1, -R24 ;  /* 0x000000010a0aa824 */ /* 0x000fe200078e0a18 */
[----:B------:R0:W-:Y:S01]  /*b310*/  STL [R1+0x4e4], R16 ;  /* 0x0004e41001007387 */ /* 0x0001e20000100800 */
[----:B------:R-:W-:Y:S01]  /*b320*/  IMAD R12, R24, R14, R12 ;  /* 0x0000000e180c7224 */ /* 0x000fe200078e020c */
[----:B------:R-:W-:Y:S01]  /*b330*/  IADD3 R17, R29, 0x12d, RZ ;  /* 0x0000012d1d117810 */ /* 0x000fe20007ffe0ff */
[--C-:B------:R-:W-:Y:S01]  /*b340*/  @!P1 IMAD.IADD R4, R4, 0x1, -R24.reuse ;  /* 0x0000000104049824 */ /* 0x100fe200078e0a18 */
[----:B------:R-:W-:Y:S01]  /*b350*/  ISETP.GT.U32.AND P2, PT, R24, R10, PT ;  /* 0x0000000a1800720c */ /* 0x000fe20003f44070 */
[----:B------:R-:W-:Y:S01]  /*b360*/  @!P0 IMAD.IADD R9, R9, 0x1, -R24 ;  /* 0x0000000109098824 */ /* 0x000fe200078e0a18 */
[----:B------:R-:W-:Y:S01]  /*b370*/  ISETP.GE.AND P0, PT, R7, RZ, PT ;  /* 0x000000ff0700720c */ /* 0x000fe20003f06270 */
[----:B------:R-:W-:Y:S01]  /*b380*/  IMAD.HI.U32 R7, R2, R13, RZ ;  /* 0x0000000d02077227 */ /* 0x000fe200078e00ff */
[----:B------:R-:W-:-:S02]  /*b390*/  ISETP.GT.U32.AND P1, PT, R24, R4, PT ;  /* 0x000000041800720c */ /* 0x000fc40003f24070 */
[----:B------:R-:W-:Y:S01]  /*b3a0*/  IABS R18, R17 ;  /* 0x0000001100127213 */ /* 0x000fe20000000000 */
[----:B------:R-:W-:Y:S02]  /*b3b0*/  @!P3 IMAD.IADD R3, R3, 0x1, -R24 ;  /* 0x000000010303b824 */ /* 0x000fe400078e0a18 */
[----:B0-----:R-:W-:Y:S02]  /*b3c0*/  IMAD.MOV.U32 R16, RZ, RZ, R9 ;  /* 0x000000ffff107224 */ /* 0x001fe400078e0009 */
[----:B------:R-:W-:Y:S01]  /*b3d0*/  IMAD.HI.U32 R9, R2, R0, RZ ;  /* 0x0000000002097227 */ /* 0x000fe200078e00ff */
[----:B------:R-:W-:-:S03]  /*b3e0*/  ISETP.GT.U32.AND P3, PT, R24, R3, PT ;  /* 0x000000031800720c */ /* 0x000fc60003f64070 */
[----:B------:R-:W-:Y:S02]  /*b3f0*/  IMAD.MOV R7, RZ, RZ, -R7 ;  /* 0x000000ffff077224 */ /* 0x000fe400078e0a07 */
[----:B------:R-:W-:Y:S01]  /*b400*/  @!P6 IMAD.MOV R16, RZ, RZ, -R16 ;  /* 0x000000ffff10e224 */ /* 0x000fe200078e0a10 */
[----:B------:R-:W-:Y:S01]  /*b410*/  ISETP.GE.AND P6, PT, R5, RZ, PT ;  /* 0x000000ff0500720c */ /* 0x000fe20003fc6270 */
[----:B------:R-:W-:Y:S02]  /*b420*/  IMAD.MOV R5, RZ, RZ, -R9 ;  /* 0x000000ffff057224 */ /* 0x000fe400078e0a09 */
[----:B------:R-:W-:Y:S01]  /*b430*/  IMAD R9, R24, R7, R13 ;  /* 0x0000000718097224 */ /* 0x000fe200078e020d */
[----:B------:R-:W-:Y:S01]  /*b440*/  STL [R1+0x4e0], R16 ;  /* 0x0004e01001007387 */ /* 0x000fe20000100800 */
[--C-:B------:R-:W-:Y:S01]  /*b450*/  @!P2 IMAD.IADD R10, R10, 0x1, -R24.reuse ;  /* 0x000000010a0aa824 */ /* 0x100fe200078e0a18 */
[C---:B------:R-:W-:Y:S01]  /*b460*/  ISETP.GT.U32.AND P2, PT, R24.reuse, R12, PT ;  /* 0x0000000c1800720c */ /* 0x040fe20003f44070 */
[--C-:B------:R-:W-:Y:S01]  /*b470*/  @!P3 IMAD.IADD R3, R3, 0x1, -R24.reuse ;  /* 0x000000010303b824 */ /* 0x100fe200078e0a18 */
[----:B------:R-:W-:Y:S01]  /*b480*/  ISETP.GT.U32.AND P3, PT, R24, R9, PT ;  /* 0x000000091800720c */ /* 0x000fe20003f64070 */
[----:B------:R-:W-:Y:S01]  /*b490*/  @!P1 IMAD.IADD R4, R4, 0x1, -R24 ;  /* 0x0000000104049824 */ /* 0x000fe200078e0a18 */
[----:B------:R-:W-:Y:S01]  /*b4a0*/  ISETP.GE.AND P1, PT, R11, RZ, PT ;  /* 0x000000ff0b00720c */ /* 0x000fe20003f26270 */
[----:B------:R-:W-:-:S02]  /*b4b0*/  IMAD.MOV.U32 R15, RZ, RZ, R10 ;  /* 0x000000ffff0f7224 */ /* 0x000fc400078e000a */
[----:B------:R-:W-:Y:S01]  /*b4c0*/  IMAD R11, R24, R5, R0 ;  /* 0x00000005180b7224 */ /* 0x000fe200078e0200 */
[C---:B------:R-:W-:Y:S01]  /*b4d0*/  IADD3 R0, R29.reuse, 0x133, RZ ;  /* 0x000001331d007810 */ /* 0x040fe20007ffe0ff */
[----:B------:R-:W-:Y:S01]  /*b4e0*/  IMAD.MOV.U32 R14, RZ, RZ, R4 ;  /* 0x000000ffff0e7224 */ /* 0x000fe200078e0004 */
[C---:B------:R-:W-:Y:S01]  /*b4f0*/  IADD3 R4, R29.reuse, 0x132, RZ ;  /* 0x000001321d047810 */ /* 0x040fe20007ffe0ff */
[----:B------:R-:W-:Y:S01]  /*b500*/  @!P4 IMAD.MOV R15, RZ, RZ, -R15 ;  /* 0x000000ffff0fc224 */ /* 0x000fe200078e0a0f */
[----:B------:R-:W-:Y:S01]  /*b510*/  ISETP.GE.AND P4, PT, R6, RZ, PT ;  /* 0x000000ff0600720c */ /* 0x000fe20003f86270 */
[----:B------:R-:W-:Y:S01]  /*b520*/  @!P5 IMAD.MOV R14, RZ, RZ, -R14 ;  /* 0x000000ffff0ed224 */ /* 0x000fe200078e0a0e */
[----:B------:R-:W-:Y:S01]  /*b530*/  ISETP.GE.AND P5, PT, R0, RZ, PT ;  /* 0x000000ff0000720c */ /* 0x000fe20003fa6270 */
[----:B------:R-:W-:Y:S01]  /*b540*/  IMAD.MOV.U32 R10, RZ, RZ, R3 ;  /* 0x000000ffff0a7224 */ /* 0x000fe200078e0003 */
[----:B------:R-:W-:Y:S01]  /*b550*/  IABS R0, R0 ;  /* 0x0000000000007213 */ /* 0x000fe20000000000 */
[----:B------:R0:W-:Y:S01]  /*b560*/  STL [R1+0x4cc], R15 ;  /* 0x0004cc0f01007387 */ /* 0x0001e20000100800 */
[----:B------:R-:W-:Y:S01]  /*b570*/  @!P2 IMAD.IADD R12, R12, 0x1, -R24 ;  /* 0x000000010c0ca824 */ /* 0x000fe200078e0a18 */
[----:B------:R-:W-:Y:S01]  /*b580*/  IADD3 R6, R29, 0x130, RZ ;  /* 0x000001301d067810 */ /* 0x000fe20007ffe0ff */
[----:B------:R-:W-:Y:S01]  /*b590*/  @!P0 IMAD.MOV R10, RZ, RZ, -R10 ;  /* 0x000000ffff0a8224 */ /* 0x000fe200078e0a0a */
[----:B------:R-:W-:Y:S01]  /*b5a0*/  ISETP.GE.AND P0, PT, R4, RZ, PT ;  /* 0x000000ff0400720c */ /* 0x000fe20003f06270 */
[----:B------:R-:W-:Y:S01]  /*b5b0*/  @!P3 IMAD.IADD R9, R9, 0x1, -R24 ;  /* 0x000000010909b824 */ /* 0x000fe200078e0a18 */
[----:B------:R-:W-:Y:S01]  /*b5c0*/  ISETP.GT.U32.AND P2, PT, R24, R12, PT ;  /* 0x0000000c1800720c */ /* 0x000fe20003f44070 */
[----:B------:R-:W-:Y:S01]  /*b5d0*/  STL [R1+0x4d8], R14 ;  /* 0x0004d80e01007387 */ /* 0x000fe20000100800 */
[----:B------:R-:W-:Y:S01]  /*b5e0*/  IMAD.HI.U32 R21, R2, R18, RZ ;  /* 0x0000001202157227 */ /* 0x000fe200078e00ff */
[----:B0-----:R-:W-:-:S02]  /*b5f0*/  IABS R15, R4 ;  /* 0x00000004000f7213 */ /* 0x001fc40000000000 */
[----:B------:R0:W-:Y:S01]  /*b600*/  STL [R1+0x4dc], R10 ;  /* 0x0004dc0a01007387 */ /* 0x0001e20000100800 */
[----:B------:R-:W-:Y:S01]  /*b610*/  IMAD.MOV.U32 R4, RZ, RZ, R0 ;  /* 0x000000ffff047224 */ /* 0x000fe200078e0000 */
[----:B------:R-:W-:Y:S01]  /*b620*/  ISETP.GT.U32.AND P3, PT, R24, R9, PT ;  /* 0x000000091800720c */ /* 0x000fe20003f64070 */
[----:B------:R-:W-:Y:S01]  /*b630*/  IMAD.MOV R21, RZ, RZ, -R21 ;  /* 0x000000ffff157224 */ /* 0x000fe200078e0a15 */
[----:B------:R-:W-:Y:S01]  /*b640*/  IADD3 R0, R29, 0x131, RZ ;  /* 0x000001311d007810 */ /* 0x000fe20007ffe0ff */
[----:B------:R-:W-:-:S03]  /*b650*/  IMAD.HI.U32 R7, R2, R4, RZ ;  /* 0x0000000402077227 */ /* 0x000fc600078e00ff */
[----:B------:R-:W-:Y:S01]  /*b660*/  IABS R5, R0 ;  /* 0x0000000000057213 */ /* 0x000fe20000000000 */
[----:B------:R-:W-:Y:S01]  /*b670*/  IMAD.MOV R7, RZ, RZ, -R7 ;  /* 0x000000ffff077224 */ /* 0x000fe200078e0a07 */
[----:B0-----:R-:W-:Y:S01]  /*b680*/  IABS R10, R6 ;  /* 0x00000006000a7213 */ /* 0x001fe20000000000 */
[----:B------:R-:W-:-:S04]  /*b690*/  IMAD.HI.U32 R3, R2, R15, RZ ;  /* 0x0000000f02037227 */ /* 0x000fc800078e00ff */
[----:B------:R-:W-:Y:S02]  /*b6a0*/  IMAD R4, R24, R7, R4 ;  /* 0x0000000718047224 */ /* 0x000fe400078e0204 */
[--C-:B------:R-:W-:Y:S01]  /*b6b0*/  @!P2 IMAD.IADD R12, R12, 0x1, -R24.reuse ;  /* 0x000000010c0ca824 */ /* 0x100fe200078e0a18 */
[C---:B------:R-:W-:Y:S01]  /*b6c0*/  ISETP.GT.U32.AND P2, PT, R24.reuse, R11, PT ;  /* 0x0000000b1800720c */ /* 0x040fe20003f44070 */
[----:B------:R-:W-:Y:S02]  /*b6d0*/  IMAD.MOV R3, RZ, RZ, -R3 ;  /* 0x000000ffff037224 */ /* 0x000fe400078e0a03 */
[----:B------:R-:W-:Y:S01]  /*b6e0*/  @!P3 IMAD.IADD R9, R9, 0x1, -R24 ;  /* 0x000000010909b824 */ /* 0x000fe200078e0a18 */
[C---:B------:R-:W-:Y:S01]  /*b6f0*/  ISETP.GT.U32.AND P3, PT, R24.reuse, R4, PT ;  /* 0x000000041800720c */ /* 0x040fe20003f64070 */
[----:B------:R-:W-:Y:S02]  /*b700*/  IMAD R15, R24, R3, R15 ;  /* 0x00000003180f7224 */ /* 0x000fe400078e020f */
[----:B------:R-:W-:-:S02]  /*b710*/  IMAD.MOV.U32 R14, RZ, RZ, R12 ;  /* 0x000000ffff0e7224 */ /* 0x000fc400078e000c */
[----:B------:R-:W-:Y:S01]  /*b720*/  IMAD.MOV.U32 R13, RZ, RZ, R9 ;  /* 0x000000ffff0d7224 */ /* 0x000fe200078e0009 */
[----:B------:R-:W-:Y:S01]  /*b730*/  IADD3 R9, R29, 0x12e, RZ ;  /* 0x0000012e1d097810 */ /* 0x000fe20007ffe0ff */
[----:B------:R-:W-:Y:S01]  /*b740*/  @!P6 IMAD.MOV R14, RZ, RZ, -R14 ;  /* 0x000000ffff0ee224 */ /* 0x000fe200078e0a0e */
[----:B------:R-:W-:Y:S01]  /*b750*/  ISETP.GT.U32.AND P6, PT, R24, R15, PT ;  /* 0x0000000f1800720c */ /* 0x000fe20003fc4070 */
[----:B------:R-:W-:Y:S01]  /*b760*/  @!P4 IMAD.MOV R13, RZ, RZ, -R13 ;  /* 0x000000ffff0dc224 */ /* 0x000fe200078e0a0d */
[----:B------:R-:W-:Y:S01]  /*b770*/  ISETP.GE.AND P4, PT, R0, RZ, PT ;  /* 0x000000ff0000720c */ /* 0x000fe20003f86270 */
[----:B------:R-:W-:Y:S01]  /*b780*/  IMAD.HI.U32 R7, R2, R5, RZ ;  /* 0x0000000502077227 */ /* 0x000fe200078e00ff */
[----:B------:R0:W-:Y:S01]  /*b790*/  STL [R1+0x4d0], R14 ;  /* 0x0004d00e01007387 */ /* 0x0001e20000100800 */
[----:B------:R-:W-:Y:S02]  /*b7a0*/  IABS R20, R9 ;  /* 0x0000000900147213 */ /* 0x000fe40000000000 */
[----:B------:R-:W-:Y:S01]  /*b7b0*/  @!P3 IMAD.IADD R4, R4, 0x1, -R24 ;  /* 0x000000010404b824 */ /* 0x000fe200078e0a18 */
[----:B------:R1:W-:Y:S01]  /*b7c0*/  STL [R1+0x4d4], R13 ;  /* 0x0004d40d01007387 */ /* 0x0003e20000100800 */
[----:B------:R-:W-:-:S03]  /*b7d0*/  IMAD.HI.U32 R3, R2, R10, RZ ;  /* 0x0000000a02037227 */ /* 0x000fc600078e00ff */
[C---:B------:R-:W-:Y:S01]  /*b7e0*/  ISETP.GT.U32.AND P3, PT, R24.reuse, R4, PT ;  /* 0x000000041800720c */ /* 0x040fe20003f64070 */
[----:B------:R-:W-:Y:S01]  /*b7f0*/  @!P6 IMAD.IADD R15, R15, 0x1, -R24 ;  /* 0x000000010f0fe824 */ /* 0x000fe200078e0a18 */
[C---:B0-----:R-:W-:Y:S01]  /*b800*/  IADD3 R14, R29.reuse, 0x12c, RZ ;  /* 0x0000012c1d0e7810 */ /* 0x041fe20007ffe0ff */
[----:B------:R-:W-:Y:S02]  /*b810*/  IMAD.MOV R7, RZ, RZ, -R7 ;  /* 0x000000ffff077224 */ /* 0x000fe400078e0a07 */
[----:B------:R-:W-:Y:S01]  /*b820*/  IMAD.MOV R3, RZ, RZ, -R3 ;  /* 0x000000ffff037224 */ /* 0x000fe200078e0a03 */
[----:B-1----:R-:W-:Y:S01]  /*b830*/  IADD3 R13, R29, 0x12f, RZ ;  /* 0x0000012f1d0d7810 */ /* 0x002fe20007ffe0ff */
[C---:B------:R-:W-:Y:S01]  /*b840*/  IMAD R0, R24.reuse, R7, R5 ;  /* 0x0000000718007224 */ /* 0x040fe200078e0205 */
[C---:B------:R-:W-:Y:S01]  /*b850*/  ISETP.GT.U32.AND P6, PT, R24.reuse, R15, PT ;  /* 0x0000000f1800720c */ /* 0x040fe20003fc4070 */
[----:B------:R-:W-:Y:S01]  /*b860*/  IMAD R10, R24, R3, R10 ;  /* 0x00000003180a7224 */ /* 0x000fe200078e020a */
[----:B------:R-:W-:Y:S01]  /*b870*/  IABS R3, R13 ;  /* 0x0000000d00037213 */ /* 0x000fe20000000000 */
[--C-:B------:R-:W-:Y:S01]  /*b880*/  @!P2 IMAD.IADD R11, R11, 0x1, -R24.reuse ;  /* 0x000000010b0ba824 */ /* 0x100fe200078e0a18 */
[----:B------:R-:W-:Y:S01]  /*b890*/  IADD3 R5, R29, 0x12b, RZ ;  /* 0x0000012b1d057810 */ /* 0x000fe20007ffe0ff */
[----:B------:R-:W-:Y:S01]  /*b8a0*/  @!P3 IMAD.IADD R4, R4, 0x1, -R24 ;  /* 0x000000010404b824 */ /* 0x000fe200078e0a18 */
[----:B------:R-:W-:Y:S01]  /*b8b0*/  ISETP.GT.U32.AND P3, PT, R24, R0, PT ;  /* 0x000000001800720c */ /* 0x000fe20003f64070 */
[----:B------:R-:W-:Y:S01]  /*b8c0*/  IMAD.HI.U32 R12, R2, R3, RZ ;  /* 0x00000003020c7227 */ /* 0x000fe200078e00ff */
[----:B------:R-:W-:-:S02]  /*b8d0*/  ISETP.GT.U32.AND P2, PT, R24, R11, PT ;  /* 0x0000000b1800720c */ /* 0x000fc40003f44070 */
[----:B------:R-:W-:Y:S01]  /*b8e0*/  IABS R7, R14 ;  /* 0x0000000e00077213 */ /* 0x000fe20000000000 */
[----:B------:R-:W-:Y:S02]  /*b8f0*/  IMAD.MOV R12, RZ, RZ, -R12 ;  /* 0x000000ffff0c7224 */ /* 0x000fe400078e0a0c */
[----:B------:R-:W-:Y:S01]  /*b900*/  @!P6 IMAD.IADD R15, R15, 0x1, -R24 ;  /* 0x000000010f0fe824 */ /* 0x000fe200078e0a18 */
[----:B------:R-:W-:Y:S01]  /*b910*/  ISETP.GT.U32.AND P6, PT, R24, R10, PT ;  /* 0x0000000a1800720c */ /* 0x000fe20003fc4070 */
[----:B------:R-:W-:-:S04]  /*b920*/  IMAD.HI.U32 R19, R2, R20, RZ ;  /* 0x0000001402137227 */ /* 0x000fc800078e00ff */
[----:B------:R-:W-:Y:S02]  /*b930*/  IMAD R3, R24, R12, R3 ;  /* 0x0000000c18037224 */ /* 0x000fe400078e0203 */
[----:B------:R-:W-:Y:S02]  /*b940*/  IMAD.MOV R19, RZ, RZ, -R19 ;  /* 0x000000ffff137224 */ /* 0x000fe400078e0a13 */
[----:B------:R-:W-:Y:S01]  /*b950*/  @!P3 IMAD.IADD R0, R0, 0x1, -R24 ;  /* 0x000000010000b824 */ /* 0x000fe200078e0a18 */
[C---:B------:R-:W-:Y:S01]  /*b960*/  ISETP.GT.U32.AND P3, PT, R24.reuse, R3, PT ;  /* 0x000000031800720c */ /* 0x040fe20003f64070 */
[----:B------:R-:W-:Y:S02]  /*b970*/  IMAD R19, R24, R19, R20 ;  /* 0x0000001318137224 */ /* 0x000fe400078e0214 */
[--C-:B------:R-:W-:Y:S02]  /*b980*/  @!P6 IMAD.IADD R10, R10, 0x1, -R24.reuse ;  /* 0x000000010a0ae824 */ /* 0x100fe400078e0a18 */
[----:B------:R-:W-:Y:S01]  /*b990*/  @!P2 IMAD.IADD R11, R11, 0x1, -R24 ;  /* 0x000000010b0ba824 */ /* 0x000fe200078e0a18 */
[C---:B------:R-:W-:Y:S01]  /*b9a0*/  ISETP.GT.U32.AND P6, PT, R24.reuse, R19, PT ;  /* 0x000000131800720c */ /* 0x040fe20003fc4070 */
[----:B------:R-:W-:Y:S01]  /*b9b0*/  IMAD R18, R24, R21, R18 ;  /* 0x0000001518127224 */ /* 0x000fe200078e0212 */
[----:B------:R-:W-:Y:S01]  /*b9c0*/  ISETP.GE.AND P2, PT, R6, RZ, PT ;  /* 0x000000ff0600720c */ /* 0x000fe20003f46270 */
[----:B------:R-:W-:Y:S01]  /*b9d0*/  IMAD.HI.U32 R16, R2, R7, RZ ;  /* 0x0000000702107227 */ /* 0x000fe200078e00ff */
[----:B------:R-:W-:-:S03]  /*b9e0*/  IABS R6, R5 ;  /* 0x0000000500067213 */ /* 0x000fc60000000000 */
[----:B------:R-:W-:Y:S01]  /*b9f0*/  @!P3 IMAD.IADD R3, R3, 0x1, -R24 ;  /* 0x000000010303b824 */ /* 0x000fe200078e0a18 */
[C---:B------:R-:W-:Y:S01]  /*ba00*/  ISETP.GT.U32.AND P3, PT, R24.reuse, R0, PT ;  /* 0x000000001800720c */ /* 0x040fe20003f64070 */
[----:B------:R-:W-:Y:S02]  /*ba10*/  IMAD.MOV.U32 R22, RZ, RZ, R11 ;  /* 0x000000ffff167224 */ /* 0x000fe400078e000b */
[----:B------:R-:W-:Y:S01]  /*ba20*/  @!P0 IMAD.MOV R15, RZ, RZ, -R15 ;  /* 0x000000ffff0f8224 */ /* 0x000fe200078e0a0f */
[----:B------:R-:W-:Y:S01]  /*ba30*/  ISETP.GT.U32.AND P0, PT, R24, R18, PT ;  /* 0x000000121800720c */ /* 0x000fe20003f04070 */
[----:B------:R-:W-:-:S04]  /*ba40*/  IMAD.HI.U32 R12, R2, R6, RZ ;  /* 0x00000006020c7227 */ /* 0x000fc800078e00ff */
[----:B------:R-:W-:Y:S02]  /*ba50*/  IMAD.MOV R16, RZ, RZ, -R16 ;  /* 0x000000ffff107224 */ /* 0x000fe400078e0a10 */
[----:B------:R-:W-:Y:S01]  /*ba60*/  @!P1 IMAD.MOV R22, RZ, RZ, -R22 ;  /* 0x000000ffff169224 */ /* 0x000fe200078e0a16 */
[C---:B------:R-:W-:Y:S01]  /*ba70*/  ISETP.GT.U32.AND P1, PT, R24.reuse, R10, PT ;  /* 0x0000000a1800720c */ /* 0x040fe20003f24070 */
[----:B------:R-:W-:Y:S01]  /*ba80*/  @!P6 IMAD.IADD R19, R19, 0x1, -R24 ;  /* 0x000000011313e824 */ /* 0x000fe200078e0a18 */
[C---:B------:R-:W-:Y:S01]  /*ba90*/  ISETP.GT.U32.AND P6, PT, R24.reuse, R3, PT ;  /* 0x000000031800720c */ /* 0x040fe20003fc4070 */
[----:B------:R-:W-:Y:S01]  /*baa0*/  IMAD.MOV R12, RZ, RZ, -R12 ;  /* 0x000000ffff0c7224 */ /* 0x000fe200078e0a0c */
[----:B------:R-:W-:Y:S01]  /*bab0*/  STL [R1+0x4c4], R22 ;  /* 0x0004c41601007387 */ /* 0x000fe20000100800 */
[----:B------:R-:W-:Y:S01]  /*bac0*/  IMAD R7, R24, R16, R7 ;  /* 0x0000001018077224 */ /* 0x000fe200078e0207 */
[----:B------:R-:W-:Y:S01]  /*bad0*/  IADD3 R16, R29, 0x12a, RZ ;  /* 0x0000012a1d107810 */ /* 0x000fe20007ffe0ff */
[----:B------:R-:W-:-:S02]  /*bae0*/  IMAD.MOV.U32 R20, RZ, RZ, R4 ;  /* 0x000000ffff147224 */ /* 0x000fc400078e0004 */
[----:B------:R-:W-:Y:S01]  /*baf0*/  IMAD R6, R24, R12, R6 ;  /* 0x0000000c18067224 */ /* 0x000fe200078e0206 */
[----:B------:R-:W-:Y:S01]  /*bb00*/  IADD3 R12, R29, 0x129, RZ ;  /* 0x000001291d0c7810 */ /* 0x000fe20007ffe0ff */
[----:B------:R-:W-:Y:S01]  /*bb10*/  @!P3 IMAD.IADD R0, R0, 0x1, -R24 ;  /* 0x000000010000b824 */ /* 0x000fe200078e0a18 */
[C---:B------:R-:W-:Y:S01]  /*bb20*/  ISETP.GT.U32.AND P3, PT, R24.reuse, R7, PT ;  /* 0x000000071800720c */ /* 0x040fe20003f64070 */
[----:B------:R-:W-:Y:S01]  /*bb30*/  @!P5 IMAD.MOV R20, RZ, RZ, -R20 ;  /* 0x000000ffff14d224 */ /* 0x000fe200078e0a14 */
[----:B------:R-:W-:Y:S01]  /*bb40*/  ISETP.GT.U32.AND P5, PT, R24, R19, PT ;  /* 0x000000131800720c */ /* 0x000fe20003fa4070 */
[----:B------:R-:W-:Y:S01]  /*bb50*/  @!P0 IMAD.IADD R18, R18, 0x1, -R24 ;  /* 0x0000000112128824 */ /* 0x000fe200078e0a18 */
[----:B------:R-:W-:Y:S01]  /*bb60*/  IABS R11, R16 ;  /* 0x00000010000b7213 */ /* 0x000fe20000000000 */
[----:B------:R-:W-:Y:S01]  /*bb70*/  IMAD.MOV.U32 R21, RZ, RZ, R0 ;  /* 0x000000ffff157224 */ /* 0x000fe200078e0000 */
[----:B------:R-:W-:Y:S01]  /*bb80*/  IABS R4, R12 ;  /* 0x0000000c00047213 */ /* 0x000fe20000000000 */
[--C-:B------:R-:W-:Y:S01]  /*bb90*/  @!P1 IMAD.IADD R10, R10, 0x1, -R24.reuse ;  /* 0x000000010a0a9824 */ /* 0x100fe200078e0a18 */
[----:B------:R-:W-:Y:S01]  /*bba0*/  STL [R1+0x4c0], R20 ;  /* 0x0004c01401007387 */ /* 0x000fe20000100800 */
[----:B------:R-:W-:Y:S01]  /*bbb0*/  ISETP.GE.AND P1, PT, R13, RZ, PT ;  /* 0x000000ff0d00720c */ /* 0x000fe20003f26270 */
[----:B------:R-:W-:Y:S01]  /*bbc0*/  @!P6 IMAD.IADD R3, R3, 0x1, -R24 ;  /* 0x000000010303e824 */ /* 0x000fe200078e0a18 */
[C---:B------:R-:W-:Y:S01]  /*bbd0*/  ISETP.GT.U32.AND P6, PT, R24.reuse, R6, PT ;  /* 0x000000061800720c */ /* 0x040fe20003fc4070 */
[----:B------:R-:W-:Y:S01]  /*bbe0*/  @!P4 IMAD.MOV R21, RZ, RZ, -R21 ;  /* 0x000000ffff15c224 */ /* 0x000fe200078e0a15 */
[----:B------:R0:W-:Y:S01]  /*bbf0*/  STL [R1+0x4bc], R15 ;  /* 0x0004bc0f01007387 */ /* 0x0001e20000100800 */
[----:B------:R-:W-:Y:S01]  /*bc00*/  ISETP.GT.U32.AND P4, PT, R24, R18, PT ;  /* 0x000000121800720c */ /* 0x000fe20003f84070 */
[----:B------:R-:W-:Y:S01]  /*bc10*/  IMAD.HI.U32 R13, R2, R11, RZ ;  /* 0x0000000b020d7227 */ /* 0x000fe200078e00ff */
[----:B------:R-:W-:Y:S01]  /*bc20*/  IADD3 R0, R29, 0x128, RZ ;  /* 0x000001281d007810 */ /* 0x000fe20007ffe0ff */
[----:B------:R-:W-:Y:S01]  /*bc30*/  STL [R1+0x4ac], R21 ;  /* 0x0004ac1501007387 */ /* 0x000fe20000100800 */
[----:B------:R-:W-:Y:S01]  /*bc40*/  ISETP.GE.AND P0, PT, R17, RZ, PT ;  /* 0x000000ff1100720c */ /* 0x000fe20003f06270 */
[----:B------:R-:W-:-:S02]  /*bc50*/  IMAD.MOV R13, RZ, RZ, -R13 ;  /* 0x000000ffff0d7224 */ /* 0x000fc400078e0a0d */
[----:B------:R-:W-:Y:S01]  /*bc60*/  @!P3 IMAD.IADD R7, R7, 0x1, -R24 ;  /* 0x000000010707b824 */ /* 0x000fe200078e0a18 */
[----:B------:R-:W-:Y:S01]  /*bc70*/  ISETP.GE.AND P3, PT, R14, RZ, PT ;  /* 0x000000ff0e00720c */ /* 0x000fe20003f66270 */
[----:B0-----:R-:W-:-:S04]  /*bc80*/  IMAD.HI.U32 R15, R2, R4, RZ ;  /* 0x00000004020f7227 */ /* 0x001fc800078e00ff */
[----:B------:R-:W-:Y:S02]  /*bc90*/  IMAD.MOV R15, RZ, RZ, -R15 ;  /* 0x000000ffff0f7224 */ /* 0x000fe400078e0a0f */
[----:B------:R-:W-:Y:S02]  /*bca0*/  IMAD.MOV.U32 R20, RZ, RZ, R10 ;  /* 0x000000ffff147224 */ /* 0x000fe400078e000a */
[----:B------:R-:W-:Y:S01]  /*bcb0*/  @!P5 IMAD.IADD R19, R19, 0x1, -R24 ;  /* 0x000000011313d824 */ /* 0x000fe200078e0a18 */
[----:B------:R-:W-:Y:S01]  /*bcc0*/  ISETP.GE.AND P5, PT, R9, RZ, PT ;  /* 0x000000ff0900720c */ /* 0x000fe20003fa6270 */
[----:B------:R-:W-:Y:S01]  /*bcd0*/  IMAD.MOV.U32 R10, RZ, RZ, R3 ;  /* 0x000000ffff0a7224 */ /* 0x000fe200078e0003 */
[----:B------:R-:W-:Y:S01]  /*bce0*/  IADD3 R3, R29, 0x127, RZ ;  /* 0x000001271d037810 */ /* 0x000fe20007ffe0ff */
[C---:B------:R-:W-:Y:S02]  /*bcf0*/  IMAD R11, R24.reuse, R13, R11 ;  /* 0x0000000d180b7224 */ /* 0x040fe400078e020b */
[C---:B------:R-:W-:Y:S01]  /*bd00*/  IMAD R4, R24.reuse, R15, R4 ;  /* 0x0000000f18047224 */ /* 0x040fe200078e0204 */
[----:B------:R-:W-:Y:S01]  /*bd10*/  IABS R15, R3 ;  /* 0x00000003000f7213 */ /* 0x000fe20000000000 */
[----:B------:R-:W-:Y:S01]  /*bd20*/  @!P2 IMAD.MOV R20, RZ, RZ, -R20 ;  /* 0x000000ffff14a224 */ /* 0x000fe200078e0a14 */
[C---:B------:R-:W-:Y:S01]  /*bd30*/  ISETP.GT.U32.AND P2, PT, R24.reuse, R7, PT ;  /* 0x000000071800720c */ /* 0x040fe20003f44070 */
[----:B------:R-:W-:Y:S01]  /*bd40*/  @!P1 IMAD.MOV R10, RZ, RZ, -R10 ;  /* 0x000000ffff0a9224 */ /* 0x000fe200078e0a0a */
[----:B------:R-:W-:Y:S01]  /*bd50*/  ISETP.GT.U32.AND P1, PT, R24, R11, PT ;  /* 0x0000000b1800720c */ /* 0x000fe20003f24070 */
[--C-:B------:R-:W-:Y:S01]  /*bd60*/  @!P6 IMAD.IADD R6, R6, 0x1, -R24.reuse ;  /* 0x000000010606e824 */ /* 0x100fe200078e0a18 */
[----:B------:R-:W-:Y:S01]  /*bd70*/  STL [R1+0x4a8], R20 ;  /* 0x0004a81401007387 */ /* 0x000fe20000100800 */
[----:B------:R-:W-:Y:S01]  /*bd80*/  @!P4 IMAD.IADD R18, R18, 0x1, -R24 ;  /* 0x000000011212c824 */ /* 0x000fe200078e0a18 */
[C---:B------:R-:W-:Y:S01]  /*bd90*/  ISETP.GT.U32.AND P4, PT, R24.reuse, R4, PT ;  /* 0x000000041800720c */ /* 0x040fe20003f84070 */
[----:B------:R-:W-:Y:S01]  /*bda0*/  IMAD.MOV.U32 R9, RZ, RZ, R19 ;  /* 0x000000ffff097224 */ /* 0x000fe200078e0013 */
[----:B------:R0:W-:Y:S01]  /*bdb0*/  STL [R1+0x4a4], R10 ;  /* 0x0004a40a01007387 */ /* 0x0001e20000100800 */
[----:B------:R-:W-:Y:S01]  /*bdc0*/  ISETP.GT.U32.AND P6, PT, R24, R6, PT ;  /* 0x000000061800720c */ /* 0x000fe20003fc4070 */
[----:B------:R-:W-:-:S02]  /*bdd0*/  IMAD.MOV.U32 R13, RZ, RZ, R18 ;  /* 0x000000ffff0d7224 */ /* 0x000fc400078e0012 */
[----:B------:R-:W-:Y:S01]  /*bde0*/  @!P5 IMAD.MOV R9, RZ, RZ, -R9 ;  /* 0x000000ffff09d224 */ /* 0x000fe200078e0a09 */
[----:B------:R-:W-:Y:S01]  /*bdf0*/  ISETP.GE.AND P5, PT, R5, RZ, PT ;  /* 0x000000ff0500720c */ /* 0x000fe20003fa6270 */
[--C-:B------:R-:W-:Y:S01]  /*be00*/  @!P2 IMAD.IADD R7, R7, 0x1, -R24.reuse ;  /* 0x000000010707a824 */ /* 0x100fe200078e0a18 */
[----:B------:R-:W-:Y:S01]  /*be10*/  ISETP.GE.AND P2, PT, R16, RZ, PT ;  /* 0x000000ff1000720c */ /* 0x000fe20003f46270 */
[--C-:B------:R-:W-:Y:S01]  /*be20*/  @!P1 IMAD.IADD R11, R11, 0x1, -R24.reuse ;  /* 0x000000010b0b9824 */ /* 0x100fe200078e0a18 */
[----:B------:R1:W-:Y:S01]  /*be30*/  STL [R1+0x4a0], R9 ;  /* 0x0004a00901007387 */ /* 0x0003e20000100800 */
[----:B0-----:R-:W-:Y:S01]  /*be40*/  IABS R10, R0 ;  /* 0x00000000000a7213 */ /* 0x001fe20000000000 */
[----:B------:R-:W-:Y:S01]  /*be50*/  @!P4 IMAD.IADD R4, R4, 0x1, -R24 ;  /* 0x000000010404c824 */ /* 0x000fe200078e0a18 */
[----:B------:R-:W-:Y:S01]  /*be60*/  ISETP.GE.AND P1, PT, R0, RZ, PT ;  /* 0x000000ff0000720c */ /* 0x000fe20003f26270 */
[----:B------:R-:W-:Y:S01]  /*be70*/  @!P0 IMAD.MOV R13, RZ, RZ, -R13 ;  /* 0x000000ffff0d8224 */ /* 0x000fe200078e0a0d */
[----:B------:R-:W-:Y:S01]  /*be80*/  ISETP.GT.U32.AND P0, PT, R24, R11, PT ;  /* 0x0000000b1800720c */ /* 0x000fe20003f04070 */
[----:B------:R-:W-:Y:S01]  /*be90*/  IMAD.HI.U32 R5, R2, R10, RZ ;  /* 0x0000000a02057227 */ /* 0x000fe200078e00ff */
[----:B------:R-:W-:-:S02]  /*bea0*/  ISETP.GE.AND P4, PT, R3, RZ, PT ;  /* 0x000000ff0300720c */ /* 0x000fc40003f86270 */
[----:B------:R-:W-:Y:S01]  /*beb0*/  STL [R1+0x49c], R13 ;  /* 0x00049c0d01007387 */ /* 0x000fe20000100800 */
[----:B------:R-:W-:Y:S01]  /*bec0*/  IMAD.MOV R5, RZ, RZ, -R5 ;  /* 0x000000ffff057224 */ /* 0x000fe200078e0a05 */
[C---:B------:R-:W-:Y:S01]  /*bed0*/  IADD3 R3, R29.reuse, 0x125, RZ ;  /* 0x000001251d037810 */ /* 0x040fe20007ffe0ff */
[----:B-1----:R-:W-:Y:S02]  /*bee0*/  IMAD.MOV.U32 R9, RZ, RZ, R7 ;  /* 0x000000ffff097224 */ /* 0x002fe400078e0007 */
[----:B------:R-:W-:Y:S01]  /*bef0*/  @!P6 IMAD.IADD R6, R6, 0x1, -R24 ;  /* 0x000000010606e824 */ /* 0x000fe200078e0a18 */
[----:B------:R-:W-:Y:S01]  /*bf00*/  ISETP.GE.AND P6, PT, R12, RZ, PT ;  /* 0x000000ff0c00720c */ /* 0x000fe20003fc6270 */
[----:B------:R-:W-:Y:S01]  /*bf10*/  @!P3 IMAD.MOV R9, RZ, RZ, -R9 ;  /* 0x000000ffff09b224 */ /* 0x000fe200078e0a09 */
[C---:B------:R-:W-:Y:S01]  /*bf20*/  ISETP.GT.U32.AND P3, PT, R24.reuse, R4, PT ;  /* 0x000000041800720c */ /* 0x040fe20003f64070 */
[----:B------:R-:W-:Y:S01]  /*bf30*/  IMAD R10, R24, R5, R10 ;  /* 0x00000005180a7224 */ /* 0x000fe200078e020a */
[----:B------:R-:W-:Y:S01]  /*bf40*/  IADD3 R12, R29, 0x126, RZ ;  /* 0x000001261d0c7810 */ /* 0x000fe20007ffe0ff */
[----:B------:R-:W-:Y:S01]  /*bf50*/  IMAD.HI.U32 R0, R2, R15, RZ ;  /* 0x0000000f02007227 */ /* 0x000fe200078e00ff */
[----:B------:R0:W-:Y:S01]  /*bf60*/  STL [R1+0x498], R9 ;  /* 0x0004980901007387 */ /* 0x0001e20000100800 */
[----:B------:R-:W-:-:S02]  /*bf70*/  IABS R7, R3 ;  /* 0x0000000300077213 */ /* 0x000fc40000000000 */
[----:B------:R-:W-:Y:S01]  /*bf80*/  @!P5 IMAD.MOV R6, RZ, RZ, -R6 ;  /* 0x000000ffff06d224 */ /* 0x000fe200078e0a06 */
[----:B------:R-:W-:Y:S01]  /*bf90*/  ISETP.GT.U32.AND P5, PT, R24, R10, PT ;  /* 0x0000000a1800720c */ /* 0x000fe20003fa4070 */
[----:B------:R-:W-:Y:S02]  /*bfa0*/  IMAD.MOV R0, RZ, RZ, -R0 ;  /* 0x000000ffff007224 */ /* 0x000fe400078e0a00 */
[--C-:B------:R-:W-:Y:S01]  /*bfb0*/  @!P0 IMAD.IADD R11, R11, 0x1, -R24.reuse ;  /* 0x000000010b0b8824 */ /* 0x100fe200078e0a18 */
[----:B------:R-:W-:Y:S01]  /*bfc0*/  ISETP.GE.AND P0, PT, R12, RZ, PT ;  /* 0x000000ff0c00720c */ /* 0x000fe20003f06270 */
[----:B------:R-:W-:Y:S01]  /*bfd0*/  IMAD R15, R24, R0, R15 ;  /* 0x00000000180f7224 */ /* 0x000fe200078e020f */
[----:B------:R-:W-:Y:S01]  /*bfe0*/  IADD3 R0, R29, 0x124, RZ ;  /* 0x000001241d007810 */ /* 0x000fe20007ffe0ff */
[----:B------:R-:W-:Y:S01]  /*bff0*/  @!P3 IMAD.IADD R4, R4, 0x1, -R24 ;  /* 0x000000010404b824 */ /* 0x000fe200078e0a18 */
[----:B------:R-:W-:Y:S01]  /*c000*/  IABS R12, R12 ;  /* 0x0000000c000c7213 */ /* 0x000fe20000000000 */
[----:B------:R-:W-:Y:S01]  /*c010*/  IMAD.MOV.U32 R5, RZ, RZ, R11 ;  /* 0x000000ffff057224 */ /* 0x000fe200078e000b */
[----:B------:R-:W-:Y:S01]  /*c020*/  ISETP.GT.U32.AND P3, PT, R24, R15, PT ;  /* 0x0000000f1800720c */ /* 0x000fe20003f64070 */
[----:B------:R1:W-:Y:S01]  /*c030*/  STL [R1+0x494], R6 ;  /* 0x0004940601007387 */ /* 0x0003e20000100800 */
[----:B------:R-:W-:Y:S01]  /*c040*/  @!P6 IMAD.MOV R4, RZ, RZ, -R4 ;  /* 0x000000ffff04e224 */ /* 0x000fe200078e0a04 */
[----:B------:R-:W-:Y:S01]  /*c050*/  ISETP.GE.AND P6, PT, R0, RZ, PT ;  /* 0x000000ff0000720c */ /* 0x000fe20003fc6270 */
[----:B------:R-:W-:Y:S01]  /*c060*/  @!P5 IMAD.IADD R10, R10, 0x1, -R24 ;  /* 0x000000010a0ad824 */ /* 0x000fe200078e0a18 */
[----:B------:R-:W-:Y:S01]  /*c070*/  ISETP.GE.AND P5, PT, R3, RZ, PT ;  /* 0x000000ff0300720c */ /* 0x000fe20003fa6270 */
[----:B------:R-:W-:Y:S01]  /*c080*/  @!P2 IMAD.MOV R5, RZ, RZ, -R5 ;  /* 0x000000ffff05a224 */ /* 0x000fe200078e0a05 */
[----:B------:R-:W-:Y:S01]  /*c090*/  IADD3 R11, R29, 0x122, RZ ;  /* 0x000001221d0b7810 */ /* 0x000fe20007ffe0ff */
[----:B0-----:R-:W-:Y:S01]  /*c0a0*/  IMAD.HI.U32 R9, R2, R12, RZ ;  /* 0x0000000c02097227 */ /* 0x001fe200078e00ff */
[----:B------:R-:W-:-:S02]  /*c0b0*/  ISETP.GT.U32.AND P2, PT, R24, R10, PT ;  /* 0x0000000a1800720c */ /* 0x000fc40003f44070 */
[----:B-1----:R-:W-:Y:S01]  /*c0c0*/  IABS R6, R0 ;  /* 0x0000000000067213 */ /* 0x002fe20000000000 */
[----:B------:R-:W-:Y:S01]  /*c0d0*/  IMAD.MOV R9, RZ, RZ, -R9 ;  /* 0x000000ffff097224 */ /* 0x000fe200078e0a09 */
[----:B------:R0:W-:Y:S01]  /*c0e0*/  STL [R1+0x40c], R5 ;  /* 0x00040c0501007387 */ /* 0x0001e20000100800 */
[----:B------:R-:W-:Y:S01]  /*c0f0*/  @!P3 IMAD.IADD R15, R15, 0x1, -R24 ;  /* 0x000000010f0fb824 */ /* 0x000fe200078e0a18 */
[----:B------:R-:W-:Y:S01]  /*c100*/  IADD3 R0, R29, 0x123, RZ ;  /* 0x000001231d007810 */ /* 0x000fe20007ffe0ff */
[----:B------:R-:W-:Y:S01]  /*c110*/  IMAD.HI.U32 R3, R2, R6, RZ ;  /* 0x0000000602037227 */ /* 0x000fe200078e00ff */
[----:B------:R1:W-:Y:S01]  /*c120*/  STL [R1+0x490], R4 ;  /* 0x0004900401007387 */ /* 0x0003e20000100800 */
[----:B------:R-:W-:Y:S02]  /*c130*/  IABS R14, R11 ;  /* 0x0000000b000e7213 */ /* 0x000fe40000000000 */
[C---:B------:R-:W-:Y:S01]  /*c140*/  ISETP.GT.U32.AND P3, PT, R24.reuse, R15, PT ;  /* 0x0000000f1800720c */ /* 0x040fe20003f64070 */
[----:B------:R-:W-:-:S02]  /*c150*/  IMAD R12, R24, R9, R12 ;  /* 0x00000009180c7224 */ /* 0x000fc400078e020c */
[----:B0-----:R-:W-:-:S04]  /*c160*/  IMAD.HI.U32 R5, R2, R7, RZ ;  /* 0x0000000702057227 */ /* 0x001fc800078e00ff */
[----:B------:R-:W-:Y:S01]  /*c170*/  IMAD.MOV R3, RZ, RZ, -R3 ;  /* 0x000000ffff037224 */ /* 0x000fe200078e0a03 */
[C---:B-1----:R-:W-:Y:S01]  /*c180*/  IADD3 R4, R29.reuse, 0x121, RZ ;  /* 0x000001211d047810 */ /* 0x042fe20007ffe0ff */
[----:B------:R-:W-:Y:S01]  /*c190*/  @!P2 IMAD.IADD R10, R10, 0x1, -R24 ;  /* 0x000000010a0aa824 */ /* 0x000fe200078e0a18 */
[C---:B------:R-:W-:Y:S01]  /*c1a0*/  ISETP.GT.U32.AND P2, PT, R24.reuse, R12, PT ;  /* 0x0000000c1800720c */ /* 0x040fe20003f44070 */
[----:B------:R-:W-:Y:S01]  /*c1b0*/  IMAD.MOV R5, RZ, RZ, -R5 ;  /* 0x000000ffff057224 */ /* 0x000fe200078e0a05 */
[----:B------:R-:W-:Y:S01]  /*c1c0*/  IABS R13, R4 ;  /* 0x00000004000d7213 */ /* 0x000fe20000000000 */
[C---:B------:R-:W-:Y:S01]  /*c1d0*/  IMAD R6, R24.reuse, R3, R6 ;  /* 0x0000000318067224 */ /* 0x040fe200078e0206 */
[----:B------:R-:W-:Y:S01]  /*c1e0*/  IADD3 R3, R29, 0x120, RZ ;  /* 0x000001201d037810 */ /* 0x000fe20007ffe0ff */
[----:B------:R-:W-:Y:S02]  /*c1f0*/  IMAD.MOV.U32 R16, RZ, RZ, R10 ;  /* 0x000000ffff107224 */ /* 0x000fe400078e000a */
[C---:B------:R-:W-:Y:S01]  /*c200*/  IMAD R7, R24.reuse, R5, R7 ;  /* 0x0000000518077224 */ /* 0x040fe200078e0207 */
[----:B------:R-:W-:Y:S01]  /*c210*/  IABS R5, R0 ;  /* 0x0000000000057213 */ /* 0x000fe20000000000 */
[----:B------:R-:W-:Y:S01]  /*c220*/  @!P1 IMAD.MOV R16, RZ, RZ, -R16 ;  /* 0x000000ffff109224 */ /* 0x000fe200078e0a10 */
[C---:B------:R-:W-:Y:S01]  /*c230*/  ISETP.GT.U32.AND P1, PT, R24.reuse, R6, PT ;  /* 0x000000061800720c */ /* 0x040fe20003f24070 */
[--C-:B------:R-:W-:Y:S01]  /*c240*/  @!P3 IMAD.IADD R15, R15, 0x1, -R24.reuse ;  /* 0x000000010f0fb824 */ /* 0x100fe200078e0a18 */
[----:B------:R-:W-:Y:S01]  /*c250*/  ISETP.GT.U32.AND P3, PT, R24, R7, PT ;  /* 0x000000071800720c */ /* 0x000fe20003f64070 */
[----:B------:R-:W-:Y:S01]  /*c260*/  @!P2 IMAD.IADD R12, R12, 0x1, -R24 ;  /* 0x000000010c0ca824 */ /* 0x000fe200078e0a18 */
[----:B------:R-:W-:Y:S01]  /*c270*/  IABS R9, R3 ;  /* 0x0000000300097213 */ /* 0x000fe20000000000 */
[----:B------:R-:W-:Y:S01]  /*c280*/  IMAD.HI.U32 R10, R2, R5, RZ ;  /* 0x00000005020a7227 */ /* 0x000fe200078e00ff */
[----:B------:R-:W-:Y:S02]  /*c290*/  STL [R1+0x458], R16 ;  /* 0x0004581001007387 */ /* 0x000fe40000100800 */
[----:B------:R-:W-:Y:S01]  /*c2a0*/  ISETP.GT.U32.AND P2, PT, R24, R12, PT ;  /* 0x0000000c1800720c */ /* 0x000fe20003f44070 */
[----:B------:R-:W-:-:S02]  /*c2b0*/  IMAD.MOV R10, RZ, RZ, -R10 ;  /* 0x000000ffff0a7224 */ /* 0x000fc400078e0a0a */
[----:B------:R-:W-:Y:S01]  /*c2c0*/  @!P4 IMAD.MOV R15, RZ, RZ, -R15 ;  /* 0x000000ffff0fc224 */ /* 0x000fe200078e0a0f */
[----:B------:R-:W-:Y:S01]  /*c2d0*/  ISETP.GE.AND P4, PT, R0, RZ, PT ;  /* 0x000000ff0000720c */ /* 0x000fe20003f86270 */
[--C-:B------:R-:W-:Y:S02]  /*c2e0*/  @!P1 IMAD.IADD R6, R6, 0x1, -R24.reuse ;  /* 0x0000000106069824 */ /* 0x100fe400078e0a18 */
[----:B------:R-:W-:Y:S01]  /*c2f0*/  @!P3 IMAD.IADD R7, R7, 0x1, -R24 ;  /* 0x000000010707b824 */ /* 0x000fe200078e0a18 */
[----:B------:R0:W-:Y:S01]  /*c300*/  STL [R1+0x48c], R15 ;  /* 0x00048c0f01007387 */ /* 0x0001e20000100800 */
[C---:B------:R-:W-:Y:S01]  /*c310*/  IMAD R0, R24.reuse, R10, R5 ;  /* 0x0000000a18007224 */ /* 0x040fe200078e0205 */
[----:B------:R-:W-:Y:S01]  /*c320*/  ISETP.GT.U32.AND P1, PT, R24, R6, PT ;  /* 0x000000061800720c */ /* 0x000fe20003f24070 */
[----:B------:R-:W-:Y:S01]  /*c330*/  IMAD.HI.U32 R5, R2, R13, RZ ;  /* 0x0000000d02057227 */ /* 0x000fe200078e00ff */
[----:B------:R-:W-:-:S03]  /*c340*/  ISETP.GT.U32.AND P3, PT, R24, R7, PT ;  /* 0x000000071800720c */ /* 0x000fc60003f64070 */
[----:B------:R-:W-:-:S04]  /*c350*/  IMAD.HI.U32 R10, R2, R9, RZ ;  /* 0x00000009020a7227 */ /* 0x000fc800078e00ff */
[----:B0-----:R-:W-:-:S04]  /*c360*/  IMAD.HI.U32 R15, R2, R14, RZ ;  /* 0x0000000e020f7227 */ /* 0x001fc800078e00ff */
[----:B------:R-:W-:Y:S01]  /*c370*/  @!P2 IMAD.IADD R12, R12, 0x1, -R24 ;  /* 0x000000010c0ca824 */ /* 0x000fe200078e0a18 */
[C---:B------:R-:W-:Y:S01]  /*c380*/  ISETP.GT.U32.AND P2, PT, R24.reuse, R0, PT ;  /* 0x000000001800720c */ /* 0x040fe20003f44070 */
[----:B------:R-:W-:Y:S02]  /*c390*/  IMAD.MOV R5, RZ, RZ, -R5 ;  /* 0x000000ffff057224 */ /* 0x000fe400078e0a05 */
[----:B------:R-:W-:Y:S02]  /*c3a0*/  IMAD.MOV R10, RZ, RZ, -R10 ;  /* 0x000000ffff0a7224 */ /* 0x000fe400078e0a0a */
[----:B------:R-:W-:Y:S02]  /*c3b0*/  IMAD.MOV R15, RZ, RZ, -R15 ;  /* 0x000000ffff0f7224 */ /* 0x000fe400078e0a0f */
[----:B------:R-:W-:Y:S01]  /*c3c0*/  IMAD R13, R24, R5, R13 ;  /* 0x00000005180d7224 */ /* 0x000fe200078e020d */
[----:B------:R-:W-:Y:S01]  /*c3d0*/  IADD3 R5, R29, 0x11f, RZ ;  /* 0x0000011f1d057810 */ /* 0x000fe20007ffe0ff */
[----:B------:R-:W-:-:S02]  /*c3e0*/  @!P1 IMAD.IADD R6, R6, 0x1, -R24 ;  /* 0x0000000106069824 */ /* 0x000fc400078e0a18 */
[----:B------:R-:W-:Y:S01]  /*c3f0*/  @!P3 IMAD.IADD R7, R7, 0x1, -R24 ;  /* 0x000000010707b824 */ /* 0x000fe200078e0a18 */
[----:B------:R-:W-:Y:S01]  /*c400*/  ISETP.GE.AND P3, PT, R11, RZ, PT ;  /* 0x000000ff0b00720c */ /* 0x000fe20003f66270 */
[C---:B------:R-:W-:Y:S01]  /*c410*/  IMAD R9, R24.reuse, R10, R9 ;  /* 0x0000000a18097224 */ /* 0x040fe200078e0209 */
[C---:B------:R-:W-:Y:S01]  /*c420*/  ISETP.GT.U32.AND P1, PT, R24.reuse, R13, PT ;  /* 0x0000000d1800720c */ /* 0x040fe20003f24070 */
[C---:B------:R-:W-:Y:S02]  /*c430*/  IMAD R11, R24.reuse, R15, R14 ;  /* 0x0000000f180b7224 */ /* 0x040fe400078e020e */
[----:B------:R-:W-:Y:S01]  /*c440*/  IMAD.MOV.U32 R16, RZ, RZ, R12 ;  /* 0x000000ffff107224 */ /* 0x000fe200078e000c */
[----:B------:R-:W-:Y:S01]  /*c450*/  IABS R12, R5 ;  /* 0x00000005000c7213 */ /* 0x000fe20000000000 */
[----:B------:R-:W-:Y:S02]  /*c460*/  IMAD.MOV.U32 R10, RZ, RZ, R6 ;  /* 0x000000ffff0a7224 */ /* 0x000fe400078e0006 */
[----:B------:R-:W-:Y:S01]  /*c470*/  @!P0 IMAD.MOV R16, RZ, RZ, -R16 ;  /* 0x000000ffff108224 */ /* 0x000fe200078e0a10 */
[C---:B------:R-:W-:Y:S01]  /*c480*/  ISETP.GT.U32.AND P0, PT, R24.reuse, R11, PT ;  /* 0x0000000b1800720c */ /* 0x040fe20003f04070 */
[----:B------:R-:W-:Y:S01]  /*c490*/  @!P6 IMAD.MOV R10, RZ, RZ, -R10 ;  /* 0x000000ffff0ae224 */ /* 0x000fe200078e0a0a */
[----:B------:R-:W-:Y:S01]  /*c4a0*/  ISETP.GT.U32.AND P6, PT, R24, R9, PT ;  /* 0x000000091800720c */ /* 0x000fe20003fc4070 */
[--C-:B------:R-:W-:Y:S01]  /*c4b0*/  @!P2 IMAD.IADD R0, R0, 0x1, -R24.reuse ;  /* 0x000000010000a824 */ /* 0x100fe200078e0a18 */
[----:B------:R-:W-:Y:S01]  /*c4c0*/  STL [R1+0x478], R16 ;  /* 0x0004781001007387 */ /* 0x000fe20000100800 */
[----:B------:R-:W-:Y:S01]  /*c4d0*/  @!P5 IMAD.MOV R7, RZ, RZ, -R7 ;  /* 0x000000ffff07d224 */ /* 0x000fe200078e0a07 */
[----:B------:R-:W-:Y:S01]  /*c4e0*/  ISETP.GE.AND P5, PT, R4, RZ, PT ;  /* 0x000000ff0400720c */ /* 0x000fe20003fa6270 */
[--C-:B------:R-:W-:Y:S01]  /*c4f0*/  @!P1 IMAD.IADD R13, R13, 0x1, -R24.reuse ;  /* 0x000000010d0d9824 */ /* 0x100fe200078e0a18 */
[----:B------:R-:W-:Y:S01]  /*c500*/  ISETP.GT.U32.AND P2, PT, R24, R0, PT ;  /* 0x000000001800720c */ /* 0x000fe20003f44070 */
[----:B------:R-:W-:Y:S01]  /*c510*/  IMAD.HI.U32 R6, R2, R12, RZ ;  /* 0x0000000c02067227 */ /* 0x000fe200078e00ff */
[----:B------:R-:W-:Y:S01]  /*c520*/  IADD3 R4, R29, 0x11e, RZ ;  /* 0x0000011e1d047810 */ /* 0x000fe20007ffe0ff */
[----:B------:R0:W-:Y:S02]  /*c530*/  STL [R1+0x480], R7 ;  /* 0x0004800701007387 */ /* 0x0001e40000100800 */
[--C-:B------:R-:W-:Y:S01]  /*c540*/  @!P0 IMAD.IADD R11, R11, 0x1, -R24.reuse ;  /* 0x000000010b0b8824 */ /* 0x100fe200078e0a18 */
[----:B------:R-:W-:Y:S01]  /*c550*/  ISETP.GE.AND P0, PT, R5, RZ, PT ;  /* 0x000000ff0500720c */ /* 0x000fe20003f06270 */
[----:B------:R-:W-:Y:S01]  /*c560*/  @!P6 IMAD.IADD R9, R9, 0x1, -R24 ;  /* 0x000000010909e824 */ /* 0x000fe200078e0a18 */
[C---:B------:R-:W-:Y:S01]  /*c570*/  ISETP.GT.U32.AND P6, PT, R24.reuse, R13, PT ;  /* 0x0000000d1800720c */ /* 0x040fe20003fc4070 */
[----:B------:R1:W-:Y:S01]  /*c580*/  STL [R1+0x484], R10 ;  /* 0x0004840a01007387 */ /* 0x0003e20000100800 */
[----:B------:R-:W-:Y:S01]  /*c590*/  ISETP.GT.U32.AND P1, PT, R24, R11, PT ;  /* 0x0000000b1800720c */ /* 0x000fe20003f24070 */
[----:B------:R-:W-:Y:S01]  /*c5a0*/  IMAD.MOV R6, RZ, RZ, -R6 ;  /* 0x000000ffff067224 */ /* 0x000fe200078e0a06 */
[----:B0-----:R-:W-:Y:S01]  /*c5b0*/  IABS R7, R4 ;  /* 0x0000000400077213 */ /* 0x001fe20000000000 */
[----:B------:R-:W-:Y:S01]  /*c5c0*/  @!P2 IMAD.IADD R0, R0, 0x1, -R24 ;  /* 0x000000010000a824 */ /* 0x000fe200078e0a18 */
[----:B------:R-:W-:Y:S01]  /*c5d0*/  ISETP.GE.AND P2, PT, R3, RZ, PT ;  /* 0x000000ff0300720c */ /* 0x000fe20003f46270 */
[----:B------:R-:W-:Y:S01]  /*c5e0*/  IMAD R12, R24, R6, R12 ;  /* 0x00000006180c7224 */ /* 0x000fe200078e020c */
[----:B------:R-:W-:Y:S01]  /*c5f0*/  IADD3 R3, R29, 0x11d, RZ ;  /* 0x0000011d1d037810 */ /* 0x000fe20007ffe0ff */
[----:B------:R-:W-:-:S03]  /*c600*/  IMAD.HI.U32 R5, R2, R7, RZ ;  /* 0x0000000702057227 */ /* 0x000fc600078e00ff */
[----:B------:R-:W-:Y:S01]  /*c610*/  IABS R6, R3 ;  /* 0x0000000300067213 */ /* 0x000fe20000000000 */
[----:B------:R-:W-:Y:S02]  /*c620*/  IMAD.MOV R5, RZ, RZ, -R5 ;  /* 0x000000ffff057224 */ /* 0x000fe400078e0a05 */
[----:B-1----:R-:W-:Y:S01]  /*c630*/  IMAD.MOV.U32 R10, RZ, RZ, R0 ;  /* 0x000000ffff0a7224 */ /* 0x002fe200078e0000 */
[----:B------:R-:W-:Y:S01]  /*c640*/  IADD3 R0, R29, 0x11c, RZ ;  /* 0x0000011c1d007810 */ /* 0x000fe20007ffe0ff */
[C---:B------:R-:W-:Y:S02]  /*c650*/  IMAD R7, R24.reuse, R5, R7 ;  /* 0x0000000518077224 */ /* 0x040fe400078e0207 */
[----:B------:R-:W-:Y:S01]  /*c660*/  @!P4 IMAD.MOV R10, RZ, RZ, -R10 ;  /* 0x000000ffff0ac224 */ /* 0x000fe200078e0a0a */
[C---:B------:R-:W-:Y:S01]  /*c670*/  ISETP.GT.U32.AND P4, PT, R24.reuse, R9, PT ;  /* 0x000000091800720c */ /* 0x040fe20003f84070 */
[--C-:B------:R-:W-:Y:S01]  /*c680*/  @!P6 IMAD.IADD R13, R13, 0x1, -R24.reuse ;  /* 0x000000010d0de824 */ /* 0x100fe200078e0a18 */
[C---:B------:R-:W-:Y:S01]  /*c690*/  ISETP.GT.U32.AND P6, PT, R24.reuse, R7, PT ;  /* 0x000000071800720c */ /* 0x040fe20003fc4070 */
[----:B------:R-:W-:Y:S01]  /*c6a0*/  @!P1 IMAD.IADD R11, R11, 0x1, -R24 ;  /* 0x000000010b0b9824 */ /* 0x000fe200078e0a18 */
[----:B------:R-:W-:Y:S01]  /*c6b0*/  ISETP.GT.U32.AND P1, PT, R24, R12, PT ;  /* 0x0000000c1800720c */ /* 0x000fe20003f24070 */
[----:B------:R0:W-:Y:S01]  /*c6c0*/  STL [R1+0x488], R10 ;  /* 0x0004880a01007387 */ /* 0x0001e20000100800 */
[----:B------:R-:W-:Y:S01]  /*c6d0*/  IABS R5, R0 ;  /* 0x0000000000057213 */ /* 0x000fe20000000000 */
[----:B------:R-:W-:-:S02]  /*c6e0*/  IMAD.MOV.U32 R16, RZ, RZ, R11 ;  /* 0x000000ffff107224 */ /* 0x000fc400078e000b */
[----:B------:R-:W-:Y:S02]  /*c6f0*/  @!P5 IMAD.MOV R13, RZ, RZ, -R13 ;  /* 0x000000ffff0dd224 */ /* 0x000fe400078e0a0d */
[----:B------:R-:W-:Y:S01]  /*c700*/  IMAD.HI.U32 R15, R2, R5, RZ ;  /* 0x00000005020f7227 */ /* 0x000fe200078e00ff */
[----:B0-----:R-:W-:-:S03]  /*c710*/  IADD3 R10, R29, 0x11b, RZ ;  /* 0x0000011b1d0a7810 */ /* 0x001fc60007ffe0ff */
[--C-:B------:R-:W-:Y:S01]  /*c720*/  @!P4 IMAD.IADD R9, R9, 0x1, -R24.reuse ;  /* 0x000000010909c824 */ /* 0x100fe200078e0a18 */
[----:B------:R-:W-:Y:S01]  /*c730*/  ISETP.GE.AND P4, PT, R4, RZ, PT ;  /* 0x000000ff0400720c */ /* 0x000fe20003f86270 */
[--C-:B------:R-:W-:Y:S01]  /*c740*/  @!P6 IMAD.IADD R7, R7, 0x1, -R24.reuse ;  /* 0x000000010707e824 */ /* 0x100fe200078e0a18 */
[----:B------:R-:W-:Y:S01]  /*c750*/  IABS R14, R10 ;  /* 0x0000000a000e7213 */ /* 0x000fe20000000000 */
[----:B------:R-:W-:Y:S01]  /*c760*/  @!P1 IMAD.IADD R12, R12, 0x1, -R24 ;  /* 0x000000010c0c9824 */ /* 0x000fe200078e0a18 */
[----:B------:R-:W-:Y:S01]  /*c770*/  ISETP.GE.AND P1, PT, R3, RZ, PT ;  /* 0x000000ff0300720c */ /* 0x000fe20003f26270 */
[----:B------:R-:W-:Y:S01]  /*c780*/  IMAD.MOV R11, RZ, RZ, -R15 ;  /* 0x000000ffff0b7224 */ /* 0x000fe200078e0a0f */
[----:B------:R-:W-:Y:S01]  /*c790*/  ISETP.GT.U32.AND P6, PT, R24, R7, PT ;  /* 0x000000071800720c */ /* 0x000fe20003fc4070 */
[----:B------:R-:W-:Y:S01]  /*c7a0*/  IMAD.MOV.U32 R4, RZ, RZ, R14 ;  /* 0x000000ffff047224 */ /* 0x000fe200078e000e */
[----:B------:R-:W-:Y:S01]  /*c7b0*/  IADD3 R15, R29, 0x11a, RZ ;  /* 0x0000011a1d0f7810 */ /* 0x000fe20007ffe0ff */
[----:B------:R-:W-:-:S04]  /*c7c0*/  IMAD.HI.U32 R14, R2, R6, RZ ;  /* 0x00000006020e7227 */ /* 0x000fc800078e00ff */
[----:B------:R-:W-:-:S04]  /*c7d0*/  IMAD.HI.U32 R3, R2, R4, RZ ;  /* 0x0000000402037227 */ /* 0x000fc800078e00ff */
[----:B------:R-:W-:Y:S02]  /*c7e0*/  IMAD.MOV R14, RZ, RZ, -R14 ;  /* 0x000000ffff0e7224 */ /* 0x000fe400078e0a0e */
[----:B------:R-:W-:Y:S02]  /*c7f0*/  IMAD.MOV R3, RZ, RZ, -R3 ;  /* 0x000000ffff037224 */ /* 0x000fe400078e0a03 */
[C---:B------:R-:W-:Y:S02]  /*c800*/  IMAD R5, R24.reuse, R11, R5 ;  /* 0x0000000b18057224 */ /* 0x040fe400078e0205 */
[----:B------:R-:W-:Y:S01]  /*c810*/  @!P3 IMAD.MOV R16, RZ, RZ, -R16 ;  /* 0x000000ffff10b224 */ /* 0x000fe200078e0a10 */
[C---:B------:R-:W-:Y:S01]  /*c820*/  ISETP.GT.U32.AND P3, PT, R24.reuse, R12, PT ;  /* 0x0000000c1800720c */ /* 0x040fe20003f64070 */
[C---:B------:R-:W-:Y:S02]  /*c830*/  IMAD R6, R24.reuse, R14, R6 ;  /* 0x0000000e18067224 */ /* 0x040fe400078e0206 */
[C---:B------:R-:W-:Y:S01]  /*c840*/  IMAD R4, R24.reuse, R3, R4 ;  /* 0x0000000318047224 */ /* 0x040fe200078e0204 */
[----:B------:R-:W-:Y:S01]  /*c850*/  STL [R1+0x47c], R16 ;  /* 0x00047c1001007387 */ /* 0x000fe20000100800 */
[----:B------:R-:W-:Y:S01]  /*c860*/  @!P2 IMAD.MOV R9, RZ, RZ, -R9 ;  /* 0x000000ffff09a224 */ /* 0x000fe200078e0a09 */
[C---:B------:R-:W-:Y:S01]  /*c870*/  ISETP.GT.U32.AND P2, PT, R24.reuse, R5, PT ;  /* 0x000000051800720c */ /* 0x040fe20003f44070 */
[--C-:B------:R-:W-:Y:S01]  /*c880*/  @!P6 IMAD.IADD R7, R7, 0x1, -R24.reuse ;  /* 0x000000010707e824 */ /* 0x100fe200078e0a18 */
[C---:B------:R-:W-:Y:S01]  /*c890*/  ISETP.GT.U32.AND P5, PT, R24.reuse, R6, PT ;  /* 0x000000061800720c */ /* 0x040fe20003fa4070 */
[----:B------:R-:W-:Y:S01]  /*c8a0*/  STL [R1+0x46c], R13 ;  /* 0x00046c0d01007387 */ /* 0x000fe20000100800 */
[----:B------:R-:W-:Y:S01]  /*c8b0*/  ISETP.GT.U32.AND P6, PT, R24, R4, PT ;  /* 0x000000041800720c */ /* 0x000fe20003fc4070 */
[----:B------:R-:W-:Y:S01]  /*c8c0*/  @!P4 IMAD.MOV R7, RZ, RZ, -R7 ;  /* 0x000000ffff07c224 */ /* 0x000fe200078e0a07 */
[----:B------:R-:W-:Y:S01]  /*c8d0*/  IABS R3, R15 ;  /* 0x0000000f00037213 */ /* 0x000fe20000000000 */
[----:B------:R0:W-:Y:S01]  /*c8e0*/  STL [R1+0x470], R9 ;  /* 0x0004700901007387 */ /* 0x0001e20000100800 */
[----:B------:R-:W-:Y:S01]  /*c8f0*/  @!P3 IMAD.IADD R12, R12, 0x1, -R24 ;  /* 0x000000010c0cb824 */ /* 0x000fe200078e0a18 */
[----:B------:R-:W-:-:S02]  /*c900*/  ISETP.GE.AND P3, PT, R0, RZ, PT ;  /* 0x000000ff0000720c */ /* 0x000fc40003f66270 */
[----:B------:R-:W-:-:S04]  /*c910*/  IMAD.HI.U32 R11, R2, R3, RZ ;  /* 0x00000003020b7227 */ /* 0x000fc800078e00ff */
[--C-:B------:R-:W-:Y:S01]  /*c920*/  @!P2 IMAD.IADD R5, R5, 0x1, -R24.reuse ;  /* 0x000000010505a824 */ /* 0x100fe200078e0a18 */
[C---:B0-----:R-:W-:Y:S01]  /*c930*/  IADD3 R9, R29.reuse, 0x119, RZ ;  /* 0x000001191d097810 */ /* 0x041fe20007ffe0ff */
[--C-:B------:R-:W-:Y:S01]  /*c940*/  @!P5 IMAD.IADD R6, R6, 0x1, -R24.reuse ;  /* 0x000000010606d824 */ /* 0x100fe200078e0a18 */
[----:B------:R-:W-:Y:S01]  /*c950*/  ISETP.GE.AND P5, PT, R10, RZ, PT ;  /* 0x000000ff0a00720c */ /* 0x000fe20003fa6270 */
[----:B------:R-:W-:Y:S01]  /*c960*/  @!P6 IMAD.IADD R4, R4, 0x1, -R24 ;  /* 0x000000010404e824 */ /* 0x000fe200078e0a18 */
[----:B------:R-:W-:Y:S01]  /*c970*/  IABS R0, R9 ;  /* 0x0000000900007213 */ /* 0x000fe20000000000 */
[----:B------:R-:W-:Y:S01]  /*c980*/  IMAD.MOV.U32 R14, RZ, RZ, R12 ;  /* 0x000000ffff0e7224 */ /* 0x000fe200078e000c */
[C---:B------:R-:W-:Y:S01]  /*c990*/  ISETP.GT.U32.AND P6, PT, R24.reuse, R5, PT ;  /* 0x000000051800720c */ /* 0x040fe20003fc4070 */
[----:B------:R-:W-:Y:S01]  /*c9a0*/  IMAD.MOV R11, RZ, RZ, -R11 ;  /* 0x000000ffff0b7224 */ /* 0x000fe200078e0a0b */
[----:B------:R-:W-:Y:S01]  /*c9b0*/  ISETP.GT.U32.AND P2, PT, R24, R6, PT ;  /* 0x000000061800720c */ /* 0x000fe20003f44070 */
[----:B------:R-:W-:Y:S01]  /*c9c0*/  IMAD.HI.U32 R13, R2, R0, RZ ;  /* 0x00000000020d7227 */ /* 0x000fe200078e00ff */
[----:B------:R-:W-:-:S03]  /*c9d0*/  IADD3 R10, R29, 0x118, RZ ;  /* 0x000001181d0a7810 */ /* 0x000fc60007ffe0ff */
[----:B------:R-:W-:Y:S01]  /*c9e0*/  IMAD.MOV R13, RZ, RZ, -R13 ;  /* 0x000000ffff0d7224 */ /* 0x000fe200078e0a0d */
[----:B------:R-:W-:Y:S01]  /*c9f0*/  IABS R12, R10 ;  /* 0x0000000a000c7213 */ /* 0x000fe20000000000 */
[----:B------:R-:W-:Y:S01]  /*ca00*/  @!P0 IMAD.MOV R14, RZ, RZ, -R14 ;  /* 0x000000ffff0e8224 */ /* 0x000fe200078e0a0e */
[C---:B------:R-:W-:Y:S01]  /*ca10*/  ISETP.GT.U32.AND P0, PT, R24.reuse, R4, PT ;  /* 0x000000041800720c */ /* 0x040fe20003f04070 */
        /* <DEDUP_REMOVED lines=8> */
[----:B------:R-:W-:Y:S01]  /*caa0*/  IMAD.HI.U32 R16, R2, R12, RZ ;  /* 0x0000000c02107227 */ /* 0x000fe200078e00ff */
[----:B------:R0:W-:Y:S03]  /*cab0*/  STL [R1+0x474], R14 ;  /* 0x0004740e01007387 */ /* 0x0001e60000100800 */
[----:B------:R-:W-:Y:S01]  /*cac0*/  @!P0 IMAD.IADD R4, R4, 0x1, -R24 ;  /* 0x0000000104048824 */ /* 0x000fe200078e0a18 */
[----:B------:R-:W-:Y:S01]  /*cad0*/  ISETP.GE.AND P0, PT, R15, RZ, PT ;  /* 0x000000ff0f00720c */ /* 0x000fe20003f06270 */
[----:B------:R-:W-:Y:S01]  /*cae0*/  IMAD.MOV R15, RZ, RZ, -R16 ;  /* 0x000000ffff0f7224 */ /* 0x000fe200078e0a10 */
[----:B------:R-:W-:Y:S01]  /*caf0*/  IABS R16, R13 ;  /* 0x0000000d00107213 */ /* 0x000fe20000000000 */
[----:B------:R-:W-:Y:S01]  /*cb00*/  @!P1 IMAD.MOV R6, RZ, RZ, -R6 ;  /* 0x000000ffff069224 */ /* 0x000fe200078e0a06 */
[----:B------:R-:W-:Y:S01]  /*cb10*/  STL [R1+0x468], R7 ;  /* 0x0004680701007387 */ /* 0x000fe20000100800 */
[--C-:B------:R-:W-:Y:S01]  /*cb20*/  @!P6 IMAD.IADD R0, R0, 0x1, -R24.reuse ;  /* 0x000000010000e824 */ /* 0x100fe200078e0a18 */
[----:B0-----:R-:W-:Y:S01]  /*cb30*/  IABS R14, R11 ;  /* 0x0000000b000e7213 */ /* 0x001fe20000000000 */
[----:B------:R-:W-:Y:S01]  /*cb40*/  @!P2 IMAD.IADD R3, R3, 0x1, -R24 ;  /* 0x000000010303a824 */ /* 0x000fe200078e0a18 */
[----:B------:R-:W-:Y:S01]  /*cb50*/  STL [R1+0x464], R6 ;  /* 0x0004640601007387 */ /* 0x000fe20000100800 */
[C---:B------:R-:W-:Y:S01]  /*cb60*/  IMAD R12, R24.reuse, R15, R12 ;  /* 0x0000000f180c7224 */ /* 0x040fe200078e020c */
[C---:B------:R-:W-:Y:S01]  /*cb70*/  ISETP.GT.U32.AND P6, PT, R24.reuse, R0, PT ;  /* 0x000000001800720c */ /* 0x040fe20003fc4070 */
        /* <DEDUP_REMOVED lines=8> */
[----:B------:R-:W-:Y:S02]  /*cc00*/  ISETP.GE.AND P3, PT, R10, RZ, PT ;  /* 0x000000ff0a00720c */ /* 0x000fe40003f66270 */
[----:B------:R1:W-:Y:S01]  /*cc10*/  STL [R1+0x45c], R4 ;  /* 0x00045c0401007387 */ /* 0x0003e20000100800 */
[----:B------:R-:W-:Y:S01]  /*cc20*/  IMAD R14, R24, R17, R14 ;  /* 0x00000011180e7224 */ /* 0x000fe200078e020e */
[----:B------:R-:W-:Y:S01]  /*cc30*/  ISETP.GE.AND P5, PT, R11, RZ, PT ;  /* 0x000000ff0b00720c */ /* 0x000fe20003fa6270 */
[--C-:B------:R-:W-:Y:S01]  /*cc40*/  @!P6 IMAD.IADD R0, R0, 0x1, -R24.reuse ;  /* 0x000000010000e824 */ /* 0x100fe200078e0a18 */
[----:B0-----:R-:W-:Y:S01]  /*cc50*/  IADD3 R5, R29, 0x115, RZ ;  /* 0x000001151d057810 */ /* 0x001fe20007ffe0ff */
[--C-:B------:R-:W-:Y:S01]  /*cc60*/  @!P4 IMAD.IADD R3, R3, 0x1, -R24.reuse ;  /* 0x000000010303c824 */ /* 0x100fe200078e0a18 */
[----:B------:R-:W-:Y:S01]  /*cc70*/  ISETP.GT.U32.AND P6, PT, R24, R14, PT ;  /* 0x0000000e1800720c */ /* 0x000fe20003fc4070 */
[----:B------:R-:W-:Y:S01]  /*cc80*/  @!P1 IMAD.IADD R12, R12, 0x1, -R24 ;  /* 0x000000010c0c9824 */ /* 0x000fe200078e0a18 */
[----:B------:R-:W-:Y:S01]  /*cc90*/  ISETP.GE.AND P4, PT, R13, RZ, PT ;  /* 0x000000ff0d00720c */ /* 0x000fe20003f86270 */
[----:B------:R-:W-:Y:S01]  /*cca0*/  IMAD.MOV.U32 R7, RZ, RZ, R0 ;  /* 0x000000ffff077224 */ /* 0x000fe200078e0000 */
[----:B------:R-:W-:Y:S01]  /*ccb0*/  IABS R13, R5 ;  /* 0x00000005000d7213 */ /* 0x000fe20000000000 */
[----:B-1----:R-:W-:Y:S01]  /*ccc0*/  IMAD.HI.U32 R4, R2, R16, RZ ;  /* 0x0000001002047227 */ /* 0x002fe200078e00ff */
[----:B------:R-:W-:-:S02]  /*ccd0*/  ISETP.GT.U32.AND P1, PT, R24, R12, PT ;  /* 0x0000000c1800720c */ /* 0x000fc40003f24070 */
[C---:B------:R-:W-:Y:S01]  /*cce0*/  IADD3 R0, R29.reuse, 0x114, RZ ;  /* 0x000001141d007810 */ /* 0x040fe20007ffe0ff */
[----:B------:R-:W-:Y:S02]  /*ccf0*/  IMAD.MOV R4, RZ, RZ, -R4 ;  /* 0x000000ffff047224 */ /* 0x000fe400078e0a04 */
[----:B------:R-:W-:Y:S01]  /*cd00*/  IMAD.MOV.U32 R6, RZ, RZ, R3 ;  /* 0x000000ffff067224 */ /* 0x000fe200078e0003 */
[C---:B------:R-:W-:Y:S01]  /*cd10*/  IADD3 R3, R29.reuse, 0x113, RZ ;  /* 0x000001131d037810 */ /* 0x040fe20007ffe0ff */
[C---:B------:R-:W-:Y:S01]  /*cd20*/  IMAD R4, R24.reuse, R4, R16 ;  /* 0x0000000418047224 */ /* 0x040fe200078e0210 */
[----:B------:R-:W-:Y:S01]  /*cd30*/  IADD3 R16, R29, 0x109, RZ ;  /* 0x000001091d107810 */ /* 0x000fe20007ffe0ff */
[----:B------:R-:W-:Y:S01]  /*cd40*/  @!P2 IMAD.MOV R7, RZ, RZ, -R7 ;  /* 0x000000ffff07a224 */ /* 0x000fe200078e0a07 */
[----:B------:R-:W-:Y:S01]  /*cd50*/  IABS R9, R3 ;  /* 0x0000000300097213 */ /* 0x000fe20000000000 */
[----:B------:R-:W-:Y:S01]  /*cd60*/  @!P0 IMAD.MOV R6, RZ, RZ, -R6 ;  /* 0x000000ffff068224 */ /* 0x000fe200078e0a06 */
[----:B------:R-:W-:Y:S01]  /*cd70*/  ISETP.GT.U32.AND P2, PT, R24, R4, PT ;  /* 0x000000041800720c */ /* 0x000fe20003f44070 */
[--C-:B------:R-:W-:Y:S01]  /*cd80*/  @!P6 IMAD.IADD R14, R14, 0x1, -R24.reuse ;  /* 0x000000010e0ee824 */ /* 0x100fe200078e0a18 */
[----:B------:R-:W-:Y:S01]  /*cd90*/  ISETP.GE.AND P0, PT, R5, RZ, PT ;  /* 0x000000ff0500720c */ /* 0x000fe20003f06270 */
[----:B------:R-:W-:Y:S01]  /*cda0*/  @!P1 IMAD.IADD R12, R12, 0x1, -R24 ;  /* 0x000000010c0c9824 */ /* 0x000fe200078e0a18 */
[----:B------:R0:W-:Y:S01]  /*cdb0*/  STL [R1+0x448], R6 ;  /* 0x0004480601007387 */ /* 0x0001e20000100800 */
[----:B------:R-:W-:-:S02]  /*cdc0*/  IABS R5, R0 ;  /* 0x0000000000057213 */ /* 0x000fc40000000000 */
[----:B------:R-:W-:Y:S01]  /*cdd0*/  ISETP.GT.U32.AND P6, PT, R24, R14, PT ;  /* 0x0000000e1800720c */ /* 0x000fe20003fc4070 */
[----:B------:R1:W-:Y:S01]  /*cde0*/  STL [R1+0x41c], R7 ;  /* 0x00041c0701007387 */ /* 0x0003e20000100800 */
[----:B------:R-:W-:Y:S02]  /*cdf0*/  ISETP.GE.AND P1, PT, R0, RZ, PT ;  /* 0x000000ff0000720c */ /* 0x000fe40003f26270 */
[----:B------:R-:W-:Y:S02]  /*ce00*/  IADD3 R0, R29, 0x112, RZ ;  /* 0x000001121d007810 */ /* 0x000fe40007ffe0ff */
[----:B------:R-:W-:Y:S02]  /*ce10*/  @!P2 IMAD.IADD R4, R4, 0x1, -R24 ;  /* 0x000000010404a824 */ /* 0x000fe400078e0a18 */
[----:B0-----:R-:W-:-:S03]  /*ce20*/  IMAD.HI.U32 R6, R2, R13, RZ ;  /* 0x0000000d02067227 */ /* 0x001fc600078e00ff */
[C---:B------:R-:W-:Y:S01]  /*ce30*/  ISETP.GT.U32.AND P2, PT, R24.reuse, R4, PT ;  /* 0x000000041800720c */ /* 0x040fe20003f44070 */
[----:B------:R-:W-:Y:S02]  /*ce40*/  IMAD.MOV R6, RZ, RZ, -R6 ;  /* 0x000000ffff067224 */ /* 0x000fe400078e0a06 */
[----:B-1----:R-:W-:Y:S02]  /*ce50*/  IMAD.MOV.U32 R7, RZ, RZ, R12 ;  /* 0x000000ffff077224 */ /* 0x002fe400078e000c */
[----:B------:R-:W-:Y:S02]  /*ce60*/  IMAD R13, R24, R6, R13 ;  /* 0x00000006180d7224 */ /* 0x000fe400078e020d */
[----:B------:R-:W-:Y:S02]  /*ce70*/  @!P3 IMAD.MOV R7, RZ, RZ, -R7 ;  /* 0x000000ffff07b224 */ /* 0x000fe400078e0a07 */
[----:B------:R-:W-:Y:S01]  /*ce80*/  @!P6 IMAD.IADD R14, R14, 0x1, -R24 ;  /* 0x000000010e0ee824 */ /* 0x000fe200078e0a18 */
[----:B------:R-:W-:Y:S01]  /*ce90*/  ISETP.GT.U32.AND P3, PT, R24, R13, PT ;  /* 0x0000000d1800720c */ /* 0x000fe20003f64070 */
[C---:B------:R-:W-:Y:S01]  /*cea0*/  IMAD.HI.U32 R6, R2.reuse, R5, RZ ;  /* 0x0000000502067227 */ /* 0x040fe200078e00ff */
[----:B------:R-:W-:Y:S01]  /*ceb0*/  ISETP.GE.AND P6, PT, R3, RZ, PT ;  /* 0x000000ff0300720c */ /* 0x000fe20003fc6270 */
[----:B------:R0:W-:Y:S02]  /*cec0*/  STL [R1+0x420], R7 ;  /* 0x0004200701007387 */ /* 0x0001e40000100800 */
[----:B------:R-:W-:-:S04]  /*ced0*/  IMAD.HI.U32 R3, R2, R9, RZ ;  /* 0x0000000902037227 */ /* 0x000fc800078e00ff */
[----:B------:R-:W-:Y:S02]  /*cee0*/  IMAD.MOV R3, RZ, RZ, -R3 ;  /* 0x000000ffff037224 */ /* 0x000fe400078e0a03 */
[--C-:B------:R-:W-:Y:S01]  /*cef0*/  @!P2 IMAD.IADD R4, R4, 0x1, -R24.reuse ;  /* 0x000000010404a824 */ /* 0x100fe200078e0a18 */
[----:B------:R-:W-:Y:S01]  /*cf00*/  ISETP.GE.AND P2, PT, R0, RZ, PT ;  /* 0x000000ff0000720c */ /* 0x000fe20003f46270 */
[----:B------:R-:W-:Y:S01]  /*cf10*/  @!P3 IMAD.IADD R13, R13, 0x1, -R24 ;  /* 0x000000010d0db824 */ /* 0x000fe200078e0a18 */
[----:B0-----:R-:W-:Y:S01]  /*cf20*/  IABS R7, R0 ;  /* 0x0000000000077213 */ /* 0x001fe20000000000 */
[C---:B------:R-:W-:Y:S02]  /*cf30*/  IMAD R9, R24.reuse, R3, R9 ;  /* 0x0000000318097224 */ /* 0x040fe400078e0209 */
[----:B------:R-:W-:Y:S01]  /*cf40*/  IMAD.MOV.U32 R10, RZ, RZ, R4 ;  /* 0x000000ffff0a7224 */ /* 0x000fe200078e0004 */
[C---:B------:R-:W-:Y:S01]  /*cf50*/  ISETP.GT.U32.AND P3, PT, R24.reuse, R13, PT ;  /* 0x0000000d1800720c */ /* 0x040fe20003f64070 */
[----:B------:R-:W-:Y:S01]  /*cf60*/  IMAD.MOV R12, RZ, RZ, -R6 ;  /* 0x000000ffff0c7224 */ /* 0x000fe200078e0a06 */
[----:B------:R-:W-:Y:S01]  /*cf70*/  IADD3 R4, R29, 0x110, RZ ;  /* 0x000001101d047810 */ /* 0x000fe20007ffe0ff */
[----:B------:R-:W-:Y:S01]  /*cf80*/  @!P4 IMAD.MOV R10, RZ, RZ, -R10 ;  /* 0x000000ffff0ac224 */ /* 0x000fe200078e0a0a */
[----:B------:R-:W-:Y:S01]  /*cf90*/  ISETP.GT.U32.AND P4, PT, R24, R9, PT ;  /* 0x000000091800720c */ /* 0x000fe20003f84070 */
[----:B------:R-:W-:-:S04]  /*cfa0*/  IMAD.HI.U32 R0, R2, R7, RZ ;  /* 0x0000000702007227 */ /* 0x000fc800078e00ff */
[----:B------:R-:W-:Y:S02]  /*cfb0*/  IMAD.MOV.U32 R6, RZ, RZ, R14 ;  /* 0x000000ffff067224 */ /* 0x000fe400078e000e */
[C---:B------:R-:W-:Y:S01]  /*cfc0*/  IMAD R12, R24.reuse, R12, R5 ;  /* 0x0000000c180c7224 */ /* 0x040fe200078e0205 */
[C---:B------:R-:W-:Y:S01]  /*cfd0*/  IADD3 R5, R29.reuse, 0x111, RZ ;  /* 0x000001111d057810 */ /* 0x040fe20007ffe0ff */
[----:B------:R-:W-:Y:S02]  /*cfe0*/  IMAD.MOV R3, RZ, RZ, -R0 ;  /* 0x000000ffff037224 */ /* 0x000fe400078e0a00 */
[----:B------:R-:W-:Y:S01]  /*cff0*/  @!P5 IMAD.MOV R6, RZ, RZ, -R6 ;  /* 0x000000ffff06d224 */ /* 0x000fe200078e0a06 */
[C---:B------:R-:W-:Y:S01]  /*d000*/  ISETP.GT.U32.AND P5, PT, R24.reuse, R12, PT ;  /* 0x0000000c1800720c */ /* 0x040fe20003fa4070 */
[C---:B------:R-:W-:Y:S01]  /*d010*/  IMAD R7, R24.reuse, R3, R7 ;  /* 0x0000000318077224 */ /* 0x040fe200078e0207 */
[----:B------:R-:W-:Y:S01]  /*d020*/  IADD3 R3, R29, 0x10f, RZ ;  /* 0x0000010f1d037810 */ /* 0x000fe20007ffe0ff */
[--C-:B------:R-:W-:Y:S01]  /*d030*/  @!P3 IMAD.IADD R13, R13, 0x1, -R24.reuse ;  /* 0x000000010d0db824 */ /* 0x100fe200078e0a18 */
[----:B------:R0:W-:Y:S01]  /*d040*/  STL [R1+0x450], R6 ;  /* 0x0004500601007387 */ /* 0x0001e20000100800 */
[----:B------:R-:W-:Y:S01]  /*d050*/  @!P4 IMAD.IADD R9, R9, 0x1, -R24 ;  /* 0x000000010909c824 */ /* 0x000fe200078e0a18 */
[----:B------:R-:W-:Y:S01]  /*d060*/  ISETP.GT.U32.AND P3, PT, R24, R7, PT ;  /* 0x000000071800720c */ /* 0x000fe20003f64070 */
[----:B------:R-:W-:Y:S01]  /*d070*/  IMAD.MOV.U32 R15, RZ, RZ, R13 ;  /* 0x000000ffff0f7224 */ /* 0x000fe200078e000d */
[----:B------:R1:W-:Y:S01]  /*d080*/  STL [R1+0x454], R10 ;  /* 0x0004540a01007387 */ /* 0x0003e20000100800 */
[----:B------:R-:W-:-:S02]  /*d090*/  IABS R11, R3 ;  /* 0x00000003000b7213 */ /* 0x000fc40000000000 */
[----:B------:R-:W-:Y:S01]  /*d0a0*/  ISETP.GT.U32.AND P4, PT, R24, R9, PT ;  /* 0x000000091800720c */ /* 0x000fe20003f84070 */
[----:B------:R-:W-:Y:S01]  /*d0b0*/  @!P0 IMAD.MOV R15, RZ, RZ, -R15 ;  /* 0x000000ffff0f8224 */ /* 0x000fe200078e0a0f */
[----:B------:R-:W-:Y:S01]  /*d0c0*/  ISETP.GE.AND P0, PT, R5, RZ, PT ;  /* 0x000000ff0500720c */ /* 0x000fe20003f06270 */
[--C-:B------:R-:W-:Y:S01]  /*d0d0*/  @!P5 IMAD.IADD R12, R12, 0x1, -R24.reuse ;  /* 0x000000010c0cd824 */ /* 0x100fe200078e0a18 */
[----:B0-----:R-:W-:Y:S01]  /*d0e0*/  IABS R6, R5 ;  /* 0x0000000500067213 */ /* 0x001fe20000000000 */
[----:B------:R-:W-:Y:S01]  /*d0f0*/  IMAD.HI.U32 R13, R2, R11, RZ ;  /* 0x0000000b020d7227 */ /* 0x000fe200078e00ff */
[----:B------:R-:W-:Y:S01]  /*d100*/  STL [R1+0x44c], R15 ;  /* 0x00044c0f01007387 */ /* 0x000fe20000100800 */
[----:B-1----:R-:W-:Y:S02]  /*d110*/  IABS R10, R4 ;  /* 0x00000004000a7213 */ /* 0x002fe40000000000 */
[----:B------:R-:W-:Y:S01]  /*d120*/  ISETP.GT.U32.AND P5, PT, R24, R12, PT ;  /* 0x0000000c1800720c */ /* 0x000fe20003fa4070 */
[----:B------:R-:W-:-:S02]  /*d130*/  @!P3 IMAD.IADD R7, R7, 0x1, -R24 ;  /* 0x000000010707b824 */ /* 0x000fc400078e0a18 */
[----:B------:R-:W-:-:S03]  /*d140*/  IMAD.HI.U32 R14, R2, R10, RZ ;  /* 0x0000000a020e7227 */ /* 0x000fc600078e00ff */
[----:B------:R-:W-:Y:S01]  /*d150*/  ISETP.GT.U32.AND P3, PT, R24, R7, PT ;  /* 0x000000071800720c */ /* 0x000fe20003f64070 */
[----:B------:R-:W-:Y:S02]  /*d160*/  IMAD.MOV R14, RZ, RZ, -R14 ;  /* 0x000000ffff0e7224 */ /* 0x000fe400078e0a0e */
[----:B------:R-:W-:-:S04]  /*d170*/  IMAD.HI.U32 R0, R2, R6, RZ ;  /* 0x0000000602007227 */ /* 0x000fc800078e00ff */
[C---:B------:R-:W-:Y:S02]  /*d180*/  IMAD R5, R24.reuse, R14, R10 ;  /* 0x0000000e18057224 */ /* 0x040fe400078e020a */
[----:B------:R-:W-:Y:S02]  /*d190*/  @!P4 IMAD.IADD R9, R9, 0x1, -R24 ;  /* 0x000000010909c824 */ /* 0x000fe400078e0a18 */
[----:B------:R-:W-:Y:S01]  /*d1a0*/  IMAD.MOV R0, RZ, RZ, -R0 ;  /* 0x000000ffff007224 */ /* 0x000fe200078e0a00 */
[----:B------:R-:W-:Y:S01]  /*d1b0*/  ISETP.GT.U32.AND P4, PT, R24, R5, PT ;  /* 0x000000051800720c */ /* 0x000fe20003f84070 */
[----:B------:R-:W-:Y:S02]  /*d1c0*/  @!P5 IMAD.IADD R12, R12, 0x1, -R24 ;  /* 0x000000010c0cd824 */ /* 0x000fe400078e0a18 */
[----:B------:R-:W-:Y:S01]  /*d1d0*/  IMAD R6, R24, R0, R6 ;  /* 0x0000000018067224 */ /* 0x000fe200078e0206 */
[----:B------:R-:W-:Y:S01]  /*d1e0*/  IADD3 R0, R29, 0x10e, RZ ;  /* 0x0000010e1d007810 */ /* 0x000fe20007ffe0ff */
[----:B------:R-:W-:Y:S01]  /*d1f0*/  @!P1 IMAD.MOV R12, RZ, RZ, -R12 ;  /* 0x000000ffff0c9224 */ /* 0x000fe200078e0a0c */
[----:B------:R-:W-:Y:S01]  /*d200*/  ISETP.GE.AND P1, PT, R4, RZ, PT ;  /* 0x000000ff0400720c */ /* 0x000fe20003f26270 */
[--C-:B------:R-:W-:Y:S01]  /*d210*/  @!P3 IMAD.IADD R7, R7, 0x1, -R24.reuse ;  /* 0x000000010707b824 */ /* 0x100fe200078e0a18 */
[----:B------:R-:W-:Y:S01]  /*d220*/  ISETP.GT.U32.AND P5, PT, R24, R6, PT ;  /* 0x000000061800720c */ /* 0x000fe20003fa4070 */
[----:B------:R-:W-:Y:S01]  /*d230*/  IMAD.MOV R13, RZ, RZ, -R13 ;  /* 0x000000ffff0d7224 */ /* 0x000fe200078e0a0d */
[----:B------:R-:W-:Y:S01]  /*d240*/  IABS R10, R0 ;  /* 0x00000000000a7213 */ /* 0x000fe20000000000 */
[----:B------:R0:W-:Y:S01]  /*d250*/  STL [R1+0x42c], R12 ;  /* 0x00042c0c01007387 */ /* 0x0001e20000100800 */
[----:B------:R-:W-:Y:S01]  /*d260*/  @!P2 IMAD.MOV R7, RZ, RZ, -R7 ;  /* 0x000000ffff07a224 */ /* 0x000fe200078e0a07 */
[----:B------:R-:W-:Y:S01]  /*d270*/  ISETP.GE.AND P3, PT, R28, RZ, PT ;  /* 0x000000ff1c00720c */ /* 0x000fe20003f66270 */
[----:B------:R-:W-:Y:S01]  /*d280*/  @!P4 IMAD.IADD R5, R5, 0x1, -R24 ;  /* 0x000000010505c824 */ /* 0x000fe200078e0a18 */
[----:B------:R-:W-:Y:S01]  /*d290*/  ISETP.GE.AND P4, PT, R3, RZ, PT ;  /* 0x000000ff0300720c */ /* 0x000fe20003f86270 */
[----:B------:R-:W-:Y:S01]  /*d2a0*/  IMAD R4, R24, R13, R11 ;  /* 0x0000000d18047224 */ /* 0x000fe200078e020b */
[----:B------:R-:W-:-:S02]  /*d2b0*/  IADD3 R11, R29, 0x108, RZ ;  /* 0x000001081d0b7810 */ /* 0x000fc40007ffe0ff */
[----:B------:R-:W-:Y:S01]  /*d2c0*/  ISETP.GT.U32.AND P2, PT, R24, R5, PT ;  /* 0x000000051800720c */ /* 0x000fe20003f44070 */
[----:B0-----:R-:W-:Y:S01]  /*d2d0*/  IMAD.MOV.U32 R12, RZ, RZ, R9 ;  /* 0x000000ffff0c7224 */ /* 0x001fe200078e0009 */
[----:B------:R-:W-:Y:S01]  /*d2e0*/  IABS R14, R11 ;  /* 0x0000000b000e7213 */ /* 0x000fe20000000000 */
[----:B------:R-:W-:-:S04]  /*d2f0*/  IMAD.HI.U32 R9, R2, R10, RZ ;  /* 0x0000000a02097227 */ /* 0x000fc800078e00ff */
[----:B------:R-:W-:Y:S02]  /*d300*/  @!P5 IMAD.IADD R6, R6, 0x1, -R24 ;  /* 0x000000010606d824 */ /* 0x000fe400078e0a18 */
[----:B------:R-:W-:Y:S01]  /*d310*/  @!P6 IMAD.MOV R12, RZ, RZ, -R12 ;  /* 0x000000ffff0ce224 */ /* 0x000fe200078e0a0c */
[C---:B------:R-:W-:Y:S01]  /*d320*/  ISETP.GT.U32.AND P6, PT, R24.reuse, R4, PT ;  /* 0x000000041800720c */ /* 0x040fe20003fc4070 */
[----:B------:R-:W-:Y:S01]  /*d330*/  IMAD.MOV R9, RZ, RZ, -R9 ;  /* 0x000000ffff097224 */ /* 0x000fe200078e0a09 */
[C---:B------:R-:W-:Y:S01]  /*d340*/  ISETP.GT.U32.AND P5, PT, R24.reuse, R6, PT ;  /* 0x000000061800720c */ /* 0x040fe20003fa4070 */
[----:B------:R-:W-:Y:S01]  /*d350*/  @!P2 IMAD.IADD R5, R5, 0x1, -R24 ;  /* 0x000000010505a824 */ /* 0x000fe200078e0a18 */
[----:B------:R0:W-:Y:S01]  /*d360*/  STL [R1+0x430], R12 ;  /* 0x0004300c01007387 */ /* 0x0001e20000100800 */
[C---:B------:R-:W-:Y:S01]  /*d370*/  IMAD R3, R24.reuse, R9, R10 ;  /* 0x0000000918037224 */ /* 0x040fe200078e020a */
[----:B------:R-:W-:Y:S02]  /*d380*/  IADD3 R9, R29, 0x10c, RZ ;  /* 0x0000010c1d097810 */ /* 0x000fe40007ffe0ff */
[----:B------:R1:W-:Y:S02]  /*d390*/  STL [R1+0x440], R7 ;  /* 0x0004400701007387 */ /* 0x0003e40000100800 */
[----:B------:R-:W-:-:S03]  /*d3a0*/  ISETP.GT.U32.AND P2, PT, R24, R3, PT ;  /* 0x000000031800720c */ /* 0x000fc60003f44070 */
[--C-:B------:R-:W-:Y:S01]  /*d3b0*/  @!P6 IMAD.IADD R4, R4, 0x1, -R24.reuse ;  /* 0x000000010404e824 */ /* 0x100fe200078e0a18 */
[C---:B0-----:R-:W-:Y:S01]  /*d3c0*/  IADD3 R12, R29.reuse, 0x10d, RZ ;  /* 0x0000010d1d0c7810 */ /* 0x041fe20007ffe0ff */
[----:B------:R-:W-:Y:S01]  /*d3d0*/  @!P5 IMAD.IADD R6, R6, 0x1, -R24 ;  /* 0x000000010606d824 */ /* 0x000fe200078e0a18 */
[----:B------:R-:W-:Y:S01]  /*d3e0*/  ISETP.GE.AND P5, PT, R0, RZ, PT ;  /* 0x000000ff0000720c */ /* 0x000fe20003fa6270 */
[----:B-1----:R-:W-:Y:S01]  /*d3f0*/  IMAD.MOV.U32 R7, RZ, RZ, R8 ;  /* 0x000000ffff077224 */ /* 0x002fe200078e0008 */
[----:B------:R-:W-:Y:S01]  /*d400*/  ISETP.GT.U32.AND P6, PT, R24, R4, PT ;  /* 0x000000041800720c */ /* 0x000fe20003fc4070 */
[----:B------:R-:W-:Y:S01]  /*d410*/  @!P0 IMAD.MOV R6, RZ, RZ, -R6 ;  /* 0x000000ffff068224 */ /* 0x000fe200078e0a06 */
[----:B------:R-:W-:Y:S01]  /*d420*/  IADD3 R0, R29, 0x10b, RZ ;  /* 0x0000010b1d007810 */ /* 0x000fe20007ffe0ff */
[----:B------:R-:W-:Y:S01]  /*d430*/  @!P3 IMAD.MOV R7, RZ, RZ, -R7 ;  /* 0x000000ffff07b224 */ /* 0x000fe200078e0a07 */
[----:B------:R-:W-:Y:S01]  /*d440*/  ISETP.GE.AND P3, PT, R12, RZ, PT ;  /* 0x000000ff0c00720c */ /* 0x000fe20003f66270 */
[----:B------:R-:W-:Y:S01]  /*d450*/  @!P2 IMAD.IADD R3, R3, 0x1, -R24 ;  /* 0x000000010303a824 */ /* 0x000fe200078e0a18 */
[----:B------:R-:W-:-:S02]  /*d460*/  IABS R12, R12 ;  /* 0x0000000c000c7213 */ /* 0x000fc40000000000 */
[----:B------:R0:W-:Y:S01]  /*d470*/  STL [R1+0x428], R7 ;  /* 0x0004280701007387 */ /* 0x0001e20000100800 */
[----:B------:R-:W-:Y:S02]  /*d480*/  ISETP.GE.AND P0, PT, R9, RZ, PT ;  /* 0x000000ff0900720c */ /* 0x000fe40003f06270 */
[----:B------:R-:W-:Y:S01]  /*d490*/  ISETP.GT.U32.AND P2, PT, R24, R3, PT ;  /* 0x000000031800720c */ /* 0x000fe20003f44070 */
[----:B------:R1:W-:Y:S01]  /*d4a0*/  STL [R1+0x434], R6 ;  /* 0x0004340601007387 */ /* 0x0003e20000100800 */
[----:B------:R-:W-:Y:S01]  /*d4b0*/  @!P6 IMAD.IADD R4, R4, 0x1, -R24 ;  /* 0x000000010404e824 */ /* 0x000fe200078e0a18 */
[----:B------:R-:W-:Y:S02]  /*d4c0*/  IABS R9, R9 ;  /* 0x0000000900097213 */ /* 0x000fe40000000000 */
[----:B------:R-:W-:Y:S01]  /*d4d0*/  IADD3 R8, R29, 0x10a, RZ ;  /* 0x0000010a1d087810 */ /* 0x000fe20007ffe0ff */
[----:B------:R-:W-:Y:S02]  /*d4e0*/  IMAD.MOV.U32 R10, RZ, RZ, R4 ;  /* 0x000000ffff0a7224 */ /* 0x000fe400078e0004 */
[----:B0-----:R-:W-:Y:S01]  /*d4f0*/  IMAD.MOV.U32 R7, RZ, RZ, R5 ;  /* 0x000000ffff077224 */ /* 0x001fe200078e0005 */
[----:B------:R-:W-:Y:S01]  /*d500*/  ISETP.GE.AND P6, PT, R8, RZ, PT ;  /* 0x000000ff0800720c */ /* 0x000fe20003fc6270 */
[----:B------:R-:W-:Y:S01]  /*d510*/  @!P4 IMAD.MOV R10, RZ, RZ, -R10 ;  /* 0x000000ffff0ac224 */ /* 0x000fe200078e0a0a */
[----:B------:R-:W-:Y:S01]  /*d520*/  IABS R8, R8 ;  /* 0x0000000800087213 */ /* 0x000fe20000000000 */
[----:B------:R-:W-:Y:S01]  /*d530*/  @!P1 IMAD.MOV R7, RZ, RZ, -R7 ;  /* 0x000000ffff079224 */ /* 0x000fe200078e0a07 */
[----:B------:R-:W-:Y:S01]  /*d540*/  ISETP.GE.AND P1, PT, R0, RZ, PT ;  /* 0x000000ff0000720c */ /* 0x000fe20003f26270 */
[----:B------:R-:W-:Y:S01]  /*d550*/  @!P2 IMAD.IADD R3, R3, 0x1, -R24 ;  /* 0x000000010303a824 */ /* 0x000fe200078e0a18 */
[----:B------:R-:W-:Y:S01]  /*d560*/  IABS R0, R0 ;  /* 0x0000000000007213 */ /* 0x000fe20000000000 */
[C---:B-1----:R-:W-:Y:S01]  /*d570*/  IMAD.HI.U32 R6, R2.reuse, R9, RZ ;  /* 0x0000000902067227 */ /* 0x042fe200078e00ff */
[----:B------:R0:W-:Y:S03]  /*d580*/  STL [R1+0x444], R7 ;  /* 0x0004440701007387 */ /* 0x0001e60000100800 */
[----:B------:R-:W-:Y:S01]  /*d590*/  IMAD.HI.U32 R5, R2, R0, RZ ;  /* 0x0000000002057227 */ /* 0x000fe200078e00ff */
[----:B------:R1:W-:Y:S03]  /*d5a0*/  STL [R1+0x438], R10 ;  /* 0x0004380a01007387 */ /* 0x0003e60000100800 */
[----:B------:R-:W-:-:S02]  /*d5b0*/  IMAD.MOV R5, RZ, RZ, -R5 ;  /* 0x000000ffff057224 */ /* 0x000fc400078e0a05 */
[----:B------:R-:W-:Y:S02]  /*d5c0*/  IMAD.MOV R6, RZ, RZ, -R6 ;  /* 0x000000ffff067224 */ /* 0x000fe400078e0a06 */
[----:B0-----:R-:W-:-:S04]  /*d5d0*/  IMAD.HI.U32 R7, R2, R12, RZ ;  /* 0x0000000c02077227 */ /* 0x001fc800078e00ff */
[----:B------:R-:W-:Y:S02]  /*d5e0*/  IMAD.MOV R7, RZ, RZ, -R7 ;  /* 0x000000ffff077224 */ /* 0x000fe400078e0a07 */
[C---:B------:R-:W-:Y:S01]  /*d5f0*/  IMAD R0, R24.reuse, R5, R0 ;  /* 0x0000000518007224 */ /* 0x040fe200078e0200 */
[----:B------:R-:W-:Y:S01]  /*d600*/  IADD3 R5, R29, 0x106, RZ ;  /* 0x000001061d057810 */ /* 0x000fe20007ffe0ff */
[C---:B------:R-:W-:Y:S02]  /*d610*/  IMAD R12, R24.reuse, R7, R12 ;  /* 0x00000007180c7224 */ /* 0x040fe400078e020c */
[----:B------:R-:W-:Y:S01]  /*d620*/  IMAD.MOV.U32 R7, RZ, RZ, R3 ;  /* 0x000000ffff077224 */ /* 0x000fe200078e0003 */
[----:B------:R-:W-:Y:S01]  /*d630*/  IABS R3, R16 ;  /* 0x0000001000037213 */ /* 0x000fe20000000000 */
[C---:B------:R-:W-:Y:S01]  /*d640*/  IMAD R9, R24.reuse, R6, R9 ;  /* 0x0000000618097224 */ /* 0x040fe200078e0209 */
[C---:B------:R-:W-:Y:S01]  /*d650*/  ISETP.GT.U32.AND P4, PT, R24.reuse, R12, PT ;  /* 0x0000000c1800720c */ /* 0x040fe20003f84070 */
[----:B------:R-:W-:Y:S01]  /*d660*/  @!P5 IMAD.MOV R7, RZ, RZ, -R7 ;  /* 0x000000ffff07d224 */ /* 0x000fe200078e0a07 */
[----:B------:R-:W-:Y:S01]  /*d670*/  ISETP.GT.U32.AND P5, PT, R24, R0, PT ;  /* 0x000000001800720c */ /* 0x000fe20003fa4070 */
[----:B------:R-:W-:Y:S01]  /*d680*/  IMAD.HI.U32 R4, R2, R8, RZ ;  /* 0x0000000802047227 */ /* 0x000fe200078e00ff */
[----:B------:R-:W-:-:S02]  /*d690*/  ISETP.GT.U32.AND P2, PT, R24, R9, PT ;  /* 0x000000091800720c */ /* 0x000fc40003f44070 */
[----:B------:R0:W-:Y:S01]  /*d6a0*/  STL [R1+0x43c], R7 ;  /* 0x00043c0701007387 */ /* 0x0001e20000100800 */
[----:B------:R-:W-:Y:S01]  /*d6b0*/  IMAD.MOV R4, RZ, RZ, -R4 ;  /* 0x000000ffff047224 */ /* 0x000fe200078e0a04 */
[----:B------:R-:W-:Y:S01]  /*d6c0*/  IABS R13, R5 ;  /* 0x00000005000d7213 */ /* 0x000fe20000000000 */
[----:B-1----:R-:W-:-:S04]  /*d6d0*/  IMAD.HI.U32 R10, R2, R3, RZ ;  /* 0x00000003020a7227 */ /* 0x002fc800078e00ff */
[--C-:B------:R-:W-:Y:S02]  /*d6e0*/  @!P4 IMAD.IADD R12, R12, 0x1, -R24.reuse ;  /* 0x000000010c0cc824 */ /* 0x100fe400078e0a18 */
[----:B------:R-:W-:Y:S01]  /*d6f0*/  @!P5 IMAD.IADD R0, R0, 0x1, -R24 ;  /* 0x000000010000d824 */ /* 0x000fe200078e0a18 */
[----:B0-----:R-:W-:Y:S01]  /*d700*/  IADD3 R7, R29, 0x107, RZ ;  /* 0x000001071d077810 */ /* 0x001fe20007ffe0ff */
[C---:B------:R-:W-:Y:S01]  /*d710*/  IMAD R8, R24.reuse, R4, R8 ;  /* 0x0000000418087224 */ /* 0x040fe200078e0208 */
[----:B------:R-:W-:Y:S01]  /*d720*/  ISETP.GT.U32.AND P4, PT, R24, R12, PT ;  /* 0x0000000c1800720c */ /* 0x000fe20003f84070 */
[----:B------:R-:W-:Y:S01]  /*d730*/  IMAD.HI.U32 R4, R2, R14, RZ ;  /* 0x0000000e02047227 */ /* 0x000fe200078e00ff */
[----:B------:R-:W-:Y:S02]  /*d740*/  ISETP.GT.U32.AND P5, PT, R24, R0, PT ;  /* 0x000000001800720c */ /* 0x000fe40003fa4070 */
[----:B------:R-:W-:Y:S01]  /*d750*/  IABS R6, R7 ;  /* 0x0000000700067213 */ /* 0x000fe20000000000 */
[----:B------:R-:W-:-:S02]  /*d760*/  @!P2 IMAD.IADD R9, R9, 0x1, -R24 ;  /* 0x000000010909a824 */ /* 0x000fc400078e0a18 */
[----:B------:R-:W-:Y:S02]  /*d770*/  IMAD.MOV R4, RZ, RZ, -R4 ;  /* 0x000000ffff047224 */ /* 0x000fe400078e0a04 */
[----:B------:R-:W-:Y:S01]  /*d780*/  IMAD.MOV R10, RZ, RZ, -R10 ;  /* 0x000000ffff0a7224 */ /* 0x000fe200078e0a0a */
[C---:B------:R-:W-:Y:S01]  /*d790*/  ISETP.GT.U32.AND P2, PT, R24.reuse, R9, PT ;  /* 0x000000091800720c */ /* 0x040fe20003f44070 */
[----:B------:R-:W-:Y:S01]  /*d7a0*/  IMAD R14, R24, R4, R14 ;  /* 0x00000004180e7224 */ /* 0x000fe200078e020e */
[----:B------:R-:W-:Y:S01]  /*d7b0*/  IADD3 R4, R29, 0x105, RZ ;  /* 0x000001051d047810 */ /* 0x000fe20007ffe0ff */
[--C-:B------:R-:W-:Y:S01]  /*d7c0*/  @!P4 IMAD.IADD R12, R12, 0x1, -R24.reuse ;  /* 0x000000010c0cc824 */ /* 0x100fe200078e0a18 */
[----:B------:R-:W-:Y:S01]  /*d7d0*/  ISETP.GT.U32.AND P4, PT, R24, R8, PT ;  /* 0x000000081800720c */ /* 0x000fe20003f84070 */
[----:B------:R-:W-:Y:S01]  /*d7e0*/  @!P5 IMAD.IADD R0, R0, 0x1, -R24 ;  /* 0x000000010000d824 */ /* 0x000fe200078e0a18 */
[C---:B------:R-:W-:Y:S01]  /*d7f0*/  ISETP.GT.U32.AND P5, PT, R24.reuse, R14, PT ;  /* 0x0000000e1800720c */ /* 0x040fe20003fa4070 */
[----:B------:R-:W-:-:S02]  /*d800*/  IMAD R3, R24, R10, R3 ;  /* 0x0000000a18037224 */ /* 0x000fc400078e0203 */
[----:B------:R-:W-:Y:S01]  /*d810*/  IMAD.MOV.U32 R17, RZ, RZ, R12 ;  /* 0x000000ffff117224 */ /* 0x000fe200078e000c */
[----:B------:R-:W-:Y:S01]  /*d820*/  IABS R12, R4 ;  /* 0x00000004000c7213 */ /* 0x000fe20000000000 */
[----:B------:R-:W-:-:S04]  /*d830*/  IMAD.HI.U32 R15, R2, R6, RZ ;  /* 0x00000006020f7227 */ /* 0x000fc800078e00ff */
[--C-:B------:R-:W-:Y:S01]  /*d840*/  @!P2 IMAD.IADD R9, R9, 0x1, -R24.reuse ;  /* 0x000000010909a824 */ /* 0x100fe200078e0a18 */
[----:B------:R-:W-:Y:S01]  /*d850*/  ISETP.GT.U32.AND P2, PT, R24, R3, PT ;  /* 0x000000031800720c */ /* 0x000fe20003f44070 */
[--C-:B------:R-:W-:Y:S01]  /*d860*/  @!P4 IMAD.IADD R8, R8, 0x1, -R24.reuse ;  /* 0x000000010808c824 */ /* 0x100fe200078e0a18 */
[----:B------:R-:W-:Y:S01]  /*d870*/  ISETP.GE.AND P4, PT, R16, RZ, PT ;  /* 0x000000ff1000720c */ /* 0x000fe20003f86270 */
[----:B------:R-:W-:Y:S02]  /*d880*/  @!P3 IMAD.MOV R17, RZ, RZ, -R17 ;  /* 0x000000ffff11b224 */ /* 0x000fe400078e0a11 */
[----:B------:R-:W-:Y:S01]  /*d890*/  @!P5 IMAD.IADD R14, R14, 0x1, -R24 ;  /* 0x000000010e0ed824 */ /* 0x000fe200078e0a18 */
[----:B------:R-:W-:Y:S01]  /*d8a0*/  ISETP.GT.U32.AND P3, PT, R24, R8, PT ;  /* 0x000000081800720c */ /* 0x000fe20003f64070 */
[----:B------:R-:W-:Y:S01]  /*d8b0*/  IMAD.HI.U32 R10, R2, R13, RZ ;  /* 0x0000000d020a7227 */ /* 0x000fe200078e00ff */
[----:B------:R0:W-:Y:S02]  /*d8c0*/  STL [R1+0x424], R17 ;  /* 0x0004241101007387 */ /* 0x0001e40000100800 */
[----:B------:R-:W-:Y:S01]  /*d8d0*/  ISETP.GT.U32.AND P5, PT, R24, R14, PT ;  /* 0x0000000e1800720c */ /* 0x000fe20003fa4070 */
[----:B------:R-:W-:-:S02]  /*d8e0*/  IMAD.MOV R15, RZ, RZ, -R15 ;  /* 0x000000ffff0f7224 */ /* 0x000fc400078e0a0f */
[----:B------:R-:W-:Y:S02]  /*d8f0*/  IMAD.MOV R10, RZ, RZ, -R10 ;  /* 0x000000ffff0a7224 */ /* 0x000fe400078e0a0a */
[----:B------:R-:W-:Y:S02]  /*d900*/  IMAD R6, R24, R15, R6 ;  /* 0x0000000f18067224 */ /* 0x000fe400078e0206 */
[----:B------:R-:W-:Y:S01]  /*d910*/  @!P2 IMAD.IADD R3, R3, 0x1, -R24 ;  /* 0x000000010303a824 */ /* 0x000fe200078e0a18 */
[----:B------:R-:W-:Y:S01]  /*d920*/  ISETP.GE.AND P2, PT, R11, RZ, PT ;  /* 0x000000ff0b00720c */ /* 0x000fe20003f46270 */
[----:B0-----:R-:W-:Y:S01]  /*d930*/  IMAD.MOV.U32 R17, RZ, RZ, R9 ;  /* 0x000000ffff117224 */ /* 0x001fe200078e0009 */
[----:B------:R-:W-:Y:S01]  /*d940*/  IADD3 R11, R29, 0x102, RZ ;  /* 0x000001021d0b7810 */ /* 0x000fe20007ffe0ff */
[----:B------:R-:W-:-:S04]  /*d950*/  IMAD.HI.U32 R9, R2, R12, RZ ;  /* 0x0000000c02097227 */ /* 0x000fc800078e00ff */
[----:B------:R-:W-:Y:S01]  /*d960*/  @!P3 IMAD.IADD R8, R8, 0x1, -R24 ;  /* 0x000000010808b824 */ /* 0x000fe200078e0a18 */
[C---:B------:R-:W-:Y:S01]  /*d970*/  ISETP.GT.U32.AND P3, PT, R24.reuse, R6, PT ;  /* 0x000000061800720c */ /* 0x040fe20003f64070 */
[----:B------:R-:W-:Y:S02]  /*d980*/  IMAD.MOV R9, RZ, RZ, -R9 ;  /* 0x000000ffff097224 */ /* 0x000fe400078e0a09 */
[C---:B------:R-:W-:Y:S02]  /*d990*/  IMAD R13, R24.reuse, R10, R13 ;  /* 0x0000000a180d7224 */ /* 0x040fe400078e020d */
[----:B------:R-:W-:Y:S01]  /*d9a0*/  @!P0 IMAD.MOV R17, RZ, RZ, -R17 ;  /* 0x000000ffff118224 */ /* 0x000fe200078e0a11 */
[C---:B------:R-:W-:Y:S01]  /*d9b0*/  ISETP.GT.U32.AND P0, PT, R24.reuse, R3, PT ;  /* 0x000000031800720c */ /* 0x040fe20003f04070 */
[----:B------:R-:W-:Y:S02]  /*d9c0*/  IMAD.MOV.U32 R10, RZ, RZ, R8 ;  /* 0x000000ffff0a7224 */ /* 0x000fe400078e0008 */
[C---:B------:R-:W-:Y:S01]  /*d9d0*/  IMAD R12, R24.reuse, R9, R12 ;  /* 0x00000009180c7224 */ /* 0x040fe200078e020c */
[----:B------:R-:W-:Y:S01]  /*d9e0*/  STL [R1+0x418], R17 ;  /* 0x0004181101007387 */ /* 0x000fe20000100800 */
[----:B------:R-:W-:Y:S01]  /*d9f0*/  @!P6 IMAD.MOV R10, RZ, RZ, -R10 ;  /* 0x000000ffff0ae224 */ /* 0x000fe200078e0a0a */
[----:B------:R-:W-:Y:S01]  /*da00*/  ISETP.GT.U32.AND P6, PT, R24, R13, PT ;  /* 0x0000000d1800720c */ /* 0x000fe20003fc4070 */
[----:B------:R-:W-:Y:S01]  /*da10*/  @!P5 IMAD.IADD R14, R14, 0x1, -R24 ;  /* 0x000000010e0ed824 */ /* 0x000fe200078e0a18 */
[----:B------:R-:W-:Y:S01]  /*da20*/  ISETP.GT.U32.AND P5, PT, R24, R12, PT ;  /* 0x0000000c1800720c */ /* 0x000fe20003fa4070 */
[----:B------:R-:W-:Y:S01]  /*da30*/  @!P1 IMAD.MOV R0, RZ, RZ, -R0 ;  /* 0x000000ffff009224 */ /* 0x000fe200078e0a00 */
[----:B------:R-:W-:Y:S01]  /*da40*/  ISETP.GE.AND P1, PT, R7, RZ, PT ;  /* 0x000000ff0700720c */ /* 0x000fe20003f26270 */
[--C-:B------:R-:W-:Y:S01]  /*da50*/  @!P3 IMAD.IADD R6, R6, 0x1, -R24.reuse ;  /* 0x000000010606b824 */ /* 0x100fe200078e0a18 */
[----:B------:R-:W-:Y:S01]  /*da60*/  IADD3 R7, R29, 0x103, RZ ;  /* 0x000001031d077810 */ /* 0x000fe20007ffe0ff */
[----:B------:R-:W-:Y:S01]  /*da70*/  @!P0 IMAD.IADD R3, R3, 0x1, -R24 ;  /* 0x0000000103038824 */ /* 0x000fe200078e0a18 */
[----:B------:R0:W-:Y:S01]  /*da80*/  STL [R1+0x414], R0 ;  /* 0x0004140001007387 */ /* 0x0001e20000100800 */
[----:B------:R-:W-:Y:S01]  /*da90*/  ISETP.GE.AND P3, PT, R4, RZ, PT ;  /* 0x000000ff0400720c */ /* 0x000fe20003f66270 */
[----:B------:R-:W-:Y:S01]  /*daa0*/  @!P2 IMAD.MOV R14, RZ, RZ, -R14 ;  /* 0x000000ffff0ea224 */ /* 0x000fe200078e0a0e */
[----:B------:R-:W-:Y:S01]  /*dab0*/  IABS R4, R7 ;  /* 0x0000000700047213 */ /* 0x000fe20000000000 */
[----:B------:R-:W-:Y:S01]  /*dac0*/  IMAD.MOV.U32 R9, RZ, RZ, R3 ;  /* 0x000000ffff097224 */ /* 0x000fe200078e0003 */
[----:B------:R-:W-:Y:S01]  /*dad0*/  ISETP.GE.AND P0, PT, R5, RZ, PT ;  /* 0x000000ff0500720c */ /* 0x000fe20003f06270 */
[--C-:B------:R-:W-:Y:S01]  /*dae0*/  @!P6 IMAD.IADD R13, R13, 0x1, -R24.reuse ;  /* 0x000000010d0de824 */ /* 0x100fe200078e0a18 */
[----:B------:R-:W-:Y:S01]  /*daf0*/  ISETP.GT.U32.AND P6, PT, R24, R6, PT ;  /* 0x000000061800720c */ /* 0x000fe20003fc4070 */
[----:B------:R-:W-:Y:S01]  /*db00*/  @!P5 IMAD.IADD R12, R12, 0x1, -R24 ;  /* 0x000000010c0cd824 */ /* 0x000fe200078e0a18 */
[----:B------:R1:W-:Y:S01]  /*db10*/  STL [R1+0x410], R10 ;  /* 0x0004100a01007387 */ /* 0x0003e20000100800 */
[----:B0-----:R-:W-:Y:S01]  /*db20*/  IADD3 R0, R29, 0x104, RZ ;  /* 0x000001041d007810 */ /* 0x001fe20007ffe0ff */
[----:B------:R-:W-:Y:S01]  /*db30*/  IMAD.MOV.U32 R3, RZ, RZ, R4 ;  /* 0x000000ffff037224 */ /* 0x000fe200078e0004 */
[----:B------:R-:W-:Y:S01]  /*db40*/  ISETP.GT.U32.AND P5, PT, R24, R13, PT ;  /* 0x0000000d1800720c */ /* 0x000fe20003fa4070 */
[----:B------:R-:W-:Y:S01]  /*db50*/  @!P4 IMAD.MOV R9, RZ, RZ, -R9 ;  /* 0x000000ffff09c224 */ /* 0x000fe200078e0a09 */
[----:B------:R-:W-:Y:S01]  /*db60*/  IABS R8, R0 ;  /* 0x0000000000087213 */ /* 0x000fe20000000000 */
[----:B------:R-:W-:Y:S01]  /*db70*/  IMAD.HI.U32 R4, R2, R3, RZ ;  /* 0x0000000302047227 */ /* 0x000fe200078e00ff */
[----:B------:R-:W-:-:S02]  /*db80*/  ISETP.GT.U32.AND P4, PT, R24, R12, PT ;  /* 0x0000000c1800720c */ /* 0x000fc40003f84070 */
[----:B------:R0:W-:Y:S01]  /*db90*/  STL [R1+0x3e8], R9 ;  /* 0x0003e80901007387 */ /* 0x0001e20000100800 */
[----:B------:R-:W-:Y:S01]  /*dba0*/  IMAD.HI.U32 R5, R2, R8, RZ ;  /* 0x0000000802057227 */ /* 0x000fe200078e00ff */
[----:B-1----:R-:W-:Y:S02]  /*dbb0*/  IADD3 R10, R29, 0x101, RZ ;  /* 0x000001011d0a7810 */ /* 0x002fe40007ffe0ff */
[----:B------:R1:W-:Y:S01]  /*dbc0*/  STL [R1+0x3ec], R14 ;  /* 0x0003ec0e01007387 */ /* 0x0003e20000100800 */
[----:B------:R-:W-:Y:S01]  /*dbd0*/  IMAD.MOV R5, RZ, RZ, -R5 ;  /* 0x000000ffff057224 */ /* 0x000fe200078e0a05 */
[----:B------:R-:W-:Y:S01]  /*dbe0*/  IABS R16, R10 ;  /* 0x0000000a00107213 */ /* 0x000fe20000000000 */
[----:B------:R-:W-:Y:S02]  /*dbf0*/  IMAD.MOV R4, RZ, RZ, -R4 ;  /* 0x000000ffff047224 */ /* 0x000fe400078e0a04 */
[----:B------:R-:W-:Y:S01]  /*dc00*/  IMAD R8, R24, R5, R8 ;  /* 0x0000000518087224 */ /* 0x000fe200078e0208 */
[----:B0-----:R-:W-:Y:S01]  /*dc10*/  IABS R9, R11 ;  /* 0x0000000b00097213 */ /* 0x001fe20000000000 */
[----:B------:R-:W-:-:S02]  /*dc20*/  @!P6 IMAD.IADD R6, R6, 0x1, -R24 ;  /* 0x000000010606e824 */ /* 0x000fc400078e0a18 */
[C---:B------:R-:W-:Y:S01]  /*dc30*/  IMAD R3, R24.reuse, R4, R3 ;  /* 0x0000000418037224 */ /* 0x040fe200078e0203 */
[----:B------:R-:W-:Y:S01]  /*dc40*/  ISETP.GT.U32.AND P6, PT, R24, R8, PT ;  /* 0x000000081800720c */ /* 0x000fe20003fc4070 */
        /* <DEDUP_REMOVED lines=11> */
[----:B------:R-:W-:Y:S01]  /*dd00*/  @!P4 IMAD.IADD R3, R3, 0x1, -R24 ;  /* 0x000000010303c824 */ /* 0x000fe200078e0a18 */
[C---:B------:R-:W-:Y:S01]  /*dd10*/  ISETP.GT.U32.AND P4, PT, R24.reuse, R8, PT ;  /* 0x000000081800720c */ /* 0x040fe20003f84070 */
[----:B------:R-:W-:Y:S02]  /*dd20*/  IMAD.MOV R5, RZ, RZ, -R5 ;  /* 0x000000ffff057224 */ /* 0x000fe400078e0a05 */
[C---:B------:R-:W-:Y:S01]  /*dd30*/  IMAD R9, R24.reuse, R4, R9 ;  /* 0x0000000418097224 */ /* 0x040fe200078e0209 */
[----:B------:R-:W-:Y:S01]  /*dd40*/  IABS R4, R0 ;  /* 0x0000000000047213 */ /* 0x000fe20000000000 */
[----:B------:R-:W-:Y:S01]  /*dd50*/  IMAD.MOV.U32 R15, RZ, RZ, R6 ;  /* 0x000000ffff0f7224 */ /* 0x000fe200078e0006 */
[C---:B------:R-:W-:Y:S01]  /*dd60*/  ISETP.GT.U32.AND P2, PT, R24.reuse, R3, PT ;  /* 0x000000031800720c */ /* 0x040fe20003f44070 */
[C---:B------:R-:W-:Y:S01]  /*dd70*/  IMAD R16, R24.reuse, R5, R16 ;  /* 0x0000000518107224 */ /* 0x040fe200078e0210 */
[----:B------:R-:W-:Y:S01]  /*dd80*/  IABS R5, R7 ;  /* 0x0000000700057213 */ /* 0x000fe20000000000 */
[----:B------:R-:W-:Y:S01]  /*dd90*/  @!P1 IMAD.MOV R15, RZ, RZ, -R15 ;  /* 0x000000ffff0f9224 */ /* 0x000fe200078e0a0f */
[----:B------:R-:W-:Y:S01]  /*dda0*/  ISETP.GT.U32.AND P1, PT, R24, R9, PT ;  /* 0x000000091800720c */ /* 0x000fe20003f24070 */
[----:B-1----:R-:W-:-:S02]  /*ddb0*/  IMAD.MOV.U32 R14, RZ, RZ, R12 ;  /* 0x000000ffff0e7224 */ /* 0x002fc400078e000c */
[----:B------:R-:W-:Y:S01]  /*ddc0*/  IMAD.HI.U32 R6, R2, R4, RZ ;  /* 0x0000000402067227 */ /* 0x000fe200078e00ff */
[----:B------:R-:W-:Y:S03]  /*ddd0*/  STL [R1+0x408], R15 ;  /* 0x0004080f01007387 */ /* 0x000fe60000100800 */
[----:B------:R-:W-:Y:S01]  /*dde0*/  @!P0 IMAD.MOV R13, RZ, RZ, -R13 ;  /* 0x000000ffff0d8224 */ /* 0x000fe200078e0a0d */
[----:B------:R-:W-:Y:S01]  /*ddf0*/  ISETP.GT.U32.AND P0, PT, R24, R16, PT ;  /* 0x000000101800720c */ /* 0x000fe20003f04070 */
[----:B------:R-:W-:Y:S01]  /*de00*/  @!P3 IMAD.MOV R14, RZ, RZ, -R14 ;  /* 0x000000ffff0eb224 */ /* 0x000fe200078e0a0e */
[----:B------:R-:W-:Y:S01]  /*de10*/  ISETP.GE.AND P3, PT, R11, RZ, PT ;  /* 0x000000ff0b00720c */ /* 0x000fe20003f66270 */
[----:B------:R-:W-:Y:S01]  /*de20*/  IMAD.HI.U32 R12, R2, R5, RZ ;  /* 0x00000005020c7227 */ /* 0x000fe200078e00ff */
[----:B------:R-:W-:Y:S01]  /*de30*/  STL [R1+0x3f4], R13 ;  /* 0x0003f40d01007387 */ /* 0x000fe20000100800 */
[----:B------:R-:W-:-:S02]  /*de40*/  IADD3 R11, R29, 0xfc, RZ ;  /* 0x000000fc1d0b7810 */ /* 0x000fc40007ffe0ff */
[----:B------:R-:W-:Y:S01]  /*de50*/  @!P4 IMAD.IADD R8, R8, 0x1, -R24 ;  /* 0x000000010808c824 */ /* 0x000fe200078e0a18 */
[----:B------:R0:W-:Y:S01]  /*de60*/  STL [R1+0x404], R14 ;  /* 0x0004040e01007387 */ /* 0x0001e20000100800 */
[----:B------:R-:W-:Y:S01]  /*de70*/  IMAD.MOV R6, RZ, RZ, -R6 ;  /* 0x000000ffff067224 */ /* 0x000fe200078e0a06 */
[----:B------:R-:W-:Y:S01]  /*de80*/  ISETP.GE.AND P4, PT, R10, RZ, PT ;  /* 0x000000ff0a00720c */ /* 0x000fe20003f86270 */
[----:B------:R-:W-:Y:S01]  /*de90*/  IMAD.MOV R12, RZ, RZ, -R12 ;  /* 0x000000ffff0c7224 */ /* 0x000fe200078e0a0c */
[----:B------:R-:W-:Y:S01]  /*dea0*/  IABS R10, R11 ;  /* 0x0000000b000a7213 */ /* 0x000fe20000000000 */
[----:B------:R-:W-:Y:S01]  /*deb0*/  @!P2 IMAD.IADD R3, R3, 0x1, -R24 ;  /* 0x000000010303a824 */ /* 0x000fe200078e0a18 */
[----:B------:R-:W-:Y:S01]  /*dec0*/  ISETP.GE.AND P2, PT, R0, RZ, PT ;  /* 0x000000ff0000720c */ /* 0x000fe20003f46270 */
[C---:B------:R-:W-:Y:S01]  /*ded0*/  IMAD R4, R24.reuse, R6, R4 ;  /* 0x0000000618047224 */ /* 0x040fe200078e0204 */
[----:B------:R-:W-:Y:S01]  /*dee0*/  IADD3 R0, R29, 0xfe, RZ ;  /* 0x000000fe1d007810 */ /* 0x000fe20007ffe0ff */
[----:B------:R-:W-:Y:S01]  /*def0*/  @!P1 IMAD.IADD R9, R9, 0x1, -R24 ;  /* 0x0000000109099824 */ /* 0x000fe200078e0a18 */
[----:B------:R-:W-:Y:S01]  /*df00*/  IADD3 R6, R29, 0xfd, RZ ;  /* 0x000000fd1d067810 */ /* 0x000fe20007ffe0ff */
[----:B0-----:R-:W-:Y:S01]  /*df10*/  IMAD.MOV.U32 R14, RZ, RZ, R8 ;  /* 0x000000ffff0e7224 */ /* 0x001fe200078e0008 */
[----:B------:R-:W-:Y:S01]  /*df20*/  IABS R8, R0 ;  /* 0x0000000000087213 */ /* 0x000fe20000000000 */
[C---:B------:R-:W-:Y:S01]  /*df30*/  IMAD R5, R24.reuse, R12, R5 ;  /* 0x0000000c18057224 */ /* 0x040fe200078e0205 */
[C---:B------:R-:W-:Y:S01]  /*df40*/  ISETP.GT.U32.AND P1, PT, R24.reuse, R9, PT ;  /* 0x000000091800720c */ /* 0x040fe20003f24070 */
[----:B------:R-:W-:Y:S01]  /*df50*/  IMAD.MOV.U32 R13, RZ, RZ, R3 ;  /* 0x000000ffff0d7224 */ /* 0x000fe200078e0003 */
[----:B------:R-:W-:Y:S01]  /*df60*/  IABS R3, R6 ;  /* 0x0000000600037213 */ /* 0x000fe20000000000 */
[----:B------:R-:W-:Y:S01]  /*df70*/  @!P5 IMAD.MOV R14, RZ, RZ, -R14 ;  /* 0x000000ffff0ed224 */ /* 0x000fe200078e0a0e */
[----:B------:R-:W-:Y:S01]  /*df80*/  ISETP.GT.U32.AND P5, PT, R24, R4, PT ;  /* 0x000000041800720c */ /* 0x000fe20003fa4070 */
[----:B------:R-:W-:-:S02]  /*df90*/  @!P0 IMAD.IADD R16, R16, 0x1, -R24 ;  /* 0x0000000110108824 */ /* 0x000fc400078e0a18 */
[----:B------:R-:W-:Y:S01]  /*dfa0*/  @!P6 IMAD.MOV R13, RZ, RZ, -R13 ;  /* 0x000000ffff0de224 */ /* 0x000fe200078e0a0d */
[C---:B------:R-:W-:Y:S01]  /*dfb0*/  ISETP.GT.U32.AND P6, PT, R24.reuse, R5, PT ;  /* 0x000000051800720c */ /* 0x040fe20003fc4070 */
[----:B------:R0:W-:Y:S01]  /*dfc0*/  STL [R1+0x3f8], R14 ;  /* 0x0003f80e01007387 */ /* 0x0001e20000100800 */
[----:B------:R-:W-:-:S03]  /*dfd0*/  ISETP.GT.U32.AND P0, PT, R24, R16, PT ;  /* 0x000000101800720c */ /* 0x000fc60003f04070 */
[--C-:B------:R-:W-:Y:S01]  /*dfe0*/  @!P1 IMAD.IADD R9, R9, 0x1, -R24.reuse ;  /* 0x0000000109099824 */ /* 0x100fe200078e0a18 */
[----:B------:R-:W-:Y:S01]  /*dff0*/  ISETP.GE.AND P1, PT, R7, RZ, PT ;  /* 0x000000ff0700720c */ /* 0x000fe20003f26270 */
[----:B------:R-:W-:Y:S01]  /*e000*/  IMAD.HI.U32 R7, R2, R8, RZ ;  /* 0x0000000802077227 */ /* 0x000fe200078e00ff */
[----:B------:R-:W-:Y:S03]  /*e010*/  STL [R1+0x400], R13 ;  /* 0x0004000d01007387 */ /* 0x000fe60000100800 */
[--C-:B------:R-:W-:Y:S02]  /*e020*/  @!P5 IMAD.IADD R4, R4, 0x1, -R24.reuse ;  /* 0x000000010404d824 */ /* 0x100fe400078e0a18 */
[--C-:B------:R-:W-:Y:S02]  /*e030*/  @!P6 IMAD.IADD R5, R5, 0x1, -R24.reuse ;  /* 0x000000010505e824 */ /* 0x100fe400078e0a18 */
[----:B------:R-:W-:Y:S01]  /*e040*/  @!P0 IMAD.IADD R16, R16, 0x1, -R24 ;  /* 0x0000000110108824 */ /* 0x000fe200078e0a18 */
[----:B------:R-:W-:Y:S01]  /*e050*/  ISETP.GT.U32.AND P5, PT, R24, R4, PT ;  /* 0x000000041800720c */ /* 0x000fe20003fa4070 */
[----:B------:R-:W-:Y:S01]  /*e060*/  IMAD.MOV R7, RZ, RZ, -R7 ;  /* 0x000000ffff077224 */ /* 0x000fe200078e0a07 */
[----:B------:R-:W-:Y:S01]  /*e070*/  ISETP.GE.AND P0, PT, R0, RZ, PT ;  /* 0x000000ff0000720c */ /* 0x000fe20003f06270 */
[----:B------:R-:W-:Y:S01]  /*e080*/  IMAD.HI.U32 R0, R2, R3, RZ ;  /* 0x0000000302007227 */ /* 0x000fe200078e00ff */
[----:B------:R-:W-:-:S03]  /*e090*/  ISETP.GT.U32.AND P6, PT, R24, R5, PT ;  /* 0x000000051800720c */ /* 0x000fc60003fc4070 */
[----:B------:R-:W-:Y:S01]  /*e0a0*/  IMAD.MOV.U32 R12, RZ, RZ, R9 ;  /* 0x000000ffff0c7224 */ /* 0x000fe200078e0009 */
[C---:B------:R-:W-:Y:S01]  /*e0b0*/  IADD3 R9, R29.reuse, 0xfb, RZ ;  /* 0x000000fb1d097810 */ /* 0x040fe20007ffe0ff */
[----:B------:R-:W-:Y:S02]  /*e0c0*/  IMAD.MOV R0, RZ, RZ, -R0 ;  /* 0x000000ffff007224 */ /* 0x000fe400078e0a00 */
[----:B------:R-:W-:Y:S01]  /*e0d0*/  IMAD R8, R24, R7, R8 ;  /* 0x0000000718087224 */ /* 0x000fe200078e0208 */
[----:B0-----:R-:W-:Y:S01]  /*e0e0*/  IABS R14, R9 ;  /* 0x00000009000e7213 */ /* 0x001fe20000000000 */
[----:B------:R-:W-:Y:S01]  /*e0f0*/  @!P3 IMAD.MOV R12, RZ, RZ, -R12 ;  /* 0x000000ffff0cb224 */ /* 0x000fe200078e0a0c */
[----:B------:R-:W-:Y:S01]  /*e100*/  ISETP.GE.AND P3, PT, R6, RZ, PT ;  /* 0x000000ff0600720c */ /* 0x000fe20003f66270 */
[----:B------:R-:W-:Y:S01]  /*e110*/  IMAD R3, R24, R0, R3 ;  /* 0x0000000018037224 */ /* 0x000fe200078e0203 */
[----:B------:R-:W-:Y:S01]  /*e120*/  IADD3 R0, R29, 0xf9, RZ ;  /* 0x000000f91d007810 */ /* 0x000fe20007ffe0ff */
[----:B------:R-:W-:Y:S01]  /*e130*/  @!P5 IMAD.IADD R4, R4, 0x1, -R24 ;  /* 0x000000010404d824 */ /* 0x000fe200078e0a18 */
[----:B------:R-:W-:Y:S01]  /*e140*/  ISETP.GT.U32.AND P5, PT, R24, R8, PT ;  /* 0x000000081800720c */ /* 0x000fe20003fa4070 */
[----:B------:R-:W-:Y:S01]  /*e150*/  IMAD.HI.U32 R6, R2, R10, RZ ;  /* 0x0000000a02067227 */ /* 0x000fe200078e00ff */
[----:B------:R0:W-:Y:S01]  /*e160*/  STL [R1+0x3fc], R12 ;  /* 0x0003fc0c01007387 */ /* 0x0001e20000100800 */
[----:B------:R-:W-:-:S02]  /*e170*/  IABS R7, R0 ;  /* 0x0000000000077213 */ /* 0x000fc40000000000 */
[----:B------:R-:W-:Y:S01]  /*e180*/  @!P6 IMAD.IADD R5, R5, 0x1, -R24 ;  /* 0x000000010505e824 */ /* 0x000fe200078e0a18 */
[----:B------:R-:W-:Y:S01]  /*e190*/  ISETP.GT.U32.AND P6, PT, R24, R3, PT ;  /* 0x000000031800720c */ /* 0x000fe20003fc4070 */
[----:B------:R-:W-:Y:S02]  /*e1a0*/  IMAD.MOV R6, RZ, RZ, -R6 ;  /* 0x000000ffff067224 */ /* 0x000fe400078e0a06 */
[----:B------:R-:W-:Y:S01]  /*e1b0*/  IMAD.HI.U32 R17, R2, R14, RZ ;  /* 0x0000000e02117227 */ /* 0x000fe200078e00ff */
[----:B0-----:R-:W-:-:S03]  /*e1c0*/  IADD3 R12, R29, 0xfa, RZ ;  /* 0x000000fa1d0c7810 */ /* 0x001fc60007ffe0ff */
[----:B------:R-:W-:Y:S01]  /*e1d0*/  IMAD R10, R24, R6, R10 ;  /* 0x00000006180a7224 */ /* 0x000fe200078e020a */
[----:B------:R-:W-:Y:S01]  /*e1e0*/  IADD3 R6, R29, 0xf8, RZ ;  /* 0x000000f81d067810 */ /* 0x000fe20007ffe0ff */
[--C-:B------:R-:W-:Y:S01]  /*e1f0*/  @!P5 IMAD.IADD R8, R8, 0x1, -R24.reuse ;  /* 0x000000010808d824 */ /* 0x100fe200078e0a18 */
[----:B------:R-:W-:Y:S01]  /*e200*/  IABS R13, R12 ;  /* 0x0000000c000d7213 */ /* 0x000fe20000000000 */
[----:B------:R-:W-:Y:S01]  /*e210*/  IMAD.MOV R17, RZ, RZ, -R17 ;  /* 0x000000ffff117224 */ /* 0x000fe200078e0a11 */
[C---:B------:R-:W-:Y:S01]  /*e220*/  ISETP.GT.U32.AND P5, PT, R24.reuse, R10, PT ;  /* 0x0000000a1800720c */ /* 0x040fe20003fa4070 */
[----:B------:R-:W-:Y:S01]  /*e230*/  @!P6 IMAD.IADD R3, R3, 0x1, -R24 ;  /* 0x000000010303e824 */ /* 0x000fe200078e0a18 */
[----:B------:R-:W-:Y:S01]  /*e240*/  ISETP.GT.U32.AND P6, PT, R24, R8, PT ;  /* 0x000000081800720c */ /* 0x000fe20003fc4070 */
[----:B------:R-:W-:-:S04]  /*e250*/  IMAD.HI.U32 R15, R2, R13, RZ ;  /* 0x0000000d020f7227 */ /* 0x000fc800078e00ff */
[----:B------:R-:W-:Y:S01]  /*e260*/  @!P4 IMAD.MOV R16, RZ, RZ, -R16 ;  /* 0x000000ffff10c224 */ /* 0x000fe200078e0a10 */
[----:B------:R-:W-:Y:S01]  /*e270*/  ISETP.GE.AND P4, PT, R11, RZ, PT ;  /* 0x000000ff0b00720c */ /* 0x000fe20003f86270 */
[----:B------:R-:W-:Y:S01]  /*e280*/  IMAD R11, R24, R17, R14 ;  /* 0x00000011180b7224 */ /* 0x000fe200078e020e */
[----:B------:R-:W-:Y:S01]  /*e290*/  IABS R14, R6 ;  /* 0x00000006000e7213 */ /* 0x000fe20000000000 */
[----:B------:R-:W-:Y:S01]  /*e2a0*/  IMAD.MOV R15, RZ, RZ, -R15 ;  /* 0x000000ffff0f7224 */ /* 0x000fe200078e0a0f */
[----:B------:R0:W-:Y:S01]  /*e2b0*/  STL [R1+0x3f0], R16 ;  /* 0x0003f01001007387 */ /* 0x0001e20000100800 */
[--C-:B------:R-:W-:Y:S01]  /*e2c0*/  @!P5 IMAD.IADD R10, R10, 0x1, -R24.reuse ;  /* 0x000000010a0ad824 */ /* 0x100fe200078e0a18 */
[----:B------:R-:W-:Y:S01]  /*e2d0*/  ISETP.GT.U32.AND P5, PT, R24, R3, PT ;  /* 0x000000031800720c */ /* 0x000fe20003fa4070 */
[----:B------:R-:W-:Y:S01]  /*e2e0*/  @!P6 IMAD.IADD R8, R8, 0x1, -R24 ;  /* 0x000000010808e824 */ /* 0x000fe200078e0a18 */
[----:B------:R-:W-:Y:S01]  /*e2f0*/  ISETP.GT.U32.AND P6, PT, R24, R11, PT ;  /* 0x0000000b1800720c */ /* 0x000fe20003fc4070 */
[----:B------:R-:W-:-:S04]  /*e300*/  IMAD.MOV.U32 R18, RZ, RZ, R4 ;  /* 0x000000ffff127224 */ /* 0x000fc800078e0004 */
[----:B------:R-:W-:Y:S01]  /*e310*/  @!P2 IMAD.MOV R18, RZ, RZ, -R18 ;  /* 0x000000ffff12a224 */ /* 0x000fe200078e0a12 */
[C---:B------:R-:W-:Y:S01]  /*e320*/  ISETP.GT.U32.AND P2, PT, R24.reuse, R10, PT ;  /* 0x0000000a1800720c */ /* 0x040fe20003f44070 */
[----:B0-----:R-:W-:Y:S02]  /*e330*/  IMAD.MOV.U32 R16, RZ, RZ, R7 ;  /* 0x000000ffff107224 */ /* 0x001fe400078e0007 */
[----:B------:R-:W-:Y:S01]  /*e340*/  IMAD R7, R24, R15, R13 ;  /* 0x0000000f18077224 */ /* 0x000fe200078e020d */
[----:B------:R-:W-:Y:S01]  /*e350*/  STL [R1+0x3e4], R18 ;  /* 0x0003e41201007387 */ /* 0x000fe20000100800 */
[----:B------:R-:W-:Y:S02]  /*e360*/  IMAD.MOV.U32 R15, RZ, RZ, R5 ;  /* 0x000000ffff0f7224 */ /* 0x000fe400078e0005 */
[----:B------:R-:W-:Y:S01]  /*e370*/  IMAD.MOV.U32 R13, RZ, RZ, R8 ;  /* 0x000000ffff0d7224 */ /* 0x000fe200078e0008 */
[----:B------:R-:W-:Y:S01]  /*e380*/  IADD3 R8, R29, 0xf7, RZ ;  /* 0x000000f71d087810 */ /* 0x000fe20007ffe0ff */
[----:B------:R-:W-:-:S04]  /*e390*/  IMAD.HI.U32 R4, R2, R16, RZ ;  /* 0x0000001002047227 */ /* 0x000fc800078e00ff */
[----:B------:R-:W-:Y:S01]  /*e3a0*/  @!P1 IMAD.MOV R15, RZ, RZ, -R15 ;  /* 0x000000ffff0f9224 */ /* 0x000fe200078e0a0f */
[----:B------:R-:W-:Y:S01]  /*e3b0*/  ISETP.GE.AND P1, PT, R9, RZ, PT ;  /* 0x000000ff0900720c */ /* 0x000fe20003f26270 */
[----:B------:R-:W-:Y:S01]  /*e3c0*/  @!P0 IMAD.MOV R13, RZ, RZ, -R13 ;  /* 0x000000ffff0d8224 */ /* 0x000fe200078e0a0d */
[----:B------:R-:W-:Y:S01]  /*e3d0*/  ISETP.GT.U32.AND P0, PT, R24, R7, PT ;  /* 0x000000071800720c */ /* 0x000fe20003f04070 */
[----:B------:R-:W-:Y:S01]  /*e3e0*/  IMAD.MOV R4, RZ, RZ, -R4 ;  /* 0x000000ffff047224 */ /* 0x000fe200078e0a04 */
[----:B------:R0:W-:Y:S01]  /*e3f0*/  STL [R1+0x3e0], R15 ;  /* 0x0003e00f01007387 */ /* 0x0001e20000100800 */
[--C-:B------:R-:W-:Y:S01]  /*e400*/  @!P5 IMAD.IADD R3, R3, 0x1, -R24.reuse ;  /* 0x000000010303d824 */ /* 0x100fe200078e0a18 */
[----:B------:R-:W-:Y:S01]  /*e410*/  IADD3 R9, R29, 0xf5, RZ ;  /* 0x000000f51d097810 */ /* 0x000fe20007ffe0ff */
[----:B------:R-:W-:Y:S01]  /*e420*/  @!P6 IMAD.IADD R11, R11, 0x1, -R24 ;  /* 0x000000010b0be824 */ /* 0x000fe200078e0a18 */
[----:B------:R1:W-:Y:S01]  /*e430*/  STL [R1+0x3dc], R13 ;  /* 0x0003dc0d01007387 */ /* 0x0003e20000100800 */
[----:B------:R-:W-:Y:S01]  /*e440*/  IMAD.HI.U32 R5, R2, R14, RZ ;  /* 0x0000000e02057227 */ /* 0x000fe200078e00ff */
[----:B------:R-:W-:-:S02]  /*e450*/  ISETP.GE.AND P5, PT, R12, RZ, PT ;  /* 0x000000ff0c00720c */ /* 0x000fc40003fa6270 */
[----:B------:R-:W-:Y:S01]  /*e460*/  IADD3 R12, R29, 0xf6, RZ ;  /* 0x000000f61d0c7810 */ /* 0x000fe20007ffe0ff */
[----:B------:R-:W-:Y:S02]  /*e470*/  IMAD.MOV R5, RZ, RZ, -R5 ;  /* 0x000000ffff057224 */ /* 0x000fe400078e0a05 */
[----:B0-----:R-:W-:Y:S02]  /*e480*/  IMAD.MOV.U32 R15, RZ, RZ, R3 ;  /* 0x000000ffff0f7224 */ /* 0x001fe400078e0003 */
[----:B------:R-:W-:Y:S02]  /*e490*/  @!P0 IMAD.IADD R7, R7, 0x1, -R24 ;  /* 0x0000000107078824 */ /* 0x000fe400078e0a18 */
[C---:B-1----:R-:W-:Y:S01]  /*e4a0*/  IMAD R13, R24.reuse, R4, R16 ;  /* 0x00000004180d7224 */ /* 0x042fe200078e0210 */
[----:B------:R-:W-:Y:S01]  /*e4b0*/  IABS R4, R9 ;  /* 0x0000000900047213 */ /* 0x000fe20000000000 */
[----:B------:R-:W-:Y:S01]  /*e4c0*/  @!P3 IMAD.MOV R15, RZ, RZ, -R15 ;  /* 0x000000ffff0fb224 */ /* 0x000fe200078e0a0f */
[----:B------:R-:W-:Y:S01]  /*e4d0*/  ISETP.GT.U32.AND P3, PT, R24, R11, PT ;  /* 0x0000000b1800720c */ /* 0x000fe20003f64070 */
[----:B------:R-:W-:Y:S01]  /*e4e0*/  @!P2 IMAD.IADD R10, R10, 0x1, -R24 ;  /* 0x000000010a0aa824 */ /* 0x000fe200078e0a18 */
[----:B------:R-:W-:Y:S01]  /*e4f0*/  ISETP.GT.U32.AND P6, PT, R24, R13, PT ;  /* 0x0000000d1800720c */ /* 0x000fe20003fc4070 */
[----:B------:R-:W-:Y:S01]  /*e500*/  IMAD.HI.U32 R17, R2, R4, RZ ;  /* 0x0000000402117227 */ /* 0x000fe200078e00ff */
[----:B------:R-:W-:Y:S01]  /*e510*/  ISETP.GE.AND P2, PT, R0, RZ, PT ;  /* 0x000000ff0000720c */ /* 0x000fe20003f46270 */
[----:B------:R0:W-:Y:S01]  /*e520*/  STL [R1+0x3d8], R15 ;  /* 0x0003d80f01007387 */ /* 0x0001e20000100800 */
[C---:B------:R-:W-:Y:S01]  /*e530*/  ISETP.GT.U32.AND P0, PT, R24.reuse, R7, PT ;  /* 0x000000071800720c */ /* 0x040fe20003f04070 */
[----:B------:R-:W-:Y:S01]  /*e540*/  IMAD R0, R24, R5, R14 ;  /* 0x0000000518007224 */ /* 0x000fe200078e020e */
[----:B------:R-:W-:Y:S01]  /*e550*/  IABS R14, R8 ;  /* 0x00000008000e7213 */ /* 0x000fe20000000000 */
[----:B------:R-:W-:Y:S01]  /*e560*/  IMAD.MOV R17, RZ, RZ, -R17 ;  /* 0x000000ffff117224 */ /* 0x000fe200078e0a11 */
[----:B------:R-:W-:Y:S01]  /*e570*/  IADD3 R5, R29, 0xf4, RZ ;  /* 0x000000f41d057810 */ /* 0x000fe20007ffe0ff */
[----:B------:R-:W-:-:S02]  /*e580*/  @!P4 IMAD.MOV R10, RZ, RZ, -R10 ;  /* 0x000000ffff0ac224 */ /* 0x000fc400078e0a0a */
[--C-:B------:R-:W-:Y:S01]  /*e590*/  @!P3 IMAD.IADD R11, R11, 0x1, -R24.reuse ;  /* 0x000000010b0bb824 */ /* 0x100fe200078e0a18 */
[----:B------:R-:W-:Y:S01]  /*e5a0*/  ISETP.GT.U32.AND P3, PT, R24, R0, PT ;  /* 0x000000001800720c */ /* 0x000fe20003f64070 */
[----:B------:R-:W-:Y:S01]  /*e5b0*/  @!P6 IMAD.IADD R13, R13, 0x1, -R24 ;  /* 0x000000010d0de824 */ /* 0x000fe200078e0a18 */
[----:B------:R-:W-:Y:S01]  /*e5c0*/  IABS R3, R5 ;  /* 0x0000000500037213 */ /* 0x000fe20000000000 */
[----:B------:R-:W-:Y:S01]  /*e5d0*/  IMAD.HI.U32 R16, R2, R14, RZ ;  /* 0x0000000e02107227 */ /* 0x000fe200078e00ff */
[----:B0-----:R-:W-:Y:S01]  /*e5e0*/  IABS R15, R12 ;  /* 0x0000000c000f7213 */ /* 0x001fe20000000000 */
[----:B------:R0:W-:Y:S01]  /*e5f0*/  STL [R1+0x3d4], R10 ;  /* 0x0003d40a01007387 */ /* 0x0001e20000100800 */
[----:B------:R-:W-:Y:S01]  /*e600*/  ISETP.GT.U32.AND P6, PT, R24, R13, PT ;  /* 0x0000000d1800720c */ /* 0x000fe20003fc4070 */
[----:B------:R-:W-:Y:S02]  /*e610*/  IMAD.MOV R16, RZ, RZ, -R16 ;  /* 0x000000ffff107224 */ /* 0x000fe400078e0a10 */
[----:B------:R-:W-:Y:S01]  /*e620*/  @!P0 IMAD.IADD R7, R7, 0x1, -R24 ;  /* 0x0000000107078824 */ /* 0x000fe200078e0a18 */
[----:B------:R-:W-:Y:S01]  /*e630*/  ISETP.GE.AND P0, PT, R6, RZ, PT ;  /* 0x000000ff0600720c */ /* 0x000fe20003f06270 */
[----:B------:R-:W-:-:S02]  /*e640*/  IMAD R6, R24, R16, R14 ;  /* 0x0000001018067224 */ /* 0x000fc400078e020e */
[----:B------:R-:W-:-:S04]  /*e650*/  IMAD.HI.U32 R16, R2, R3, RZ ;  /* 0x0000000302107227 */ /* 0x000fc800078e00ff */
[----:B------:R-:W-:Y:S01]  /*e660*/  @!P3 IMAD.IADD R0, R0, 0x1, -R24 ;  /* 0x000000010000b824 */ /* 0x000fe200078e0a18 */
[----:B------:R-:W-:Y:S01]  /*e670*/  ISETP.GE.AND P3, PT, R8, RZ, PT ;  /* 0x000000ff0800720c */ /* 0x000fe20003f66270 */
[----:B------:R-:W-:Y:S01]  /*e680*/  IMAD.MOV R16, RZ, RZ, -R16 ;  /* 0x000000ffff107224 */ /* 0x000fe200078e0a10 */
[----:B------:R-:W-:Y:S01]  /*e690*/  IADD3 R8, R29, 0xf3, RZ ;  /* 0x000000f31d087810 */ /* 0x000fe20007ffe0ff */
[----:B------:R-:W-:Y:S01]  /*e6a0*/  @!P6 IMAD.IADD R13, R13, 0x1, -R24 ;  /* 0x000000010d0de824 */ /* 0x000fe200078e0a18 */
[C---:B------:R-:W-:Y:S01]  /*e6b0*/  ISETP.GT.U32.AND P6, PT, R24.reuse, R6, PT ;  /* 0x000000061800720c */ /* 0x040fe20003fc4070 */
[----:B------:R-:W-:Y:S01]  /*e6c0*/  IMAD R3, R24, R16, R3 ;  /* 0x0000001018037224 */ /* 0x000fe200078e0203 */
[----:B------:R-:W-:Y:S01]  /*e6d0*/  IABS R16, R8 ;  /* 0x0000000800107213 */ /* 0x000fe20000000000 */
[----:B------:R-:W-:Y:S01]  /*e6e0*/  IMAD.HI.U32 R14, R2, R15, RZ ;  /* 0x0000000f020e7227 */ /* 0x000fe200078e00ff */
[----:B------:R-:W-:-:S03]  /*e6f0*/  ISETP.GT.U32.AND P4, PT, R24, R0, PT ;  /* 0x000000001800720c */ /* 0x000fc60003f84070 */
[----:B------:R-:W-:Y:S02]  /*e700*/  IMAD.MOV.U32 R18, RZ, RZ, R11 ;  /* 0x000000ffff127224 */ /* 0x000fe400078e000b */
[----:B------:R-:W-:Y:S02]  /*e710*/  IMAD.MOV.U32 R11, RZ, RZ, R16 ;  /* 0x000000ffff0b7224 */ /* 0x000fe400078e0010 */
[----:B------:R-:W-:Y:S02]  /*e720*/  IMAD.MOV R14, RZ, RZ, -R14 ;  /* 0x000000ffff0e7224 */ /* 0x000fe400078e0a0e */
[C---:B------:R-:W-:Y:S02]  /*e730*/  IMAD R4, R24.reuse, R17, R4 ;  /* 0x0000001118047224 */ /* 0x040fe400078e0204 */
[----:B------:R-:W-:Y:S02]  /*e740*/  IMAD.MOV.U32 R16, RZ, RZ, R7 ;  /* 0x000000ffff107224 */ /* 0x000fe400078e0007 */
[C---:B------:R-:W-:Y:S01]  /*e750*/  IMAD R14, R24.reuse, R14, R15 ;  /* 0x0000000e180e7224 */ /* 0x040fe200078e020f */
[----:B------:R-:W-:Y:S01]  /*e760*/  IADD3 R15, R29, 0xf2, RZ ;  /* 0x000000f21d0f7810 */ /* 0x000fe20007ffe0ff */
[----:B------:R-:W-:Y:S01]  /*e770*/  @!P5 IMAD.MOV R16, RZ, RZ, -R16 ;  /* 0x000000ffff10d224 */ /* 0x000fe200078e0a10 */
[----:B------:R-:W-:Y:S01]  /*e780*/  ISETP.GT.U32.AND P5, PT, R24, R4, PT ;  /* 0x000000041800720c */ /* 0x000fe20003fa4070 */
[----:B------:R-:W-:Y:S01]  /*e790*/  @!P6 IMAD.IADD R6, R6, 0x1, -R24 ;  /* 0x000000010606e824 */ /* 0x000fe200078e0a18 */
[C---:B------:R-:W-:Y:S01]  /*e7a0*/  ISETP.GT.U32.AND P6, PT, R24.reuse, R14, PT ;  /* 0x0000000e1800720c */ /* 0x040fe20003fc4070 */
[----:B------:R-:W-:Y:S01]  /*e7b0*/  @!P1 IMAD.MOV R18, RZ, RZ, -R18 ;  /* 0x000000ffff129224 */ /* 0x000fe200078e0a12 */
[----:B0-----:R-:W-:Y:S01]  /*e7c0*/  IABS R10, R15 ;  /* 0x0000000f000a7213 */ /* 0x001fe20000000000 */
[----:B------:R-:W-:Y:S01]  /*e7d0*/  @!P2 IMAD.MOV R13, RZ, RZ, -R13 ;  /* 0x000000ffff0da224 */ /* 0x000fe200078e0a0d */
[----:B------:R-:W-:Y:S01]  /*e7e0*/  ISETP.GT.U32.AND P1, PT, R24, R6, PT ;  /* 0x000000061800720c */ /* 0x000fe20003f24070 */
[----:B------:R-:W-:Y:S01]  /*e7f0*/  @!P4 IMAD.IADD R0, R0, 0x1, -R24 ;  /* 0x000000010000c824 */ /* 0x000fe200078e0a18 */
[----:B------:R-:W-:Y:S01]  /*e800*/  STL [R1+0x3d0], R18 ;  /* 0x0003d01201007387 */ /* 0x000fe20000100800 */
[----:B------:R-:W-:Y:S01]  /*e810*/  IMAD.HI.U32 R7, R2, R11, RZ ;  /* 0x0000000b02077227 */ /* 0x000fe200078e00ff */
[----:B------:R-:W-:-:S02]  /*e820*/  ISETP.GT.U32.AND P4, PT, R24, R3, PT ;  /* 0x000000031800720c */ /* 0x000fc40003f84070 */
[----:B------:R-:W-:Y:S01]  /*e830*/  STL [R1+0x3cc], R16 ;  /* 0x0003cc1001007387 */ /* 0x000fe20000100800 */
[--C-:B------:R-:W-:Y:S01]  /*e840*/  @!P5 IMAD.IADD R4, R4, 0x1, -R24.reuse ;  /* 0x000000010404d824 */ /* 0x100fe200078e0a18 */
[----:B------:R-:W-:Y:S01]  /*e850*/  ISETP.GE.AND P2, PT, R12, RZ, PT ;  /* 0x000000ff0c00720c */ /* 0x000fe20003f46270 */
[--C-:B------:R-:W-:Y:S01]  /*e860*/  @!P6 IMAD.IADD R14, R14, 0x1, -R24.reuse ;  /* 0x000000010e0ee824 */ /* 0x100fe200078e0a18 */
[----:B------:R0:W-:Y:S01]  /*e870*/  STL [R1+0x3c8], R13 ;  /* 0x0003c80d01007387 */ /* 0x0001e20000100800 */
[----:B------:R-:W-:Y:S01]  /*e880*/  ISETP.GE.AND P6, PT, R5, RZ, PT ;  /* 0x000000ff0500720c */ /* 0x000fe20003fc6270 */
[----:B------:R-:W-:Y:S02]  /*e890*/  IMAD.MOV R7, RZ, RZ, -R7 ;  /* 0x000000ffff077224 */ /* 0x000fe400078e0a07 */
[----:B------:R-:W-:Y:S01]  /*e8a0*/  @!P1 IMAD.IADD R6, R6, 0x1, -R24 ;  /* 0x0000000106069824 */ /* 0x000fe200078e0a18 */
[----:B------:R-:W-:Y:S01]  /*e8b0*/  ISETP.GE.AND P1, PT, R9, RZ, PT ;  /* 0x000000ff0900720c */ /* 0x000fe20003f26270 */
[----:B------:R-:W-:Y:S01]  /*e8c0*/  IMAD.HI.U32 R5, R2, R10, RZ ;  /* 0x0000000a02057227 */ /* 0x000fe200078e00ff */
[----:B------:R-:W-:-:S03]  /*e8d0*/  ISETP.GT.U32.AND P5, PT, R24, R14, PT ;  /* 0x0000000e1800720c */ /* 0x000fc60003fa4070 */
[----:B0-----:R-:W-:Y:S02]  /*e8e0*/  IMAD.MOV.U32 R13, RZ, RZ, R0 ;  /* 0x000000ffff0d7224 */ /* 0x001fe400078e0000 */
[C---:B------:R-:W-:Y:S01]  /*e8f0*/  IMAD R7, R24.reuse, R7, R11 ;  /* 0x0000000718077224 */ /* 0x040fe200078e020b */
[----:B------:R-:W-:Y:S01]  /*e900*/  IADD3 R11, R29, 0xf1, RZ ;  /* 0x000000f11d0b7810 */ /* 0x000fe20007ffe0ff */
[----:B------:R-:W-:Y:S01]  /*e910*/  @!P0 IMAD.MOV R13, RZ, RZ, -R13 ;  /* 0x000000ffff0d8224 */ /* 0x000fe200078e0a0d */
[C---:B------:R-:W-:Y:S01]  /*e920*/  ISETP.GT.U32.AND P0, PT, R24.reuse, R4, PT ;  /* 0x000000041800720c */ /* 0x040fe20003f04070 */
[----:B------:R-:W-:Y:S02]  /*e930*/  IMAD.MOV R5, RZ, RZ, -R5 ;  /* 0x000000ffff057224 */ /* 0x000fe400078e0a05 */
[----:B------:R-:W-:Y:S01]  /*e940*/  IMAD.MOV.U32 R9, RZ, RZ, R6 ;  /* 0x000000ffff097224 */ /* 0x000fe200078e0006 */
[----:B------:R0:W-:Y:S01]  /*e950*/  STL [R1+0x3c4], R13 ;  /* 0x0003c40d01007387 */ /* 0x0001e20000100800 */
[C---:B------:R-:W-:Y:S01]  /*e960*/  IMAD R0, R24.reuse, R5, R10 ;  /* 0x0000000518007224 */ /* 0x040fe200078e020a */
[----:B------:R-:W-:Y:S01]  /*e970*/  IABS R5, R11 ;  /* 0x0000000b00057213 */ /* 0x000fe20000000000 */
[----:B------:R-:W-:Y:S01]  /*e980*/  @!P3 IMAD.MOV R9, RZ, RZ, -R9 ;  /* 0x000000ffff09b224 */ /* 0x000fe200078e0a09 */
[----:B------:R-:W-:Y:S01]  /*e990*/  ISETP.GT.U32.AND P3, PT, R24, R7, PT ;  /* 0x000000071800720c */ /* 0x000fe20003f64070 */
[--C-:B------:R-:W-:Y:S01]  /*e9a0*/  @!P4 IMAD.IADD R3, R3, 0x1, -R24.reuse ;  /* 0x000000010303c824 */ /* 0x100fe200078e0a18 */
[----:B------:R-:W-:Y:S01]  /*e9b0*/  IADD3 R6, R29, 0xf0, RZ ;  /* 0x000000f01d067810 */ /* 0x000fe20007ffe0ff */
[--C-:B------:R-:W-:Y:S01]  /*e9c0*/  @!P5 IMAD.IADD R14, R14, 0x1, -R24.reuse ;  /* 0x000000010e0ed824 */ /* 0x100fe200078e0a18 */
[----:B------:R1:W-:Y:S01]  /*e9d0*/  STL [R1+0x3c0], R9 ;  /* 0x0003c00901007387 */ /* 0x0003e20000100800 */
[----:B------:R-:W-:Y:S01]  /*e9e0*/  @!P0 IMAD.IADD R4, R4, 0x1, -R24 ;  /* 0x0000000104048824 */ /* 0x000fe200078e0a18 */
[----:B------:R-:W-:Y:S01]  /*e9f0*/  ISETP.GT.U32.AND P0, PT, R24, R0, PT ;  /* 0x000000001800720c */ /* 0x000fe20003f04070 */
[----:B0-----:R-:W-:Y:S01]  /*ea00*/  IMAD.HI.U32 R13, R2, R5, RZ ;  /* 0x00000005020d7227 */ /* 0x001fe200078e00ff */
[----:B------:R-:W-:-:S02]  /*ea10*/  ISETP.GT.U32.AND P4, PT, R24, R3, PT ;  /* 0x000000031800720c */ /* 0x000fc40003f84070 */
[----:B------:R-:W-:Y:S01]  /*ea20*/  IABS R10, R6 ;  /* 0x00000006000a7213 */ /* 0x000fe20000000000 */
[----:B------:R-:W-:Y:S01]  /*ea30*/  IMAD.MOV R13, RZ, RZ, -R13 ;  /* 0x000000ffff0d7224 */ /* 0x000fe200078e0a0d */
[----:B------:R-:W-:Y:S01]  /*ea40*/  ISETP.GE.AND P5, PT, R8, RZ, PT ;  /* 0x000000ff0800720c */ /* 0x000fe20003fa6270 */
[----:B------:R-:W-:Y:S01]  /*ea50*/  @!P3 IMAD.IADD R7, R7, 0x1, -R24 ;  /* 0x000000010707b824 */ /* 0x000fe200078e0a18 */
[----:B-1----:R-:W-:Y:S01]  /*ea60*/  IADD3 R9, R29, 0xef, RZ ;  /* 0x000000ef1d097810 */ /* 0x002fe20007ffe0ff */
[----:B------:R-:W-:Y:S01]  /*ea70*/  IMAD.MOV.U32 R16, RZ, RZ, R14 ;  /* 0x000000ffff107224 */ /* 0x000fe200078e000e */
[----:B------:R-:W-:Y:S01]  /*ea80*/  ISETP.GE.AND P3, PT, R11, RZ, PT ;  /* 0x000000ff0b00720c */ /* 0x000fe20003f66270 */
[----:B------:R-:W-:Y:S01]  /*ea90*/  IMAD R5, R24, R13, R5 ;  /* 0x0000000d18057224 */ /* 0x000fe200078e0205 */
[----:B------:R-:W-:Y:S01]  /*eaa0*/  IABS R8, R9 ;  /* 0x0000000900087213 */ /* 0x000fe20000000000 */
[----:B------:R-:W-:Y:S01]  /*eab0*/  @!P0 IMAD.IADD R0, R0, 0x1, -R24 ;  /* 0x0000000100008824 */ /* 0x000fe200078e0a18 */
[----:B------:R-:W-:Y:S01]  /*eac0*/  ISETP.GT.U32.AND P0, PT, R24, R7, PT ;  /* 0x000000071800720c */ /* 0x000fe20003f04070 */
[----:B------:R-:W-:-:S02]  /*ead0*/  IMAD.MOV.U32 R14, RZ, RZ, R4 ;  /* 0x000000ffff0e7224 */ /* 0x000fc400078e0004 */
[----:B------:R-:W-:-:S04]  /*eae0*/  IMAD.HI.U32 R12, R2, R10, RZ ;  /* 0x0000000a020c7227 */ /* 0x000fc800078e00ff */
[----:B------:R-:W-:Y:S01]  /*eaf0*/  @!P4 IMAD.IADD R3, R3, 0x1, -R24 ;  /* 0x000000010303c824 */ /* 0x000fe200078e0a18 */
[----:B------:R-:W-:Y:S01]  /*eb00*/  ISETP.GE.AND P4, PT, R15, RZ, PT ;  /* 0x000000ff0f00720c */ /* 0x000fe20003f86270 */
[----:B------:R-:W-:Y:S01]  /*eb10*/  @!P1 IMAD.MOV R14, RZ, RZ, -R14 ;  /* 0x000000ffff0e9224 */ /* 0x000fe200078e0a0e */
[C---:B------:R-:W-:Y:S01]  /*eb20*/  ISETP.GT.U32.AND P1, PT, R24.reuse, R5, PT ;  /* 0x000000051800720c */ /* 0x040fe20003f24070 */
[----:B------:R-:W-:Y:S02]  /*eb30*/  IMAD.MOV R11, RZ, RZ, -R12 ;  /* 0x000000ffff0b7224 */ /* 0x000fe400078e0a0c */
[----:B------:R-:W-:Y:S02]  /*eb40*/  IMAD.MOV.U32 R12, RZ, RZ, R3 ;  /* 0x000000ffff0c7224 */ /* 0x000fe400078e0003 */
[----:B------:R-:W-:Y:S01]  /*eb50*/  @!P2 IMAD.MOV R16, RZ, RZ, -R16 ;  /* 0x000000ffff10a224 */ /* 0x000fe200078e0a10 */
[----:B------:R-:W-:Y:S01]  /*eb60*/  ISETP.GT.U32.AND P2, PT, R24, R0, PT ;  /* 0x000000001800720c */ /* 0x000fe20003f44070 */
[----:B------:R-:W-:-:S03]  /*eb70*/  IMAD.HI.U32 R3, R2, R8, RZ ;  /* 0x0000000802037227 */ /* 0x000fc600078e00ff */
[----:B------:R-:W-:Y:S01]  /*eb80*/  STL [R1+0x3bc], R16 ;  /* 0x0003bc1001007387 */ /* 0x000fe20000100800 */
[----:B------:R-:W-:Y:S01]  /*eb90*/  @!P6 IMAD.MOV R12, RZ, RZ, -R12 ;  /* 0x000000ffff0ce224 */ /* 0x000fe200078e0a0c */
[----:B------:R-:W-:Y:S01]  /*eba0*/  ISETP.GE.AND P6, PT, R6, RZ, PT ;  /* 0x000000ff0600720c */ /* 0x000fe20003fc6270 */
[----:B------:R-:W-:Y:S01]  /*ebb0*/  IMAD.MOV R6, RZ, RZ, -R3 ;  /* 0x000000ffff067224 */ /* 0x000fe200078e0a03 */
[----:B------:R-:W-:Y:S01]  /*ebc0*/  STL [R1+0x3a0], R14 ;  /* 0x0003a00e01007387 */ /* 0x000fe20000100800 */
[----:B------:R-:W-:Y:S02]  /*ebd0*/  @!P0 IMAD.IADD R7, R7, 0x1, -R24 ;  /* 0x0000000107078824 */ /* 0x000fe400078e0a18 */
[C---:B------:R-:W-:Y:S01]  /*ebe0*/  IMAD R6, R24.reuse, R6, R8 ;  /* 0x0000000618067224 */ /* 0x040fe200078e0208 */
[----:B------:R0:W-:Y:S01]  /*ebf0*/  STL [R1+0x3a4], R12 ;  /* 0x0003a40c01007387 */ /* 0x0001e20000100800 */
[----:B------:R-:W-:Y:S01]  /*ec00*/  @!P1 IMAD.IADD R5, R5, 0x1, -R24 ;  /* 0x0000000105059824 */ /* 0x000fe200078e0a18 */
[C---:B------:R-:W-:Y:S01]  /*ec10*/  IADD3 R8, R29.reuse, 0xec, RZ ;  /* 0x000000ec1d087810 */ /* 0x040fe20007ffe0ff */
[----:B------:R-:W-:Y:S01]  /*ec20*/  IMAD R4, R24, R11, R10 ;  /* 0x0000000b18047224 */ /* 0x000fe200078e020a */
[----:B------:R-:W-:Y:S01]  /*ec30*/  IADD3 R10, R29, 0xee, RZ ;  /* 0x000000ee1d0a7810 */ /* 0x000fe20007ffe0ff */
[----:B------:R-:W-:Y:S01]  /*ec40*/  @!P2 IMAD.IADD R0, R0, 0x1, -R24 ;  /* 0x000000010000a824 */ /* 0x000fe200078e0a18 */
[----:B------:R-:W-:-:S02]  /*ec50*/  ISETP.GT.U32.AND P1, PT, R24, R5, PT ;  /* 0x000000051800720c */ /* 0x000fc40003f24070 */
[C---:B------:R-:W-:Y:S01]  /*ec60*/  ISETP.GT.U32.AND P0, PT, R24.reuse, R4, PT ;  /* 0x000000041800720c */ /* 0x040fe20003f04070 */
[----:B------:R-:W-:Y:S01]  /*ec70*/  IMAD.MOV.U32 R11, RZ, RZ, R0 ;  /* 0x000000ffff0b7224 */ /* 0x000fe200078e0000 */
[----:B------:R-:W-:Y:S01]  /*ec80*/  IABS R17, R10 ;  /* 0x0000000a00117213 */ /* 0x000fe20000000000 */
[----:B0-----:R-:W-:Y:S01]  /*ec90*/  IMAD.MOV.U32 R12, RZ, RZ, R7 ;  /* 0x000000ffff0c7224 */ /* 0x001fe200078e0007 */
[----:B------:R-:W-:Y:S01]  /*eca0*/  ISETP.GE.AND P2, PT, R9, RZ, PT ;  /* 0x000000ff0900720c */ /* 0x000fe20003f46270 */
[----:B------:R-:W-:Y:S01]  /*ecb0*/  @!P4 IMAD.MOV R11, RZ, RZ, -R11 ;  /* 0x000000ffff0bc224 */ /* 0x000fe200078e0a0b */
[----:B------:R-:W-:Y:S01]  /*ecc0*/  IADD3 R9, R29, 0xed, RZ ;  /* 0x000000ed1d097810 */ /* 0x000fe20007ffe0ff */
[----:B------:R-:W-:Y:S01]  /*ecd0*/  @!P5 IMAD.MOV R12, RZ, RZ, -R12 ;  /* 0x000000ffff0cd224 */ /* 0x000fe200078e0a0c */
[----:B------:R-:W-:Y:S02]  /*ece0*/  ISETP.GT.U32.AND P5, PT, R24, R6, PT ;  /* 0x000000061800720c */ /* 0x000fe40003fa4070 */
[----:B------:R-:W-:Y:S01]  /*ecf0*/  ISETP.GE.AND P4, PT, R10, RZ, PT ;  /* 0x000000ff0a00720c */ /* 0x000fe20003f86270 */
[----:B------:R-:W-:Y:S01]  /*ed00*/  IMAD.HI.U32 R10, R2, R17, RZ ;  /* 0x00000011020a7227 */ /* 0x000fe200078e00ff */
[----:B------:R-:W-:Y:S01]  /*ed10*/  IABS R18, R9 ;  /* 0x0000000900127213 */ /* 0x000fe20000000000 */
[----:B------:R-:W-:Y:S01]  /*ed20*/  STL [R1+0x3a8], R12 ;  /* 0x0003a80c01007387 */ /* 0x000fe20000100800 */
[----:B------:R-:W-:Y:S01]  /*ed30*/  IABS R3, R8 ;  /* 0x0000000800037213 */ /* 0x000fe20000000000 */
[----:B------:R-:W-:Y:S01]  /*ed40*/  @!P1 IMAD.IADD R5, R5, 0x1, -R24 ;  /* 0x0000000105059824 */ /* 0x000fe200078e0a18 */
[----:B------:R-:W-:Y:S01]  /*ed50*/  ISETP.GE.AND P1, PT, R9, RZ, PT ;  /* 0x000000ff0900720c */ /* 0x000fe20003f26270 */
[----:B------:R-:W-:Y:S01]  /*ed60*/  IMAD.MOV R9, RZ, RZ, -R10 ;  /* 0x000000ffff097224 */ /* 0x000fe200078e0a0a */
[----:B------:R0:W-:Y:S01]  /*ed70*/  STL [R1+0x3b0], R11 ;  /* 0x0003b00b01007387 */ /* 0x0001e20000100800 */
[--C-:B------:R-:W-:Y:S01]  /*ed80*/  @!P0 IMAD.IADD R4, R4, 0x1, -R24.reuse ;  /* 0x0000000104048824 */ /* 0x100fe200078e0a18 */
[----:B------:R-:W-:Y:S01]  /*ed90*/  IADD3 R14, R29, 0xe9, RZ ;  /* 0x000000e91d0e7810 */ /* 0x000fe20007ffe0ff */
[----:B------:R-:W-:-:S02]  /*eda0*/  @!P5 IMAD.IADD R6, R6, 0x1, -R24 ;  /* 0x000000010606d824 */ /* 0x000fc400078e0a18 */
[----:B------:R-:W-:Y:S01]  /*edb0*/  IMAD.HI.U32 R7, R2, R18, RZ ;  /* 0x0000001202077227 */ /* 0x000fe200078e00ff */
[C---:B------:R-:W-:Y:S02]  /*edc0*/  ISETP.GT.U32.AND P0, PT, R24.reuse, R4, PT ;  /* 0x000000041800720c */ /* 0x040fe40003f04070 */
[C---:B------:R-:W-:Y:S01]  /*edd0*/  ISETP.GT.U32.AND P5, PT, R24.reuse, R6, PT ;  /* 0x000000061800720c */ /* 0x040fe20003fa4070 */
[C---:B------:R-:W-:Y:S01]  /*ede0*/  IMAD R17, R24.reuse, R9, R17 ;  /* 0x0000000918117224 */ /* 0x040fe200078e0211 */
[----:B------:R-:W-:Y:S01]  /*edf0*/  IABS R9, R14 ;  /* 0x0000000e00097213 */ /* 0x000fe20000000000 */
[----:B0-----:R-:W-:Y:S02]  /*ee00*/  IMAD.MOV.U32 R11, RZ, RZ, R5 ;  /* 0x000000ffff0b7224 */ /* 0x001fe400078e0005 */
[----:B------:R-:W-:Y:S02]  /*ee10*/  IMAD.MOV R7, RZ, RZ, -R7 ;  /* 0x000000ffff077224 */ /* 0x000fe400078e0a07 */
[----:B------:R-:W-:Y:S01]  /*ee20*/  @!P3 IMAD.MOV R11, RZ, RZ, -R11 ;  /* 0x000000ffff0bb224 */ /* 0x000fe200078e0a0b */
[C---:B------:R-:W-:Y:S01]  /*ee30*/  ISETP.GT.U32.AND P3, PT, R24.reuse, R17, PT ;  /* 0x000000111800720c */ /* 0x040fe20003f64070 */
[----:B------:R-:W-:-:S02]  /*ee40*/  IMAD R18, R24, R7, R18 ;  /* 0x0000000718127224 */ /* 0x000fc400078e0212 */
[--C-:B------:R-:W-:Y:S01]  /*ee50*/  @!P0 IMAD.IADD R4, R4, 0x1, -R24.reuse ;  /* 0x0000000104048824 */ /* 0x100fe200078e0a18 */
[----:B------:R-:W-:Y:S01]  /*ee60*/  ISETP.GE.AND P0, PT, R8, RZ, PT ;  /* 0x000000ff0800720c */ /* 0x000fe20003f06270 */
[----:B------:R-:W-:Y:S01]  /*ee70*/  @!P5 IMAD.IADD R6, R6, 0x1, -R24 ;  /* 0x000000010606d824 */ /* 0x000fe200078e0a18 */
[----:B------:R-:W-:Y:S01]  /*ee80*/  ISETP.GT.U32.AND P5, PT, R24, R18, PT ;  /* 0x000000121800720c */ /* 0x000fe20003fa4070 */
[----:B------:R-:W-:Y:S01]  /*ee90*/  IMAD.HI.U32 R0, R2, R3, RZ ;  /* 0x0000000302007227 */ /* 0x000fe200078e00ff */
[----:B------:R-:W-:Y:S01]  /*eea0*/  IADD3 R8, R29, 0xeb, RZ ;  /* 0x000000eb1d087810 */ /* 0x000fe20007ffe0ff */
[----:B------:R0:W-:Y:S02]  /*eeb0*/  STL [R1+0x3b4], R11 ;  /* 0x0003b40b01007387 */ /* 0x0001e40000100800 */
[----:B------:R-:W-:Y:S02]  /*eec0*/  IMAD.MOV.U32 R12, RZ, RZ, R4 ;  /* 0x000000ffff0c7224 */ /* 0x000fe400078e0004 */
[----:B------:R-:W-:-:S02]  /*eed0*/  @!P3 IMAD.IADD R17, R17, 0x1, -R24 ;  /* 0x000000011111b824 */ /* 0x000fc400078e0a18 */
[----:B------:R-:W-:Y:S02]  /*eee0*/  IMAD.MOV R0, RZ, RZ, -R0 ;  /* 0x000000ffff007224 */ /* 0x000fe400078e0a00 */
[----:B------:R-:W-:Y:S01]  /*eef0*/  @!P6 IMAD.MOV R12, RZ, RZ, -R12 ;  /* 0x000000ffff0ce224 */ /* 0x000fe200078e0a0c */
[C---:B------:R-:W-:Y:S01]  /*ef00*/  ISETP.GT.U32.AND P3, PT, R24.reuse, R17, PT ;  /* 0x000000111800720c */ /* 0x040fe20003f64070 */
[----:B------:R-:W-:Y:S01]  /*ef10*/  IMAD R0, R24, R0, R3 ;  /* 0x0000000018007224 */ /* 0x000fe200078e0203 */
[----:B------:R-:W-:Y:S01]  /*ef20*/  ISETP.GE.AND P6, PT, R8, RZ, PT ;  /* 0x000000ff0800720c */ /* 0x000fe20003fc6270 */
[----:B------:R-:W-:Y:S01]  /*ef30*/  @!P5 IMAD.IADD R18, R18, 0x1, -R24 ;  /* 0x000000011212d824 */ /* 0x000fe200078e0a18 */
[----:B------:R-:W-:Y:S01]  /*ef40*/  IADD3 R3, R29, 0xea, RZ ;  /* 0x000000ea1d037810 */ /* 0x000fe20007ffe0ff */
[----:B------:R-:W-:Y:S01]  /*ef50*/  IMAD.MOV.U32 R15, RZ, RZ, R6 ;  /* 0x000000ffff0f7224 */ /* 0x000fe200078e0006 */
[----:B------:R-:W-:Y:S01]  /*ef60*/  IABS R8, R8 ;  /* 0x0000000800087213 */ /* 0x000fe20000000000 */
[----:B------:R-:W-:Y:S01]  /*ef70*/  STL [R1+0x3b8], R12 ;  /* 0x0003b80c01007387 */ /* 0x000fe20000100800 */
[----:B------:R-:W-:Y:S01]  /*ef80*/  IABS R4, R3 ;  /* 0x0000000300047213 */ /* 0x000fe20000000000 */
[----:B------:R-:W-:Y:S01]  /*ef90*/  @!P2 IMAD.MOV R15, RZ, RZ, -R15 ;  /* 0x000000ffff0fa224 */ /* 0x000fe200078e0a0f */
[----:B------:R-:W-:Y:S01]  /*efa0*/  ISETP.GT.U32.AND P5, PT, R24, R18, PT ;  /* 0x000000121800720c */ /* 0x000fe20003fa4070 */
[----:B------:R-:W-:Y:S01]  /*efb0*/  IMAD.HI.U32 R10, R2, R8, RZ ;  /* 0x00000008020a7227 */ /* 0x000fe200078e00ff */
[----:B------:R-:W-:-:S02]  /*efc0*/  ISETP.GT.U32.AND P2, PT, R24, R0, PT ;  /* 0x000000001800720c */ /* 0x000fc40003f44070 */
[----:B0-----:R-:W-:Y:S01]  /*efd0*/  IADD3 R11, R29, 0xe8, RZ ;  /* 0x000000e81d0b7810 */ /* 0x001fe20007ffe0ff */
[----:B------:R-:W-:Y:S01]  /*efe0*/  IMAD.HI.U32 R7, R2, R4, RZ ;  /* 0x0000000402077227 */ /* 0x000fe200078e00ff */
[----:B------:R0:W-:Y:S02]  /*eff0*/  STL [R1+0x3ac], R15 ;  /* 0x0003ac0f01007387 */ /* 0x0001e40000100800 */
[----:B------:R-:W-:Y:S01]  /*f000*/  IABS R13, R11 ;  /* 0x0000000b000d7213 */ /* 0x000fe20000000000 */
[----:B------:R-:W-:Y:S02]  /*f010*/  IMAD.MOV R10, RZ, RZ, -R10 ;  /* 0x000000ffff0a7224 */ /* 0x000fe400078e0a0a */
[----:B------:R-:W-:Y:S01]  /*f020*/  @!P3 IMAD.IADD R17, R17, 0x1, -R24 ;  /* 0x000000011111b824 */ /* 0x000fe200078e0a18 */
[----:B------:R-:W-:Y:S01]  /*f030*/  ISETP.GE.AND P3, PT, R3, RZ, PT ;  /* 0x000000ff0300720c */ /* 0x000fe20003f66270 */
[----:B------:R-:W-:Y:S02]  /*f040*/  IMAD.MOV R7, RZ, RZ, -R7 ;  /* 0x000000ffff077224 */ /* 0x000fe400078e0a07 */
[C---:B------:R-:W-:Y:S01]  /*f050*/  IMAD R3, R24.reuse, R10, R8 ;  /* 0x0000000a18037224 */ /* 0x040fe200078e0208 */
[C---:B------:R-:W-:Y:S01]  /*f060*/  IADD3 R8, R29.reuse, 0xe6, RZ ;  /* 0x000000e61d087810 */ /* 0x040fe20007ffe0ff */
[----:B------:R-:W-:Y:S01]  /*f070*/  IMAD R4, R24, R7, R4 ;  /* 0x0000000718047224 */ /* 0x000fe200078e0204 */
[----:B------:R-:W-:Y:S01]  /*f080*/  IADD3 R7, R29, 0xe7, RZ ;  /* 0x000000e71d077810 */ /* 0x000fe20007ffe0ff */
[--C-:B------:R-:W-:Y:S01]  /*f090*/  @!P5 IMAD.IADD R18, R18, 0x1, -R24.reuse ;  /* 0x000000011212d824 */ /* 0x100fe200078e0a18 */
[----:B------:R-:W-:Y:S01]  /*f0a0*/  ISETP.GT.U32.AND P5, PT, R24, R3, PT ;  /* 0x000000031800720c */ /* 0x000fe20003fa4070 */
[----:B------:R-:W-:Y:S01]  /*f0b0*/  @!P2 IMAD.IADD R0, R0, 0x1, -R24 ;  /* 0x000000010000a824 */ /* 0x000fe200078e0a18 */
[----:B------:R-:W-:Y:S01]  /*f0c0*/  ISETP.GT.U32.AND P2, PT, R24, R4, PT ;  /* 0x000000041800720c */ /* 0x000fe20003f44070 */
[----:B------:R-:W-:Y:S01]  /*f0d0*/  IMAD.HI.U32 R5, R2, R13, RZ ;  /* 0x0000000d02057227 */ /* 0x000fe200078e00ff */
[----:B------:R-:W-:-:S02]  /*f0e0*/  IABS R10, R7 ;  /* 0x00000007000a7213 */ /* 0x000fc40000000000 */
[----:B0-----:R-:W-:Y:S01]  /*f0f0*/  IABS R15, R8 ;  /* 0x00000008000f7213 */ /* 0x001fe20000000000 */
[----:B------:R-:W-:Y:S02]  /*f100*/  IMAD.MOV.U32 R20, RZ, RZ, R17 ;  /* 0x000000ffff147224 */ /* 0x000fe400078e0011 */
[----:B------:R-:W-:-:S04]  /*f110*/  IMAD.HI.U32 R12, R2, R9, RZ ;  /* 0x00000009020c7227 */ /* 0x000fc800078e00ff */
[--C-:B------:R-:W-:Y:S01]  /*f120*/  @!P5 IMAD.IADD R3, R3, 0x1, -R24.reuse ;  /* 0x000000010303d824 */ /* 0x100fe200078e0a18 */
[----:B------:R-:W-:Y:S01]  /*f130*/  ISETP.GT.U32.AND P5, PT, R24, R0, PT ;  /* 0x000000001800720c */ /* 0x000fe20003fa4070 */
[----:B------:R-:W-:Y:S02]  /*f140*/  @!P2 IMAD.IADD R4, R4, 0x1, -R24 ;  /* 0x000000010404a824 */ /* 0x000fe400078e0a18 */
[----:B------:R-:W-:Y:S02]  /*f150*/  IMAD.MOV R5, RZ, RZ, -R5 ;  /* 0x000000ffff057224 */ /* 0x000fe400078e0a05 */
[----:B------:R-:W-:Y:S01]  /*f160*/  @!P4 IMAD.MOV R20, RZ, RZ, -R20 ;  /* 0x000000ffff14c224 */ /* 0x000fe200078e0a14 */
[C---:B------:R-:W-:Y:S01]  /*f170*/  ISETP.GT.U32.AND P4, PT, R24.reuse, R3, PT ;  /* 0x000000031800720c */ /* 0x040fe20003f84070 */
[----:B------:R-:W-:Y:S01]  /*f180*/  IMAD.MOV R6, RZ, RZ, -R12 ;  /* 0x000000ffff067224 */ /* 0x000fe200078e0a0c */
[C---:B------:R-:W-:Y:S01]  /*f190*/  ISETP.GT.U32.AND P2, PT, R24.reuse, R4, PT ;  /* 0x000000041800720c */ /* 0x040fe20003f44070 */
[----:B------:R-:W-:Y:S01]  /*f1a0*/  IMAD R13, R24, R5, R13 ;  /* 0x00000005180d7224 */ /* 0x000fe200078e020d */
[----:B------:R-:W-:Y:S01]  /*f1b0*/  IADD3 R5, R29, 0xe5, RZ ;  /* 0x000000e51d057810 */ /* 0x000fe20007ffe0ff */
[C---:B------:R-:W-:Y:S01]  /*f1c0*/  IMAD.HI.U32 R19, R2.reuse, R10, RZ ;  /* 0x0000000a02137227 */ /* 0x040fe200078e00ff */
[----:B------:R-:W-:Y:S02]  /*f1d0*/  STL [R1+0x39c], R20 ;  /* 0x00039c1401007387 */ /* 0x000fe40000100800 */
[----:B------:R-:W-:Y:S01]  /*f1e0*/  IABS R16, R5 ;  /* 0x0000000500107213 */ /* 0x000fe20000000000 */
[----:B------:R-:W-:-:S04]  /*f1f0*/  IMAD.HI.U32 R17, R2, R15, RZ ;  /* 0x0000000f02117227 */ /* 0x000fc800078e00ff */
[----:B------:R-:W-:Y:S01]  /*f200*/  IMAD R9, R24, R6, R9 ;  /* 0x0000000618097224 */ /* 0x000fe200078e0209 */
[----:B------:R-:W-:Y:S01]  /*f210*/  IADD3 R6, R29, 0xe4, RZ ;  /* 0x000000e41d067810 */ /* 0x000fe20007ffe0ff */
[----:B------:R-:W-:Y:S02]  /*f220*/  IMAD.MOV R19, RZ, RZ, -R19 ;  /* 0x000000ffff137224 */ /* 0x000fe400078e0a13 */
[----:B------:R-:W-:Y:S01]  /*f230*/  IMAD.MOV R17, RZ, RZ, -R17 ;  /* 0x000000ffff117224 */ /* 0x000fe200078e0a11 */
[----:B------:R-:W-:Y:S01]  /*f240*/  IABS R12, R6 ;  /* 0x00000006000c7213 */ /* 0x000fe20000000000 */
[----:B------:R-:W-:Y:S01]  /*f250*/  @!P5 IMAD.IADD R0, R0, 0x1, -R24 ;  /* 0x000000010000d824 */ /* 0x000fe200078e0a18 */
[C---:B------:R-:W-:Y:S01]  /*f260*/  ISETP.GT.U32.AND P5, PT, R24.reuse, R13, PT ;  /* 0x0000000d1800720c */ /* 0x040fe20003fa4070 */
[----:B------:R-:W-:Y:S01]  /*f270*/  @!P1 IMAD.MOV R18, RZ, RZ, -R18 ;  /* 0x000000ffff129224 */ /* 0x000fe200078e0a12 */
[C---:B------:R-:W-:Y:S01]  /*f280*/  ISETP.GT.U32.AND P1, PT, R24.reuse, R9, PT ;  /* 0x000000091800720c */ /* 0x040fe20003f24070 */
[----:B------:R-:W-:-:S02]  /*f290*/  IMAD R10, R24, R19, R10 ;  /* 0x00000013180a7224 */ /* 0x000fc400078e020a */
[C---:B------:R-:W-:Y:S01]  /*f2a0*/  IMAD R15, R24.reuse, R17, R15 ;  /* 0x00000011180f7224 */ /* 0x040fe200078e020f */
[----:B------:R0:W-:Y:S01]  /*f2b0*/  STL [R1+0x398], R18 ;  /* 0x0003981201007387 */ /* 0x0001e20000100800 */
[--C-:B------:R-:W-:Y:S01]  /*f2c0*/  @!P4 IMAD.IADD R3, R3, 0x1, -R24.reuse ;  /* 0x000000010303c824 */ /* 0x100fe200078e0a18 */
[----:B------:R-:W-:Y:S01]  /*f2d0*/  ISETP.GT.U32.AND P4, PT, R24, R10, PT ;  /* 0x0000000a1800720c */ /* 0x000fe20003f84070 */
[----:B------:R-:W-:Y:S01]  /*f2e0*/  @!P2 IMAD.IADD R4, R4, 0x1, -R24 ;  /* 0x000000010404a824 */ /* 0x000fe200078e0a18 */
[----:B------:R-:W-:Y:S01]  /*f2f0*/  ISETP.GT.U32.AND P2, PT, R24, R15, PT ;  /* 0x0000000f1800720c */ /* 0x000fe20003f44070 */
[----:B------:R-:W-:Y:S02]  /*f300*/  IMAD.MOV.U32 R21, RZ, RZ, R0 ;  /* 0x000000ffff157224 */ /* 0x000fe400078e0000 */
[--C-:B------:R-:W-:Y:S01]  /*f310*/  @!P5 IMAD.IADD R13, R13, 0x1, -R24.reuse ;  /* 0x000000010d0dd824 */ /* 0x100fe200078e0a18 */
[----:B------:R-:W-:Y:S01]  /*f320*/  ISETP.GE.AND P5, PT, R11, RZ, PT ;  /* 0x000000ff0b00720c */ /* 0x000fe20003fa6270 */
[----:B------:R-:W-:Y:S01]  /*f330*/  @!P1 IMAD.IADD R9, R9, 0x1, -R24 ;  /* 0x0000000109099824 */ /* 0x000fe200078e0a18 */
[----:B------:R-:W-:Y:S01]  /*f340*/  ISETP.GE.AND P1, PT, R14, RZ, PT ;  /* 0x000000ff0e00720c */ /* 0x000fe20003f26270 */
[----:B0-----:R-:W-:Y:S01]  /*f350*/  IMAD.HI.U32 R18, R2, R16, RZ ;  /* 0x0000001002127227 */ /* 0x001fe200078e00ff */
[----:B------:R-:W-:-:S02]  /*f360*/  IADD3 R14, R29, 0xe3, RZ ;  /* 0x000000e31d0e7810 */ /* 0x000fc40007ffe0ff */
[----:B------:R-:W-:Y:S01]  /*f370*/  IADD3 R11, R29, 0xe2, RZ ;  /* 0x000000e21d0b7810 */ /* 0x000fe20007ffe0ff */
[----:B------:R-:W-:Y:S01]  /*f380*/  @!P0 IMAD.MOV R21, RZ, RZ, -R21 ;  /* 0x000000ffff158224 */ /* 0x000fe200078e0a15 */
[----:B------:R-:W-:Y:S01]  /*f390*/  ISETP.GT.U32.AND P0, PT, R24, R13, PT ;  /* 0x0000000d1800720c */ /* 0x000fe20003f04070 */
[----:B------:R-:W-:Y:S01]  /*f3a0*/  IMAD.HI.U32 R19, R2, R12, RZ ;  /* 0x0000000c02137227 */ /* 0x000fe200078e00ff */
[----:B------:R-:W-:Y:S02]  /*f3b0*/  IABS R0, R14 ;  /* 0x0000000e00007213 */ /* 0x000fe40000000000 */
[----:B------:R-:W-:Y:S01]  /*f3c0*/  STL [R1+0x394], R21 ;  /* 0x0003941501007387 */ /* 0x000fe20000100800 */
[----:B------:R-:W-:Y:S02]  /*f3d0*/  IMAD.MOV R18, RZ, RZ, -R18 ;  /* 0x000000ffff127224 */ /* 0x000fe400078e0a12 */
[--C-:B------:R-:W-:Y:S01]  /*f3e0*/  @!P4 IMAD.IADD R10, R10, 0x1, -R24.reuse ;  /* 0x000000010a0ac824 */ /* 0x100fe200078e0a18 */
[C---:B------:R-:W-:Y:S01]  /*f3f0*/  ISETP.GT.U32.AND P4, PT, R24.reuse, R9, PT ;  /* 0x000000091800720c */ /* 0x040fe20003f84070 */
[----:B------:R-:W-:Y:S01]  /*f400*/  IMAD.MOV.U32 R20, RZ, RZ, R3 ;  /* 0x000000ffff147224 */ /* 0x000fe200078e0003 */
[----:B------:R-:W-:Y:S01]  /*f410*/  IABS R3, R11 ;  /* 0x0000000b00037213 */ /* 0x000fe20000000000 */
[----:B------:R-:W-:Y:S01]  /*f420*/  @!P2 IMAD.IADD R15, R15, 0x1, -R24 ;  /* 0x000000010f0fa824 */ /* 0x000fe200078e0a18 */
[----:B------:R-:W-:Y:S01]  /*f430*/  ISETP.GT.U32.AND P2, PT, R24, R10, PT ;  /* 0x0000000a1800720c */ /* 0x000fe20003f44070 */
[----:B------:R-:W-:-:S02]  /*f440*/  IMAD.MOV R19, RZ, RZ, -R19 ;  /* 0x000000ffff137224 */ /* 0x000fc400078e0a13 */
[C---:B------:R-:W-:Y:S02]  /*f450*/  IMAD R16, R24.reuse, R18, R16 ;  /* 0x0000001218107224 */ /* 0x040fe400078e0210 */
[----:B------:R-:W-:Y:S01]  /*f460*/  @!P6 IMAD.MOV R20, RZ, RZ, -R20 ;  /* 0x000000ffff14e224 */ /* 0x000fe200078e0a14 */
[C---:B------:R-:W-:Y:S01]  /*f470*/  ISETP.GT.U32.AND P6, PT, R24.reuse, R15, PT ;  /* 0x0000000f1800720c */ /* 0x040fe20003fc4070 */
[C---:B------:R-:W-:Y:S02]  /*f480*/  IMAD R12, R24.reuse, R19, R12 ;  /* 0x00000013180c7224 */ /* 0x040fe400078e020c */
[----:B------:R-:W-:Y:S01]  /*f490*/  @!P3 IMAD.MOV R4, RZ, RZ, -R4 ;  /* 0x000000ffff04b224 */ /* 0x000fe200078e0a04 */
[C---:B------:R-:W-:Y:S01]  /*f4a0*/  ISETP.GT.U32.AND P3, PT, R24.reuse, R16, PT ;  /* 0x000000101800720c */ /* 0x040fe20003f64070 */
[--C-:B------:R-:W-:Y:S01]  /*f4b0*/  @!P0 IMAD.IADD R13, R13, 0x1, -R24.reuse ;  /* 0x000000010d0d8824 */ /* 0x100fe200078e0a18 */
[----:B------:R-:W-:Y:S01]  /*f4c0*/  ISETP.GT.U32.AND P0, PT, R24, R12, PT ;  /* 0x0000000c1800720c */ /* 0x000fe20003f04070 */
[--C-:B------:R-:W-:Y:S01]  /*f4d0*/  @!P4 IMAD.IADD R9, R9, 0x1, -R24.reuse ;  /* 0x000000010909c824 */ /* 0x100fe200078e0a18 */
[----:B------:R-:W-:Y:S01]  /*f4e0*/  ISETP.GE.AND P4, PT, R7, RZ, PT ;  /* 0x000000ff0700720c */ /* 0x000fe20003f86270 */
[----:B------:R-:W-:Y:S01]  /*f4f0*/  IMAD.HI.U32 R7, R2, R0, RZ ;  /* 0x0000000002077227 */ /* 0x000fe200078e00ff */
[----:B------:R-:W-:Y:S03]  /*f500*/  STL [R1+0x390], R20 ;  /* 0x0003901401007387 */ /* 0x000fe60000100800 */
[--C-:B------:R-:W-:Y:S01]  /*f510*/  @!P6 IMAD.IADD R15, R15, 0x1, -R24.reuse ;  /* 0x000000010f0fe824 */ /* 0x100fe200078e0a18 */
[----:B------:R-:W-:Y:S01]  /*f520*/  ISETP.GE.AND P6, PT, R5, RZ, PT ;  /* 0x000000ff0500720c */ /* 0x000fe20003fc6270 */
[--C-:B------:R-:W-:Y:S01]  /*f530*/  @!P2 IMAD.IADD R10, R10, 0x1, -R24.reuse ;  /* 0x000000010a0aa824 */ /* 0x100fe200078e0a18 */
[----:B------:R-:W-:Y:S01]  /*f540*/  ISETP.GE.AND P2, PT, R8, RZ, PT ;  /* 0x000000ff0800720c */ /* 0x000fe20003f46270 */
[--C-:B------:R-:W-:Y:S01]  /*f550*/  @!P3 IMAD.IADD R16, R16, 0x1, -R24.reuse ;  /* 0x000000011010b824 */ /* 0x100fe200078e0a18 */
[----:B------:R0:W-:Y:S01]  /*f560*/  STL [R1+0x38c], R4 ;  /* 0x00038c0401007387 */ /* 0x0001e20000100800 */
[----:B------:R-:W-:Y:S01]  /*f570*/  IMAD.MOV R5, RZ, RZ, -R7 ;  /* 0x000000ffff057224 */ /* 0x000fe200078e0a07 */
[----:B------:R-:W-:Y:S01]  /*f580*/  ISETP.GE.AND P3, PT, R6, RZ, PT ;  /* 0x000000ff0600720c */ /* 0x000fe20003f66270 */
[----:B------:R-:W-:Y:S01]  /*f590*/  @!P0 IMAD.IADD R12, R12, 0x1, -R24 ;  /* 0x000000010c0c8824 */ /* 0x000fe200078e0a18 */
[C---:B------:R-:W-:Y:S01]  /*f5a0*/  ISETP.GT.U32.AND P0, PT, R24.reuse, R16, PT ;  /* 0x000000101800720c */ /* 0x040fe20003f04070 */
[C---:B------:R-:W-:Y:S01]  /*f5b0*/  IMAD R5, R24.reuse, R5, R0 ;  /* 0x0000000518057224 */ /* 0x040fe200078e0200 */
[C---:B------:R-:W-:Y:S01]  /*f5c0*/  IADD3 R0, R29.reuse, 0xe0, RZ ;  /* 0x000000e01d007810 */ /* 0x040fe20007ffe0ff */
[----:B------:R-:W-:Y:S01]  /*f5d0*/  IMAD.MOV.U32 R7, RZ, RZ, R10 ;  /* 0x000000ffff077224 */ /* 0x000fe200078e000a */
[C---:B------:R-:W-:Y:S01]  /*f5e0*/  IADD3 R10, R29.reuse, 0xdf, RZ ;  /* 0x000000df1d0a7810 */ /* 0x040fe20007ffe0ff */
[----:B------:R-:W-:Y:S01]  /*f5f0*/  IMAD.MOV.U32 R17, RZ, RZ, R13 ;  /* 0x000000ffff117224 */ /* 0x000fe200078e000d */
[C---:B------:R-:W-:Y:S01]  /*f600*/  IADD3 R13, R29.reuse, 0xda, RZ ;  /* 0x000000da1d0d7810 */ /* 0x040fe20007ffe0ff */
[----:B------:R-:W-:Y:S01]  /*f610*/  @!P4 IMAD.MOV R7, RZ, RZ, -R7 ;  /* 0x000000ffff07c224 */ /* 0x000fe200078e0a07 */
[----:B------:R-:W-:Y:S01]  /*f620*/  ISETP.GT.U32.AND P4, PT, R24, R5, PT ;  /* 0x000000051800720c */ /* 0x000fe20003f84070 */
[----:B------:R-:W-:Y:S01]  /*f630*/  IMAD.MOV.U32 R18, RZ, RZ, R9 ;  /* 0x000000ffff127224 */ /* 0x000fe200078e0009 */
[----:B------:R-:W-:Y:S01]  /*f640*/  IADD3 R9, R29, 0xdd, RZ ;  /* 0x000000dd1d097810 */ /* 0x000fe20007ffe0ff */
[----:B0-----:R-:W-:-:S04]  /*f650*/  IMAD.HI.U32 R4, R2, R3, RZ ;  /* 0x0000000302047227 */ /* 0x001fc800078e00ff */
[----:B------:R-:W-:Y:S01]  /*f660*/  @!P5 IMAD.MOV R17, RZ, RZ, -R17 ;  /* 0x000000ffff11d224 */ /* 0x000fe200078e0a11 */
[----:B------:R-:W-:Y:S01]  /*f670*/  ISETP.GT.U32.AND P5, PT, R24, R12, PT ;  /* 0x0000000c1800720c */ /* 0x000fe20003fa4070 */
[----:B------:R-:W-:Y:S02]  /*f680*/  IMAD.MOV.U32 R6, RZ, RZ, R15 ;  /* 0x000000ffff067224 */ /* 0x000fe400078e000f */
[----:B------:R-:W-:Y:S01]  /*f690*/  @!P1 IMAD.MOV R18, RZ, RZ, -R18 ;  /* 0x000000ffff129224 */ /* 0x000fe200078e0a12 */
[----:B------:R-:W-:Y:S01]  /*f6a0*/  ISETP.GE.AND P1, PT, R14, RZ, PT ;  /* 0x000000ff0e00720c */ /* 0x000fe20003f26270 */
[----:B------:R-:W-:Y:S02]  /*f6b0*/  IMAD.MOV R4, RZ, RZ, -R4 ;  /* 0x000000ffff047224 */ /* 0x000fe400078e0a04 */
[----:B------:R-:W-:Y:S01]  /*f6c0*/  @!P2 IMAD.MOV R6, RZ, RZ, -R6 ;  /* 0x000000ffff06a224 */ /* 0x000fe200078e0a06 */
[----:B------:R-:W-:Y:S01]  /*f6d0*/  STL [R1+0x388], R18 ;  /* 0x0003881201007387 */ /* 0x000fe20000100800 */
[----:B------:R-:W-:Y:S01]  /*f6e0*/  IMAD R3, R24, R4, R3 ;  /* 0x0000000418037224 */ /* 0x000fe200078e0203 */
[----:B------:R-:W-:Y:S01]  /*f6f0*/  IADD3 R4, R29, 0xe1, RZ ;  /* 0x000000e11d047810 */ /* 0x000fe20007ffe0ff */
[--C-:B------:R-:W-:Y:S01]  /*f700*/  @!P0 IMAD.IADD R16, R16, 0x1, -R24.reuse ;  /* 0x0000000110108824 */ /* 0x100fe200078e0a18 */
[----:B------:R-:W-:Y:S01]  /*f710*/  STL [R1+0x384], R17 ;  /* 0x0003841101007387 */ /* 0x000fe20000100800 */
[----:B------:R-:W-:Y:S01]  /*f720*/  ISETP.GE.AND P0, PT, R11, RZ, PT ;  /* 0x000000ff0b00720c */ /* 0x000fe20003f06270 */
[--C-:B------:R-:W-:Y:S01]  /*f730*/  @!P4 IMAD.IADD R5, R5, 0x1, -R24.reuse ;  /* 0x000000010505c824 */ /* 0x100fe200078e0a18 */
[----:B------:R-:W-:Y:S01]  /*f740*/  IABS R11, R4 ;  /* 0x00000004000b7213 */ /* 0x000fe20000000000 */
[----:B------:R0:W-:Y:S01]  /*f750*/  STL [R1+0x380], R7 ;  /* 0x0003800701007387 */ /* 0x0001e20000100800 */
[----:B------:R-:W-:Y:S01]  /*f760*/  ISETP.GT.U32.AND P2, PT, R24, R3, PT ;  /* 0x000000031800720c */ /* 0x000fe20003f44070 */
[----:B------:R-:W-:Y:S01]  /*f770*/  @!P5 IMAD.IADD R12, R12, 0x1, -R24 ;  /* 0x000000010c0cd824 */ /* 0x000fe200078e0a18 */
[----:B------:R-:W-:Y:S01]  /*f780*/  ISETP.GE.AND P5, PT, R4, RZ, PT ;  /* 0x000000ff0400720c */ /* 0x000fe20003fa6270 */
[----:B------:R1:W-:Y:S01]  /*f790*/  STL [R1+0x364], R6 ;  /* 0x0003640601007387 */ /* 0x0003e20000100800 */
[----:B------:R-:W-:Y:S01]  /*f7a0*/  ISETP.GE.AND P4, PT, R0, RZ, PT ;  /* 0x000000ff0000720c */ /* 0x000fe20003f86270 */
[----:B0-----:R-:W-:Y:S01]  /*f7b0*/  IMAD.MOV.U32 R7, RZ, RZ, R16 ;  /* 0x000000ffff077224 */ /* 0x001fe200078e0010 */
[----:B------:R-:W-:-:S02]  /*f7c0*/  IADD3 R16, R29, 0xdb, RZ ;  /* 0x000000db1d107810 */ /* 0x000fc40007ffe0ff */
[----:B-1----:R-:W-:Y:S01]  /*f7d0*/  IABS R6, R0 ;  /* 0x0000000000067213 */ /* 0x002fe20000000000 */
[----:B------:R-:W-:Y:S01]  /*f7e0*/  @!P6 IMAD.MOV R7, RZ, RZ, -R7 ;  /* 0x000000ffff07e224 */ /* 0x000fe200078e0a07 */
[----:B------:R-:W-:-:S03]  /*f7f0*/  ISETP.GT.U32.AND P6, PT, R24, R5, PT ;  /* 0x000000051800720c */ /* 0x000fc60003fc4070 */
[----:B------:R-:W-:Y:S02]  /*f800*/  @!P2 IMAD.IADD R3, R3, 0x1, -R24 ;  /* 0x000000010303a824 */ /* 0x000fe400078e0a18 */
[----:B------:R-:W-:Y:S01]  /*f810*/  IMAD.MOV.U32 R4, RZ, RZ, R6 ;  /* 0x000000ffff047224 */ /* 0x000fe200078e0006 */
[----:B------:R0:W-:Y:S01]  /*f820*/  STL [R1+0x368], R7 ;  /* 0x0003680701007387 */ /* 0x0001e20000100800 */
[----:B------:R-:W-:Y:S01]  /*f830*/  IMAD.HI.U32 R6, R2, R11, RZ ;  /* 0x0000000b02067227 */ /* 0x000fe200078e00ff */
[----:B------:R-:W-:-:S03]  /*f840*/  ISETP.GT.U32.AND P2, PT, R24, R3, PT ;  /* 0x000000031800720c */ /* 0x000fc60003f44070 */
[----:B------:R-:W-:Y:S02]  /*f850*/  IMAD.MOV R6, RZ, RZ, -R6 ;  /* 0x000000ffff067224 */ /* 0x000fe400078e0a06 */
[----:B------:R-:W-:-:S04]  /*f860*/  IMAD.HI.U32 R0, R2, R4, RZ ;  /* 0x0000000402007227 */ /* 0x000fc800078e00ff */
[C---:B------:R-:W-:Y:S02]  /*f870*/  IMAD R11, R24.reuse, R6, R11 ;  /* 0x00000006180b7224 */ /* 0x040fe400078e020b */
[----:B------:R-:W-:Y:S02]  /*f880*/  @!P6 IMAD.IADD R5, R5, 0x1, -R24 ;  /* 0x000000010505e824 */ /* 0x000fe400078e0a18 */
[----:B------:R-:W-:Y:S01]  /*f890*/  IMAD.MOV R0, RZ, RZ, -R0 ;  /* 0x000000ffff007224 */ /* 0x000fe200078e0a00 */
[C---:B------:R-:W-:Y:S01]  /*f8a0*/  ISETP.GT.U32.AND P6, PT, R24.reuse, R11, PT ;  /* 0x0000000b1800720c */ /* 0x040fe20003fc4070 */
[----:B0-----:R-:W-:Y:S02]  /*f8b0*/  IMAD.MOV.U32 R7, RZ, RZ, R12 ;  /* 0x000000ffff077224 */ /* 0x001fe400078e000c */
[----:B------:R-:W-:Y:S01]  /*f8c0*/  IMAD R4, R24, R0, R4 ;  /* 0x0000000018047224 */ /* 0x000fe200078e0204 */
[----:B------:R-:W-:Y:S01]  /*f8d0*/  IADD3 R0, R29, 0xdc, RZ ;  /* 0x000000dc1d007810 */ /* 0x000fe20007ffe0ff */
[----:B------:R-:W-:-:S02]  /*f8e0*/  IMAD.MOV.U32 R12, RZ, RZ, R5 ;  /* 0x000000ffff0c7224 */ /* 0x000fc400078e0005 */
[----:B------:R-:W-:Y:S01]  /*f8f0*/  @!P3 IMAD.MOV R7, RZ, RZ, -R7 ;  /* 0x000000ffff07b224 */ /* 0x000fe200078e0a07 */
[----:B------:R-:W-:Y:S01]  /*f900*/  ISETP.GE.AND P3, PT, R10, RZ, PT ;  /* 0x000000ff0a00720c */ /* 0x000fe20003f66270 */
[----:B------:R-:W-:Y:S01]  /*f910*/  @!P1 IMAD.MOV R12, RZ, RZ, -R12 ;  /* 0x000000ffff0c9224 */ /* 0x000fe200078e0a0c */
[----:B------:R-:W-:Y:S01]  /*f920*/  ISETP.GT.U32.AND P1, PT, R24, R4, PT ;  /* 0x000000041800720c */ /* 0x000fe20003f24070 */
[--C-:B------:R-:W-:Y:S01]  /*f930*/  @!P2 IMAD.IADD R3, R3, 0x1, -R24.reuse ;  /* 0x000000010303a824 */ /* 0x100fe200078e0a18 */
[----:B------:R-:W-:Y:S01]  /*f940*/  IABS R10, R10 ;  /* 0x0000000a000a7213 */ /* 0x000fe20000000000 */
[----:B------:R-:W-:Y:S01]  /*f950*/  @!P6 IMAD.IADD R11, R11, 0x1, -R24 ;  /* 0x000000010b0be824 */ /* 0x000fe200078e0a18 */
[----:B------:R0:W-:Y:S01]  /*f960*/  STL [R1+0x36c], R7 ;  /* 0x00036c0701007387 */ /* 0x0001e20000100800 */
[----:B------:R-:W-:Y:S02]  /*f970*/  IMAD.MOV.U32 R8, RZ, RZ, R3 ;  /* 0x000000ffff087224 */ /* 0x000fe400078e0003 */
[----:B------:R-:W-:Y:S01]  /*f980*/  IMAD.HI.U32 R6, R2, R10, RZ ;  /* 0x0000000a02067227 */ /* 0x000fe200078e00ff */
[----:B------:R-:W-:Y:S01]  /*f990*/  ISETP.GT.U32.AND P6, PT, R24, R11, PT ;  /* 0x0000000b1800720c */ /* 0x000fe20003fc4070 */
[----:B------:R-:W-:Y:S02]  /*f9a0*/  STL [R1+0x370], R12 ;  /* 0x0003700c01007387 */ /* 0x000fe40000100800 */
[----:B------:R-:W-:Y:S01]  /*f9b0*/  @!P0 IMAD.MOV R8, RZ, RZ, -R8 ;  /* 0x000000ffff088224 */ /* 0x000fe200078e0a08 */
[----:B------:R-:W-:Y:S01]  /*f9c0*/  ISETP.GE.AND P0, PT, R9, RZ, PT ;  /* 0x000000ff0900720c */ /* 0x000fe20003f06270 */
[----:B------:R-:W-:Y:S01]  /*f9d0*/  IMAD.MOV R5, RZ, RZ, -R6 ;  /* 0x000000ffff057224 */ /* 0x000fe200078e0a06 */
[----:B0-----:R-:W-:Y:S01]  /*f9e0*/  IADD3 R7, R29, 0xde, RZ ;  /* 0x000000de1d077810 */ /* 0x001fe20007ffe0ff */
        /* <DEDUP_REMOVED lines=22> */
[----:B------:R-:W-:Y:S01]  /*fb50*/  @!P1 IMAD.IADD R4, R4, 0x1, -R24 ;  /* 0x0000000104049824 */ /* 0x000fe200078e0a18 */
[C---:B------:R-:W-:Y:S01]  /*fb60*/  ISETP.GT.U32.AND P1, PT, R24.reuse, R9, PT ;  /* 0x000000091800720c */ /* 0x040fe20003f24070 */
[----:B------:R-:W-:Y:S01]  /*fb70*/  @!P5 IMAD.MOV R12, RZ, RZ, -R12 ;  /* 0x000000ffff0cd224 */ /* 0x000fe200078e0a0c */
[----:B------:R-:W-:Y:S01]  /*fb80*/  ISETP.GT.U32.AND P5, PT, R24, R7, PT ;  /* 0x000000071800720c */ /* 0x000fe20003fa4070 */
        /* <DEDUP_REMOVED lines=21> */
[----:B------:R-:W-:Y:S01]  /*fce0*/  IMAD R12, R24, R4, R12 ;  /* 0x00000004180c7224 */ /* 0x000fe200078e020c */
[----:B------:R-:W-:Y:S01]  /*fcf0*/  IADD3 R4, R29, 0xd7, RZ ;  /* 0x000000d71d047810 */ /* 0x000fe20007ffe0ff */
[--C-:B------:R-:W-:Y:S01]  /*fd00*/  @!P5 IMAD.IADD R10, R10, 0x1, -R24.reuse ;  /* 0x000000010a0ad824 */ /* 0x100fe200078e0a18 */
[C---:B------:R-:W-:Y:S01]  /*fd10*/  ISETP.GT.U32.AND P5, PT, R24.reuse, R3, PT ;  /* 0x000000031800720c */ /* 0x040fe20003fa4070 */
        /* <DEDUP_REMOVED lines=23> */
[C---:B------:R-:W-:Y:S02]  /*fe90*/  IMAD R13, R24.reuse, R7, R13 ;  /* 0x00000007180d7224 */ /* 0x040fe400078e020d */
[----:B------:R-:W-:Y:S01]  /*fea0*/  @!P2 IMAD.MOV R17, RZ, RZ, -R17 ;  /* 0x000000ffff11a224 */ /* 0x000fe200078e0a11 */
[----:B------:R-:W-:Y:S01]  /*feb0*/  ISETP.GT.U32.AND P2, PT, R24, R15, PT ;  /* 0x0000000f1800720c */ /* 0x000fe20003f44070 */
[--C-:B------:R-:W-:Y:S01]  /*fec0*/  @!P6 IMAD.IADD R12, R12, 0x1, -R24.reuse ;  /* 0x000000010c0ce824 */ /* 0x100fe200078e0a18 */
[----:B------:R-:W-:Y:S01]  /*fed0*/  ISETP.GT.U32.AND P6, PT, R24, R13, PT ;  /* 0x0000000d1800720c */ /* 0x000fe20003fc4070 */
[----:B------:R-:W-:Y:S01]  /*fee0*/  IMAD.HI.U32 R0, R2, R14, RZ ;  /* 0x0000000e02007227 */ /* 0x000fe200078e00ff */
[----:B------:R-:W-:Y:S03]  /*fef0*/  STL [R1+0x354], R17 ;  /* 0x0003541101007387 */ /* 0x000fe60000100800 */
[----:B------:R-:W-:Y:S01]  /*ff00*/  @!P3 IMAD.IADD R3, R3, 0x1, -R24 ;  /* 0x000000010303b824 */ /* 0x000fe200078e0a18 */
[----:B------:R-:W-:Y:S01]  /*ff10*/  ISETP.GE.AND P3, PT, R5, RZ, PT ;  /* 0x000000ff0500720c */ /* 0x000fe20003f66270 */
[----:B------:R-:W-:Y:S01]  /*ff20*/  IMAD.MOV R0, RZ, RZ, -R0 ;  /* 0x000000ffff007224 */ /* 0x000fe200078e0a00 */
[C---:B------:R-:W-:Y:S01]  /*ff30*/  IADD3 R5, R29.reuse, 0xd5, RZ ;  /* 0x000000d51d057810 */ /* 0x040fe20007ffe0ff */
[----:B------:R-:W-:Y:S01]  /*ff40*/  @!P0 IMAD.MOV R9, RZ, RZ, -R9 ;  /* 0x000000ffff098224 */ /* 0x000fe200078e0a09 */
[----:B------:R-:W-:Y:S01]  /*ff50*/  ISETP.GE.AND P0, PT, R6, RZ, PT ;  /* 0x000000ff0600720c */ /* 0x000fe20003f06270 */
[----:B------:R-:W-:Y:S01]  /*ff60*/  IMAD.MOV.U32 R6, RZ, RZ, R3 ;  /* 0x000000ffff067224 */ /* 0x000fe200078e0003 */
[C---:B------:R-:W-:Y:S01]  /*ff70*/  IADD3 R3, R29.reuse, 0xd3, RZ ;  /* 0x000000d31d037810 */ /* 0x040fe20007ffe0ff */
[----:B------:R-:W-:Y:S01]  /*ff80*/  IMAD R14, R24, R0, R14 ;  /* 0x00000000180e7224 */ /* 0x000fe200078e020e */
[----:B------:R-:W-:Y:S01]  /*ff90*/  IADD3 R0, R29, 0xd6, RZ ;  /* 0x000000d61d007810 */ /* 0x000fe20007ffe0ff */
[----:B------:R-:W-:Y:S01]  /*ffa0*/  @!P1 IMAD.MOV R8, RZ, RZ, -R8 ;  /* 0x000000ffff089224 */ /* 0x000fe200078e0a08 */
[----:B------:R-:W-:Y:S01]  /*ffb0*/  STL [R1+0x358], R9 ;  /* 0x0003580901007387 */ /* 0x000fe20000100800 */
[----:B------:R-:W-:Y:S01]  /*ffc0*/  @!P2 IMAD.IADD R15, R15, 0x1, -R24 ;  /* 0x000000010f0fa824 */ /* 0x000fe200078e0a18 */
[----:B------:R-:W-:Y:S01]  /*ffd0*/  ISETP.GE.AND P2, PT, R4, RZ, PT ;  /* 0x000000ff0400720c */ /* 0x000fe20003f46270 */
[----:B------:R-:W-:Y:S01]  /*ffe0*/  @!P4 IMAD.MOV R6, RZ, RZ, -R6 ;  /* 0x000000ffff06c224 */ /* 0x000fe200078e0a06 */
[----:B------:R-:W-:Y:S01]  /*fff0*/  IABS R4, R5 ;  /* 0x0000000500047213 */ /* 0x000fe20000000000 */
[----:B------:R-:W-:Y:S01]  /*10000*/  @!P6 IMAD.IADD R13, R13, 0x1, -R24 ;  /* 0x000000010d0de824 */ /* 0x000fe200078e0a18 */
[C---:B------:R-:W-:Y:S01]  /*10010*/  ISETP.GT.U32.AND P1, PT, R24.reuse, R14, PT ;  /* 0x0000000e1800720c */ /* 0x040fe20003f24070 */
[----:B------:R1:W-:Y:S01]  /*10020*/  STL [R1+0x35c], R8 ;  /* 0x00035c0801007387 */ /* 0x0003e20000100800 */
[----:B------:R-:W-:Y:S01]  /*10030*/  IABS R10, R0 ;  /* 0x00000000000a7213 */ /* 0x000fe20000000000 */
[----:B0-----:R-:W-:Y:S01]  /*10040*/  IMAD.MOV.U32 R18, RZ, RZ, R12 ;  /* 0x000000ffff127224 */ /* 0x001fe200078e000c */
[C---:B------:R-:W-:Y:S01]  /*10050*/  ISETP.GT.U32.AND P6, PT, R24.reuse, R13, PT ;  /* 0x0000000d1800720c */ /* 0x040fe20003fc4070 */
[----:B------:R0:W-:Y:S01]  /*10060*/  STL [R1+0x360], R6 ;  /* 0x0003600601007387 */ /* 0x0001e20000100800 */
[----:B------:R-:W-:Y:S01]  /*10070*/  ISETP.GT.U32.AND P4, PT, R24, R15, PT ;  /* 0x0000000f1800720c */ /* 0x000fe20003f84070 */
[----:B------:R-:W-:-:S04]  /*10080*/  IMAD.HI.U32 R7, R2, R10, RZ ;  /* 0x0000000a02077227 */ /* 0x000fc800078e00ff */
[----:B------:R-:W-:Y:S01]  /*10090*/  IMAD.MOV R7, RZ, RZ, -R7 ;  /* 0x000000ffff077224 */ /* 0x000fe200078e0a07 */
[----:B-1----:R-:W-:Y:S01]  /*100a0*/  IADD3 R8, R29, 0xd4, RZ ;  /* 0x000000d41d087810 */ /* 0x002fe20007ffe0ff */
[----:B------:R-:W-:Y:S02]  /*100b0*/  @!P1 IMAD.IADD R14, R14, 0x1, -R24 ;  /* 0x000000010e0e9824 */ /* 0x000fe400078e0a18 */
[----:B0-----:R-:W-:Y:S01]  /*100c0*/  IMAD.HI.U32 R6, R2, R4, RZ ;  /* 0x0000000402067227 */ /* 0x001fe200078e00ff */
[----:B------:R-:W-:Y:S02]  /*100d0*/  IABS R11, R8 ;  /* 0x00000008000b7213 */ /* 0x000fe40000000000 */
[----:B------:R-:W-:Y:S01]  /*100e0*/  ISETP.GT.U32.AND P1, PT, R24, R14, PT ;  /* 0x0000000e1800720c */ /* 0x000fe20003f24070 */
[----:B------:R-:W-:Y:S02]  /*100f0*/  IMAD.MOV R6, RZ, RZ, -R6 ;  /* 0x000000ffff067224 */ /* 0x000fe400078e0a06 */
[----:B------:R-:W-:-:S02]  /*10100*/  @!P6 IMAD.IADD R13, R13, 0x1, -R24 ;  /* 0x000000010d0de824 */ /* 0x000fc400078e0a18 */
[C---:B------:R-:W-:Y:S01]  /*10110*/  IMAD R4, R24.reuse, R6, R4 ;  /* 0x0000000618047224 */ /* 0x040fe200078e0204 */
[----:B------:R-:W-:Y:S01]  /*10120*/  IADD3 R6, R29, 0xd2, RZ ;  /* 0x000000d21d067810 */ /* 0x000fe20007ffe0ff */
[C---:B------:R-:W-:Y:S01]  /*10130*/  IMAD R10, R24.reuse, R7, R10 ;  /* 0x00000007180a7224 */ /* 0x040fe200078e020a */
[----:B------:R-:W-:Y:S01]  /*10140*/  IABS R7, R3 ;  /* 0x0000000300077213 */ /* 0x000fe20000000000 */
[--C-:B------:R-:W-:Y:S01]  /*10150*/  @!P4 IMAD.IADD R15, R15, 0x1, -R24.reuse ;  /* 0x000000010f0fc824 */ /* 0x100fe200078e0a18 */
[----:B------:R-:W-:Y:S01]  /*10160*/  ISETP.GT.U32.AND P6, PT, R24, R4, PT ;  /* 0x000000041800720c */ /* 0x000fe20003fc4070 */
[----:B------:R-:W-:Y:S01]  /*10170*/  IMAD.HI.U32 R16, R2, R11, RZ ;  /* 0x0000000b02107227 */ /* 0x000fe200078e00ff */
[----:B------:R-:W-:Y:S02]  /*10180*/  ISETP.GT.U32.AND P4, PT, R24, R10, PT ;  /* 0x0000000a1800720c */ /* 0x000fe40003f84070 */
[----:B------:R-:W-:Y:S01]  /*10190*/  IABS R9, R6 ;  /* 0x0000000600097213 */ /* 0x000fe20000000000 */
[----:B------:R-:W-:Y:S01]  /*101a0*/  @!P1 IMAD.IADD R14, R14, 0x1, -R24 ;  /* 0x000000010e0e9824 */ /* 0x000fe200078e0a18 */
[----:B------:R-:W-:Y:S01]  /*101b0*/  ISETP.GE.AND P1, PT, R0, RZ, PT ;  /* 0x000000ff0000720c */ /* 0x000fe20003f26270 */
[----:B------:R-:W-:-:S04]  /*101c0*/  IMAD.HI.U32 R0, R2, R7, RZ ;  /* 0x0000000702007227 */ /* 0x000fc800078e00ff */
[----:B------:R-:W-:Y:S02]  /*101d0*/  IMAD.MOV R16, RZ, RZ, -R16 ;  /* 0x000000ffff107224 */ /* 0x000fe400078e0a10 */
[--C-:B------:R-:W-:Y:S02]  /*101e0*/  @!P6 IMAD.IADD R4, R4, 0x1, -R24.reuse ;  /* 0x000000010404e824 */ /* 0x100fe400078e0a18 */
[----:B------:R-:W-:Y:S01]  /*101f0*/  @!P4 IMAD.IADD R10, R10, 0x1, -R24 ;  /* 0x000000010a0ac824 */ /* 0x000fe200078e0a18 */
[----:B------:R-:W-:Y:S01]  /*10200*/  ISETP.GE.AND P4, PT, R5, RZ, PT ;  /* 0x000000ff0500720c */ /* 0x000fe20003f86270 */
[----:B------:R-:W-:Y:S01]  /*10210*/  IMAD.HI.U32 R12, R2, R9, RZ ;  /* 0x00000009020c7227 */ /* 0x000fe200078e00ff */
[----:B------:R-:W-:Y:S02]  /*10220*/  ISETP.GT.U32.AND P6, PT, R24, R4, PT ;  /* 0x000000041800720c */ /* 0x000fe40003fc4070 */
[----:B------:R-:W-:Y:S01]  /*10230*/  IADD3 R5, R29, 0xd1, RZ ;  /* 0x000000d11d057810 */ /* 0x000fe20007ffe0ff */
[----:B------:R-:W-:-:S02]  /*10240*/  IMAD.MOV R0, RZ, RZ, -R0 ;  /* 0x000000ffff007224 */ /* 0x000fc400078e0a00 */
[C---:B------:R-:W-:Y:S02]  /*10250*/  IMAD R11, R24.reuse, R16, R11 ;  /* 0x00000010180b7224 */ /* 0x040fe400078e020b */
[----:B------:R-:W-:Y:S02]  /*10260*/  IMAD.MOV.U32 R17, RZ, RZ, R15 ;  /* 0x000000ffff117224 */ /* 0x000fe400078e000f */
[----:B------:R-:W-:Y:S01]  /*10270*/  @!P5 IMAD.MOV R18, RZ, RZ, -R18 ;  /* 0x000000ffff12d224 */ /* 0x000fe200078e0a12 */
[C---:B------:R-:W-:Y:S01]  /*10280*/  ISETP.GT.U32.AND P5, PT, R24.reuse, R10, PT ;  /* 0x0000000a1800720c */ /* 0x040fe20003fa4070 */
[----:B------:R-:W-:Y:S02]  /*10290*/  IMAD.MOV R12, RZ, RZ, -R12 ;  /* 0x000000ffff0c7224 */ /* 0x000fe400078e0a0c */
[C---:B------:R-:W-:Y:S01]  /*102a0*/  IMAD R7, R24.reuse, R0, R7 ;  /* 0x0000000018077224 */ /* 0x040fe200078e0207 */
[----:B------:R-:W-:Y:S01]  /*102b0*/  IABS R0, R5 ;  /* 0x0000000500007213 */ /* 0x000fe20000000000 */
[----:B------:R-:W-:Y:S01]  /*102c0*/  @!P0 IMAD.MOV R17, RZ, RZ, -R17 ;  /* 0x000000ffff118224 */ /* 0x000fe200078e0a11 */
[----:B------:R-:W-:Y:S01]  /*102d0*/  ISETP.GT.U32.AND P0, PT, R24, R11, PT ;  /* 0x0000000b1800720c */ /* 0x000fe20003f04070 */
[----:B------:R-:W-:Y:S01]  /*102e0*/  @!P3 IMAD.MOV R14, RZ, RZ, -R14 ;  /* 0x000000ffff0eb224 */ /* 0x000fe200078e0a0e */
[----:B------:R-:W-:Y:S01]  /*102f0*/  ISETP.GE.AND P3, PT, R8, RZ, PT ;  /* 0x000000ff0800720c */ /* 0x000fe20003f66270 */
[C---:B------:R-:W-:Y:S01]  /*10300*/  IMAD R8, R24.reuse, R12, R9 ;  /* 0x0000000c18087224 */ /* 0x040fe200078e0209 */
[----:B------:R-:W-:Y:S01]  /*10310*/  STL [R1+0x2e8], R18 ;  /* 0x0002e81201007387 */ /* 0x000fe20000100800 */
[----:B------:R-:W-:Y:S01]  /*10320*/  @!P2 IMAD.MOV R13, RZ, RZ, -R13 ;  /* 0x000000ffff0da224 */ /* 0x000fe200078e0a0d */
[----:B------:R-:W-:Y:S01]  /*10330*/  ISETP.GT.U32.AND P2, PT, R24, R7, PT ;  /* 0x000000071800720c */ /* 0x000fe20003f44070 */
[--C-:B------:R-:W-:Y:S01]  /*10340*/  @!P6 IMAD.IADD R4, R4, 0x1, -R24.reuse ;  /* 0x000000010404e824 */ /* 0x100fe200078e0a18 */
[----:B------:R-:W-:Y:S01]  /*10350*/  ISETP.GT.U32.AND P6, PT, R24, R8, PT ;  /* 0x000000081800720c */ /* 0x000fe20003fc4070 */
[--C-:B------:R-:W-:Y:S01]  /*10360*/  @!P5 IMAD.IADD R10, R10, 0x1, -R24.reuse ;  /* 0x000000010a0ad824 */ /* 0x100fe200078e0a18 */
[----:B------:R-:W-:Y:S01]  /*10370*/  ISETP.GE.AND P5, PT, R3, RZ, PT ;  /* 0x000000ff0300720c */ /* 0x000fe20003fa6270 */
[----:B------:R-:W-:Y:S01]  /*10380*/  IMAD.HI.U32 R9, R2, R0, RZ ;  /* 0x0000000002097227 */ /* 0x000fe200078e00ff */
[----:B------:R-:W-:Y:S01]  /*10390*/  IADD3 R3, R29, 0xd0, RZ ;  /* 0x000000d01d037810 */ /* 0x000fe20007ffe0ff */
[----:B------:R-:W-:Y:S02]  /*103a0*/  STL [R1+0x2ec], R17 ;  /* 0x0002ec1101007387 */ /* 0x000fe40000100800 */
[----:B------:R-:W-:Y:S01]  /*103b0*/  @!P0 IMAD.IADD R11, R11, 0x1, -R24 ;  /* 0x000000010b0b8824 */ /* 0x000fe200078e0a18 */
[----:B------:R-:W-:Y:S01]  /*103c0*/  ISETP.GE.AND P0, PT, R6, RZ, PT ;  /* 0x000000ff0600720c */ /* 0x000fe20003f06270 */
[----:B------:R-:W-:Y:S01]  /*103d0*/  IMAD.MOV.U32 R12, RZ, RZ, R10 ;  /* 0x000000ffff0c7224 */ /* 0x000fe200078e000a */
[----:B------:R-:W-:Y:S01]  /*103e0*/  IABS R10, R3 ;  /* 0x00000003000a7213 */ /* 0x000fe20000000000 */
[----:B------:R-:W-:Y:S01]  /*103f0*/  @!P2 IMAD.IADD R7, R7, 0x1, -R24 ;  /* 0x000000010707a824 */ /* 0x000fe200078e0a18 */
[----:B------:R-:W-:Y:S01]  /*10400*/  ISETP.GT.U32.AND P2, PT, R24, R11, PT ;  /* 0x0000000b1800720c */ /* 0x000fe20003f44070 */
[----:B------:R-:W-:Y:S01]  /*10410*/  @!P1 IMAD.MOV R12, RZ, RZ, -R12 ;  /* 0x000000ffff0c9224 */ /* 0x000fe200078e0a0c */
[----:B------:R-:W-:Y:S01]  /*10420*/  STL [R1+0x2fc], R14 ;  /* 0x0002fc0e01007387 */ /* 0x000fe20000100800 */
[----:B------:R-:W-:Y:S01]  /*10430*/  @!P6 IMAD.IADD R8, R8, 0x1, -R24 ;  /* 0x000000010808e824 */ /* 0x000fe200078e0a18 */
[----:B------:R-:W-:Y:S01]  /*10440*/  ISETP.GT.U32.AND P1, PT, R24, R7, PT ;  /* 0x000000071800720c */ /* 0x000fe20003f24070 */
[----:B------:R-:W-:Y:S01]  /*10450*/  IMAD.MOV R9, RZ, RZ, -R9 ;  /* 0x000000ffff097224 */ /* 0x000fe200078e0a09 */
[----:B------:R0:W-:Y:S01]  /*10460*/  STL [R1+0x340], R13 ;  /* 0x0003400d01007387 */ /* 0x0001e20000100800 */
[----:B------:R-:W-:-:S02]  /*10470*/  IADD3 R6, R29, 0xcf, RZ ;  /* 0x000000cf1d067810 */ /* 0x000fc40007ffe0ff */
[C---:B------:R-:W-:Y:S01]  /*10480*/  ISETP.GT.U32.AND P6, PT, R24.reuse, R8, PT ;  /* 0x000000081800720c */ /* 0x040fe20003fc4070 */
[----:B------:R1:W-:Y:S01]  /*10490*/  STL [R1+0x344], R12 ;  /* 0x0003440c01007387 */ /* 0x0003e20000100800 */
[----:B------:R-:W-:Y:S01]  /*104a0*/  IMAD R0, R24, R9, R0 ;  /* 0x0000000918007224 */ /* 0x000fe200078e0200 */
[----:B------:R-:W-:Y:S01]  /*104b0*/  IABS R9, R6 ;  /* 0x0000000600097213 */ /* 0x000fe20000000000 */
[----:B------:R-:W-:-:S03]  /*104c0*/  @!P2 IMAD.IADD R11, R11, 0x1, -R24 ;  /* 0x000000010b0ba824 */ /* 0x000fc600078e0a18 */
[----:B------:R-:W-:Y:S01]  /*104d0*/  ISETP.GT.U32.AND P2, PT, R24, R0, PT ;  /* 0x000000001800720c */ /* 0x000fe20003f44070 */
[----:B------:R-:W-:Y:S01]  /*104e0*/  @!P1 IMAD.IADD R7, R7, 0x1, -R24 ;  /* 0x0000000107079824 */ /* 0x000fe200078e0a18 */
[----:B------:R-:W-:Y:S01]  /*104f0*/  ISETP.GE.AND P1, PT, R3, RZ, PT ;  /* 0x000000ff0300720c */ /* 0x000fe20003f26270 */
[----:B0-----:R-:W-:Y:S01]  /*10500*/  IMAD.HI.U32 R13, R2, R9, RZ ;  /* 0x00000009020d7227 */ /* 0x001fe200078e00ff */
[----:B------:R-:W-:-:S03]  /*10510*/  IADD3 R3, R29, 0xce, RZ ;  /* 0x000000ce1d037810 */ /* 0x000fc60007ffe0ff */
[----:B-1----:R-:W-:Y:S02]  /*10520*/  IMAD.MOV.U32 R12, RZ, RZ, R4 ;  /* 0x000000ffff0c7224 */ /* 0x002fe400078e0004 */
[----:B------:R-:W-:-:S04]  /*10530*/  IMAD.HI.U32 R4, R2, R10, RZ ;  /* 0x0000000a02047227 */ /* 0x000fc800078e00ff */
[----:B------:R-:W-:Y:S02]  /*10540*/  IMAD.MOV R4, RZ, RZ, -R4 ;  /* 0x000000ffff047224 */ /* 0x000fe400078e0a04 */
[----:B------:R-:W-:Y:S02]  /*10550*/  @!P6 IMAD.IADD R8, R8, 0x1, -R24 ;  /* 0x000000010808e824 */ /* 0x000fe400078e0a18 */
[----:B------:R-:W-:Y:S01]  /*10560*/  IMAD R10, R24, R4, R10 ;  /* 0x00000004180a7224 */ /* 0x000fe200078e020a */
[----:B------:R-:W-:Y:S01]  /*10570*/  IADD3 R4, R29, 0xcd, RZ ;  /* 0x000000cd1d047810 */ /* 0x000fe20007ffe0ff */
[----:B------:R-:W-:Y:S02]  /*10580*/  @!P2 IMAD.IADD R0, R0, 0x1, -R24 ;  /* 0x000000010000a824 */ /* 0x000fe400078e0a18 */
[----:B------:R-:W-:Y:S01]  /*10590*/  @!P4 IMAD.MOV R12, RZ, RZ, -R12 ;  /* 0x000000ffff0cc224 */ /* 0x000fe200078e0a0c */
[C---:B------:R-:W-:Y:S01]  /*105a0*/  ISETP.GT.U32.AND P6, PT, R24.reuse, R10, PT ;  /* 0x0000000a1800720c */ /* 0x040fe20003fc4070 */
[----:B------:R-:W-:Y:S01]  /*105b0*/  IMAD.MOV.U32 R14, RZ, RZ, R11 ;  /* 0x000000ffff0e7224 */ /* 0x000fe200078e000b */
[----:B------:R-:W-:Y:S01]  /*105c0*/  ISETP.GT.U32.AND P2, PT, R24, R0, PT ;  /* 0x000000001800720c */ /* 0x000fe20003f44070 */
[----:B------:R-:W-:Y:S01]  /*105d0*/  IMAD.MOV R13, RZ, RZ, -R13 ;  /* 0x000000ffff0d7224 */ /* 0x000fe200078e0a0d */
[----:B------:R-:W-:Y:S01]  /*105e0*/  ISETP.GE.AND P4, PT, R5, RZ, PT ;  /* 0x000000ff0500720c */ /* 0x000fe20003f86270 */
[----:B------:R0:W-:Y:S01]  /*105f0*/  STL [R1+0x34c], R12 ;  /* 0x00034c0c01007387 */ /* 0x0001e20000100800 */
[----:B------:R-:W-:Y:S01]  /*10600*/  IABS R5, R3 ;  /* 0x0000000300057213 */ /* 0x000fe20000000000 */
[----:B------:R-:W-:Y:S01]  /*10610*/  @!P3 IMAD.MOV R14, RZ, RZ, -R14 ;  /* 0x000000ffff0eb224 */ /* 0x000fe200078e0a0e */
[----:B------:R-:W-:Y:S01]  /*10620*/  ISETP.GE.AND P3, PT, R6, RZ, PT ;  /* 0x000000ff0600720c */ /* 0x000fe20003f66270 */
[----:B------:R-:W-:-:S02]  /*10630*/  IMAD.MOV.U32 R11, RZ, RZ, R7 ;  /* 0x000000ffff0b7224 */ /* 0x000fc400078e0007 */
[----:B------:R-:W-:Y:S01]  /*10640*/  IMAD.HI.U32 R6, R2, R5, RZ ;  /* 0x0000000502067227 */ /* 0x000fe200078e00ff */
[----:B------:R-:W-:Y:S03]  /*10650*/  STL [R1+0x348], R14 ;  /* 0x0003480e01007387 */ /* 0x000fe60000100800 */
[----:B------:R-:W-:Y:S01]  /*10660*/  @!P6 IMAD.IADD R10, R10, 0x1, -R24 ;  /* 0x000000010a0ae824 */ /* 0x000fe200078e0a18 */
[----:B0-----:R-:W-:Y:S01]  /*10670*/  IABS R12, R4 ;  /* 0x00000004000c7213 */ /* 0x001fe20000000000 */
[C---:B------:R-:W-:Y:S02]  /*10680*/  IMAD R9, R24.reuse, R13, R9 ;  /* 0x0000000d18097224 */ /* 0x040fe400078e0209 */
[----:B------:R-:W-:Y:S01]  /*10690*/  IMAD.MOV R6, RZ, RZ, -R6 ;  /* 0x000000ffff067224 */ /* 0x000fe200078e0a06 */
[----:B------:R-:W-:Y:S01]  /*106a0*/  ISETP.GT.U32.AND P6, PT, R24, R10, PT ;  /* 0x0000000a1800720c */ /* 0x000fe20003fc4070 */
[----:B------:R-:W-:-:S04]  /*106b0*/  IMAD.HI.U32 R7, R2, R12, RZ ;  /* 0x0000000c02077227 */ /* 0x000fc800078e00ff */
[----:B------:R-:W-:Y:S02]  /*106c0*/  IMAD.MOV R7, RZ, RZ, -R7 ;  /* 0x000000ffff077224 */ /* 0x000fe400078e0a07 */
[----:B------:R-:W-:Y:S01]  /*106d0*/  @!P2 IMAD.IADD R0, R0, 0x1, -R24 ;  /* 0x000000010000a824 */ /* 0x000fe200078e0a18 */
[----:B------:R-:W-:Y:S01]  /*106e0*/  ISETP.GE.AND P2, PT, R4, RZ, PT ;  /* 0x000000ff0400720c */ /* 0x000fe20003f46270 */
[----:B------:R-:W-:Y:S01]  /*106f0*/  @!P5 IMAD.MOV R11, RZ, RZ, -R11 ;  /* 0x000000ffff0bd224 */ /* 0x000fe200078e0a0b */
[C---:B------:R-:W-:Y:S01]  /*10700*/  ISETP.GT.U32.AND P5, PT, R24.reuse, R9, PT ;  /* 0x000000091800720c */ /* 0x040fe20003fa4070 */
[C---:B------:R-:W-:Y:S02]  /*10710*/  IMAD R5, R24.reuse, R6, R5 ;  /* 0x0000000618057224 */ /* 0x040fe400078e0205 */
[----:B------:R-:W-:Y:S01]  /*10720*/  IMAD R12, R24, R7, R12 ;  /* 0x00000007180c7224 */ /* 0x000fe200078e020c */
[----:B------:R0:W-:Y:S01]  /*10730*/  STL [R1+0x324], R11 ;  /* 0x0003240b01007387 */ /* 0x0001e20000100800 */
[----:B------:R-:W-:Y:S01]  /*10740*/  IMAD.MOV.U32 R13, RZ, RZ, R0 ;  /* 0x000000ffff0d7224 */ /* 0x000fe200078e0000 */
[----:B------:R-:W-:Y:S01]  /*10750*/  IADD3 R7, R29, 0xcb, RZ ;  /* 0x000000cb1d077810 */ /* 0x000fe20007ffe0ff */
[----:B------:R-:W-:Y:S01]  /*10760*/  @!P6 IMAD.IADD R10, R10, 0x1, -R24 ;  /* 0x000000010a0ae824 */ /* 0x000fe200078e0a18 */
[C---:B------:R-:W-:Y:S01]  /*10770*/  ISETP.GT.U32.AND P6, PT, R24.reuse, R5, PT ;  /* 0x000000051800720c */ /* 0x040fe20003fc4070 */
[----:B------:R-:W-:Y:S01]  /*10780*/  @!P4 IMAD.MOV R13, RZ, RZ, -R13 ;  /* 0x000000ffff0dc224 */ /* 0x000fe200078e0a0d */
[----:B------:R-:W-:Y:S01]  /*10790*/  ISETP.GT.U32.AND P4, PT, R24, R12, PT ;  /* 0x0000000c1800720c */ /* 0x000fe20003f84070 */
[----:B------:R-:W-:Y:S01]  /*107a0*/  @!P0 IMAD.MOV R8, RZ, RZ, -R8 ;  /* 0x000000ffff088224 */ /* 0x000fe200078e0a08 */
[----:B------:R-:W-:Y:S01]  /*107b0*/  ISETP.GE.AND P0, PT, R3, RZ, PT ;  /* 0x000000ff0300720c */ /* 0x000fe20003f06270 */
[----:B------:R-:W-:Y:S01]  /*107c0*/  @!P5 IMAD.IADD R9, R9, 0x1, -R24 ;  /* 0x000000010909d824 */ /* 0x000fe200078e0a18 */
[----:B------:R-:W-:Y:S01]  /*107d0*/  IADD3 R3, R29, 0xca, RZ ;  /* 0x000000ca1d037810 */ /* 0x000fe20007ffe0ff */
[----:B0-----:R-:W-:Y:S01]  /*107e0*/  IMAD.MOV.U32 R11, RZ, RZ, R10 ;  /* 0x000000ffff0b7224 */ /* 0x001fe200078e000a */
[----:B------:R0:W-:Y:S01]  /*107f0*/  STL [R1+0x328], R8 ;  /* 0x0003280801007387 */ /* 0x0001e20000100800 */
[----:B------:R-:W-:-:S02]  /*10800*/  IABS R6, R7 ;  /* 0x0000000700067213 */ /* 0x000fc40000000000 */
[----:B------:R-:W-:Y:S01]  /*10810*/  ISETP.GT.U32.AND P5, PT, R24, R9, PT ;  /* 0x000000091800720c */ /* 0x000fe20003fa4070 */
[----:B------:R-:W-:Y:S01]  /*10820*/  @!P1 IMAD.MOV R11, RZ, RZ, -R11 ;  /* 0x000000ffff0b9224 */ /* 0x000fe200078e0a0b */
[----:B------:R-:W-:Y:S01]  /*10830*/  IABS R0, R3 ;  /* 0x0000000300007213 */ /* 0x000fe20000000000 */
[--C-:B------:R-:W-:Y:S01]  /*10840*/  @!P6 IMAD.IADD R5, R5, 0x1, -R24.reuse ;  /* 0x000000010505e824 */ /* 0x100fe200078e0a18 */
[----:B------:R-:W-:Y:S01]  /*10850*/  STL [R1+0x33c], R13 ;  /* 0x00033c0d01007387 */ /* 0x000fe20000100800 */
[----:B------:R-:W-:Y:S01]  /*10860*/  @!P4 IMAD.IADD R12, R12, 0x1, -R24 ;  /* 0x000000010c0cc824 */ /* 0x000fe200078e0a18 */
[----:B0-----:R-:W-:Y:S02]  /*10870*/  IADD3 R8, R29, 0xcc, RZ ;  /* 0x000000cc1d087810 */ /* 0x001fe40007ffe0ff */
[----:B------:R0:W-:Y:S01]  /*10880*/  STL [R1+0x338], R11 ;  /* 0x0003380b01007387 */ /* 0x0001e20000100800 */
[----:B------:R-:W-:Y:S02]  /*10890*/  ISETP.GT.U32.AND P6, PT, R24, R5, PT ;  /* 0x000000051800720c */ /* 0x000fe40003fc4070 */
[----:B------:R-:W-:-:S02]  /*108a0*/  IABS R4, R8 ;  /* 0x0000000800047213 */ /* 0x000fc40000000000 */
[----:B------:R-:W-:Y:S01]  /*108b0*/  ISETP.GT.U32.AND P4, PT, R24, R12, PT ;  /* 0x0000000c1800720c */ /* 0x000fe20003f84070 */
[----:B------:R-:W-:Y:S01]  /*108c0*/  @!P5 IMAD.IADD R9, R9, 0x1, -R24 ;  /* 0x000000010909d824 */ /* 0x000fe200078e0a18 */
[----:B------:R-:W-:Y:S01]  /*108d0*/  ISETP.GE.AND P5, PT, R7, RZ, PT ;  /* 0x000000ff0700720c */ /* 0x000fe20003fa6270 */
[----:B------:R-:W-:Y:S01]  /*108e0*/  IMAD.HI.U32 R10, R2, R4, RZ ;  /* 0x00000004020a7227 */ /* 0x000fe200078e00ff */
[----:B------:R-:W-:-:S03]  /*108f0*/  ISETP.GE.AND P1, PT, R8, RZ, PT ;  /* 0x000000ff0800720c */ /* 0x000fc60003f26270 */
[----:B------:R-:W-:Y:S02]  /*10900*/  IMAD.MOV R10, RZ, RZ, -R10 ;  /* 0x000000ffff0a7224 */ /* 0x000fe400078e0a0a */
[----:B------:R-:W-:-:S04]  /*10910*/  IMAD.HI.U32 R7, R2, R6, RZ ;  /* 0x0000000602077227 */ /* 0x000fc800078e00ff */
[----:B------:R-:W-:-:S04]  /*10920*/  IMAD.HI.U32 R8, R2, R0, RZ ;  /* 0x0000000002087227 */ /* 0x000fc800078e00ff */
[----:B0-----:R-:W-:Y:S02]  /*10930*/  IMAD.MOV.U32 R11, RZ, RZ, R9 ;  /* 0x000000ffff0b7224 */ /* 0x001fe400078e0009 */
[C---:B------:R-:W-:Y:S02]  /*10940*/  IMAD R4, R24.reuse, R10, R4 ;  /* 0x0000000a18047224 */ /* 0x040fe400078e0204 */
[----:B------:R-:W-:Y:S02]  /*10950*/  IMAD.MOV R7, RZ, RZ, -R7 ;  /* 0x000000ffff077224 */ /* 0x000fe400078e0a07 */
[----:B------:R-:W-:Y:S01]  /*10960*/  @!P6 IMAD.IADD R5, R5, 0x1, -R24 ;  /* 0x000000010505e824 */ /* 0x000fe200078e0a18 */
[----:B------:R-:W-:Y:S01]  /*10970*/  ISETP.GT.U32.AND P6, PT, R24, R4, PT ;  /* 0x000000041800720c */ /* 0x000fe20003fc4070 */
[----:B------:R-:W-:Y:S02]  /*10980*/  IMAD.MOV R8, RZ, RZ, -R8 ;  /* 0x000000ffff087224 */ /* 0x000fe400078e0a08 */
[----:B------:R-:W-:-:S02]  /*10990*/  @!P4 IMAD.IADD R12, R12, 0x1, -R24 ;  /* 0x000000010c0cc824 */ /* 0x000fc400078e0a18 */
[----:B------:R-:W-:Y:S01]  /*109a0*/  @!P3 IMAD.MOV R11, RZ, RZ, -R11 ;  /* 0x000000ffff0bb224 */ /* 0x000fe200078e0a0b */
[----:B------:R-:W-:Y:S01]  /*109b0*/  ISETP.GE.AND P3, PT, R3, RZ, PT ;  /* 0x000000ff0300720c */ /* 0x000fe20003f66270 */
[C---:B------:R-:W-:Y:S01]  /*109c0*/  IMAD R3, R24.reuse, R7, R6 ;  /* 0x0000000718037224 */ /* 0x040fe200078e0206 */
[C---:B------:R-:W-:Y:S01]  /*109d0*/  IADD3 R7, R29.reuse, 0xc6, RZ ;  /* 0x000000c61d077810 */ /* 0x040fe20007ffe0ff */
[----:B------:R-:W-:Y:S01]  /*109e0*/  IMAD.MOV.U32 R9, RZ, RZ, R5 ;  /* 0x000000ffff097224 */ /* 0x000fe200078e0005 */
[----:B------:R0:W-:Y:S01]  /*109f0*/  STL [R1+0x330], R11 ;  /* 0x0003300b01007387 */ /* 0x0001e20000100800 */
[C---:B------:R-:W-:Y:S01]  /*10a00*/  IMAD R0, R24.reuse, R8, R0 ;  /* 0x0000000818007224 */ /* 0x040fe200078e0200 */
[C---:B------:R-:W-:Y:S01]  /*10a10*/  IADD3 R8, R29.reuse, 0xc9, RZ ;  /* 0x000000c91d087810 */ /* 0x040fe20007ffe0ff */
[----:B------:R-:W-:Y:S01]  /*10a20*/  IMAD.MOV.U32 R14, RZ, RZ, R12 ;  /* 0x000000ffff0e7224 */ /* 0x000fe200078e000c */
[----:B------:R-:W-:Y:S01]  /*10a30*/  IADD3 R5, R29, 0xc8, RZ ;  /* 0x000000c81d057810 */ /* 0x000fe20007ffe0ff */
[----:B------:R-:W-:Y:S01]  /*10a40*/  @!P0 IMAD.MOV R9, RZ, RZ, -R9 ;  /* 0x000000ffff098224 */ /* 0x000fe200078e0a09 */
[C---:B------:R-:W-:Y:S01]  /*10a50*/  ISETP.GT.U32.AND P0, PT, R24.reuse, R3, PT ;  /* 0x000000031800720c */ /* 0x040fe20003f04070 */
[----:B------:R-:W-:Y:S01]  /*10a60*/  @!P2 IMAD.MOV R14, RZ, RZ, -R14 ;  /* 0x000000ffff0ea224 */ /* 0x000fe200078e0a0e */
[----:B------:R-:W-:Y:S01]  /*10a70*/  ISETP.GT.U32.AND P2, PT, R24, R0, PT ;  /* 0x000000001800720c */ /* 0x000fe20003f44070 */
[----:B------:R-:W-:Y:S01]  /*10a80*/  @!P6 IMAD.IADD R4, R4, 0x1, -R24 ;  /* 0x000000010404e824 */ /* 0x000fe200078e0a18 */
[----:B------:R-:W-:Y:S01]  /*10a90*/  ISETP.GE.AND P4, PT, R8, RZ, PT ;  /* 0x000000ff0800720c */ /* 0x000fe20003f86270 */
[----:B------:R1:W-:Y:S01]  /*10aa0*/  STL [R1+0x334], R9 ;  /* 0x0003340901007387 */ /* 0x0003e20000100800 */
[----:B------:R-:W-:-:S02]  /*10ab0*/  IABS R8, R8 ;  /* 0x0000000800087213 */ /* 0x000fc40000000000 */
[----:B------:R-:W-:Y:S01]  /*10ac0*/  ISETP.GT.U32.AND P6, PT, R24, R4, PT ;  /* 0x000000041800720c */ /* 0x000fe20003fc4070 */
[----:B------:R2:W-:Y:S01]  /*10ad0*/  STL [R1+0x32c], R14 ;  /* 0x00032c0e01007387 */ /* 0x0005e20000100800 */
[----:B0-----:R-:W-:Y:S01]  /*10ae0*/  IABS R11, R7 ;  /* 0x00000007000b7213 */ /* 0x001fe20000000000 */
[----:B------:R-:W-:Y:S01]  /*10af0*/  IMAD.HI.U32 R12, R2, R8, RZ ;  /* 0x00000008020c7227 */ /* 0x000fe200078e00ff */
[----:B------:R-:W-:-:S03]  /*10b00*/  IADD3 R6, R29, 0xc7, RZ ;  /* 0x000000c71d067810 */ /* 0x000fc60007ffe0ff */
[--C-:B------:R-:W-:Y:S01]  /*10b10*/  @!P0 IMAD.IADD R3, R3, 0x1, -R24.reuse ;  /* 0x0000000103038824 */ /* 0x100fe200078e0a18 */
[----:B-1----:R-:W-:Y:S01]  /*10b20*/  IABS R9, R5 ;  /* 0x0000000500097213 */ /* 0x002fe20000000000 */
[----:B------:R-:W-:Y:S01]  /*10b30*/  @!P2 IMAD.IADD R0, R0, 0x1, -R24 ;  /* 0x000000010000a824 */ /* 0x000fe200078e0a18 */
[----:B------:R-:W-:Y:S01]  /*10b40*/  IABS R10, R6 ;  /* 0x00000006000a7213 */ /* 0x000fe20000000000 */
[----:B------:R-:W-:Y:S01]  /*10b50*/  IMAD.MOV R12, RZ, RZ, -R12 ;  /* 0x000000ffff0c7224 */ /* 0x000fe200078e0a0c */
[----:B------:R-:W-:Y:S01]  /*10b60*/  ISETP.GT.U32.AND P0, PT, R24, R3, PT ;  /* 0x000000031800720c */ /* 0x000fe20003f04070 */
[----:B------:R-:W-:Y:S01]  /*10b70*/  @!P6 IMAD.IADD R4, R4, 0x1, -R24 ;  /* 0x000000010404e824 */ /* 0x000fe200078e0a18 */
[C---:B------:R-:W-:Y:S01]  /*10b80*/  ISETP.GT.U32.AND P2, PT, R24.reuse, R0, PT ;  /* 0x000000001800720c */ /* 0x040fe20003f44070 */
[----:B------:R-:W-:Y:S01]  /*10b90*/  IMAD R8, R24, R12, R8 ;  /* 0x0000000c18087224 */ /* 0x000fe200078e0208 */
[----:B------:R-:W-:Y:S01]  /*10ba0*/  ISETP.GE.AND P6, PT, R5, RZ, PT ;  /* 0x000000ff0500720c */ /* 0x000fe20003fc6270 */
[----:B------:R-:W-:-:S04]  /*10bb0*/  IMAD.HI.U32 R5, R2, R11, RZ ;  /* 0x0000000b02057227 */ /* 0x000fc800078e00ff */
[----:B------:R-:W-:Y:S02]  /*10bc0*/  IMAD.MOV.U32 R16, RZ, RZ, R4 ;  /* 0x000000ffff107224 */ /* 0x000fe400078e0004 */
[----:B------:R-:W-:Y:S01]  /*10bd0*/  IMAD.MOV R4, RZ, RZ, -R5 ;  /* 0x000000ffff047224 */ /* 0x000fe200078e0a05 */
[----:B------:R-:W-:Y:S01]  /*10be0*/  IADD3 R5, R29, 0xc3, RZ ;  /* 0x000000c31d057810 */ /* 0x000fe20007ffe0ff */
[--C-:B------:R-:W-:Y:S01]  /*10bf0*/  @!P0 IMAD.IADD R3, R3, 0x1, -R24.reuse ;  /* 0x0000000103038824 */ /* 0x100fe200078e0a18 */
[----:B------:R-:W-:Y:S01]  /*10c00*/  ISETP.GT.U32.AND P0, PT, R24, R8, PT ;  /* 0x000000081800720c */ /* 0x000fe20003f04070 */
[----:B------:R-:W-:Y:S02]  /*10c10*/  @!P2 IMAD.IADD R0, R0, 0x1, -R24 ;  /* 0x000000010000a824 */ /* 0x000fe400078e0a18 */
[----:B------:R-:W-:Y:S01]  /*10c20*/  IMAD R11, R24, R4, R11 ;  /* 0x00000004180b7224 */ /* 0x000fe200078e020b */
[----:B------:R-:W-:Y:S01]  /*10c30*/  IADD3 R4, R29, 0xc4, RZ ;  /* 0x000000c41d047810 */ /* 0x000fe20007ffe0ff */
[----:B------:R-:W-:-:S02]  /*10c40*/  IMAD.MOV.U32 R12, RZ, RZ, R0 ;  /* 0x000000ffff0c7224 */ /* 0x000fc400078e0000 */
[----:B------:R-:W-:Y:S01]  /*10c50*/  IMAD.HI.U32 R13, R2, R9, RZ ;  /* 0x00000009020d7227 */ /* 0x000fe200078e00ff */
[----:B------:R-:W-:-:S03]  /*10c60*/  IABS R0, R4 ;  /* 0x0000000400007213 */ /* 0x000fc60000000000 */
[----:B------:R-:W-:Y:S01]  /*10c70*/  @!P3 IMAD.MOV R12, RZ, RZ, -R12 ;  /* 0x000000ffff0cb224 */ /* 0x000fe200078e0a0c */
[----:B------:R-:W-:Y:S01]  /*10c80*/  ISETP.GT.U32.AND P3, PT, R24, R11, PT ;  /* 0x0000000b1800720c */ /* 0x000fe20003f64070 */
[----:B------:R-:W-:Y:S02]  /*10c90*/  IMAD.MOV R13, RZ, RZ, -R13 ;  /* 0x000000ffff0d7224 */ /* 0x000fe400078e0a0d */
[----:B--2---:R-:W-:-:S04]  /*10ca0*/  IMAD.HI.U32 R14, R2, R10, RZ ;  /* 0x0000000a020e7227 */ /* 0x004fc800078e00ff */
[----:B------:R-:W-:Y:S01]  /*10cb0*/  IMAD.MOV.U32 R15, RZ, RZ, R3 ;  /* 0x000000ffff0f7224 */ /* 0x000fe200078e0003 */
[----:B------:R-:W-:Y:S01]  /*10cc0*/  IADD3 R3, R29, 0xc5, RZ ;  /* 0x000000c51d037810 */ /* 0x000fe20007ffe0ff */
[----:B------:R-:W-:Y:S02]  /*10cd0*/  IMAD R13, R24, R13, R9 ;  /* 0x0000000d180d7224 */ /* 0x000fe400078e0209 */
[----:B------:R-:W-:Y:S01]  /*10ce0*/  IMAD.MOV R14, RZ, RZ, -R14 ;  /* 0x000000ffff0e7224 */ /* 0x000fe200078e0a0e */
[----:B------:R-:W-:Y:S01]  /*10cf0*/  IABS R9, R3 ;  /* 0x0000000300097213 */ /* 0x000fe20000000000 */
[----:B------:R-:W-:Y:S02]  /*10d00*/  @!P0 IMAD.IADD R8, R8, 0x1, -R24 ;  /* 0x0000000108088824 */ /* 0x000fe400078e0a18 */
[----:B------:R-:W-:Y:S01]  /*10d10*/  @!P5 IMAD.MOV R15, RZ, RZ, -R15 ;  /* 0x000000ffff0fd224 */ /* 0x000fe200078e0a0f */
[----:B------:R-:W-:Y:S01]  /*10d20*/  ISETP.GE.AND P5, PT, R6, RZ, PT ;  /* 0x000000ff0600720c */ /* 0x000fe20003fa6270 */
[C---:B------:R-:W-:Y:S01]  /*10d30*/  IMAD R10, R24.reuse, R14, R10 ;  /* 0x0000000e180a7224 */ /* 0x040fe200078e020a */
[C---:B------:R-:W-:Y:S01]  /*10d40*/  ISETP.GT.U32.AND P0, PT, R24.reuse, R8, PT ;  /* 0x000000081800720c */ /* 0x040fe20003f04070 */
[----:B------:R-:W-:Y:S01]  /*10d50*/  @!P1 IMAD.MOV R16, RZ, RZ, -R16 ;  /* 0x000000ffff109224 */ /* 0x000fe200078e0a10 */
[----:B------:R-:W-:Y:S01]  /*10d60*/  ISETP.GT.U32.AND P1, PT, R24, R13, PT ;  /* 0x0000000d1800720c */ /* 0x000fe20003f24070 */
[----:B------:R-:W-:Y:S01]  /*10d70*/  IMAD.HI.U32 R6, R2, R9, RZ ;  /* 0x0000000902067227 */ /* 0x000fe200078e00ff */
[----:B------:R-:W-:-:S02]  /*10d80*/  ISETP.GT.U32.AND P2, PT, R24, R10, PT ;  /* 0x0000000a1800720c */ /* 0x000fc40003f44070 */
[----:B------:R0:W-:Y:S01]  /*10d90*/  STL [R1+0x320], R16 ;  /* 0x0003201001007387 */ /* 0x0001e20000100800 */
[----:B------:R-:W-:Y:S01]  /*10da0*/  @!P3 IMAD.IADD R11, R11, 0x1, -R24 ;  /* 0x000000010b0bb824 */ /* 0x000fe200078e0a18 */
[----:B------:R-:W-:Y:S01]  /*10db0*/  IABS R14, R5 ;  /* 0x00000005000e7213 */ /* 0x000fe20000000000 */
[----:B------:R-:W-:Y:S01]  /*10dc0*/  IMAD.MOV R6, RZ, RZ, -R6 ;  /* 0x000000ffff067224 */ /* 0x000fe200078e0a06 */
[----:B------:R1:W-:Y:S02]  /*10dd0*/  STL [R1+0x31c], R15 ;  /* 0x00031c0f01007387 */ /* 0x0003e40000100800 */
[C---:B------:R-:W-:Y:S01]  /*10de0*/  ISETP.GT.U32.AND P3, PT, R24.reuse, R11, PT ;  /* 0x0000000b1800720c */ /* 0x040fe20003f64070 */
[----:B------:R-:W-:Y:S01]  /*10df0*/  IMAD R9, R24, R6, R9 ;  /* 0x0000000618097224 */ /* 0x000fe200078e0209 */
[----:B------:R2:W-:Y:S01]  /*10e00*/  STL [R1+0x318], R12 ;  /* 0x0003180c01007387 */ /* 0x0005e20000100800 */
[----:B------:R-:W-:Y:S01]  /*10e10*/  IMAD.HI.U32 R6, R2, R0, RZ ;  /* 0x0000000002067227 */ /* 0x000fe200078e00ff */
[----:B0-----:R-:W-:-:S03]  /*10e20*/  IADD3 R16, R29, 0xbc, RZ ;  /* 0x000000bc1d107810 */ /* 0x001fc60007ffe0ff */
[----:B------:R-:W-:Y:S01]  /*10e30*/  @!P0 IMAD.IADD R8, R8, 0x1, -R24 ;  /* 0x0000000108088824 */ /* 0x000fe200078e0a18 */
[----:B------:R-:W-:Y:S01]  /*10e40*/  ISETP.GE.AND P0, PT, R7, RZ, PT ;  /* 0x000000ff0700720c */ /* 0x000fe20003f06270 */
[----:B------:R-:W-:Y:S01]  /*10e50*/  IMAD.MOV R6, RZ, RZ, -R6 ;  /* 0x000000ffff067224 */ /* 0x000fe200078e0a06 */
[----:B------:R-:W-:Y:S01]  /*10e60*/  IABS R17, R16 ;  /* 0x0000001000117213 */ /* 0x000fe20000000000 */
[--C-:B------:R-:W-:Y:S02]  /*10e70*/  @!P1 IMAD.IADD R13, R13, 0x1, -R24.reuse ;  /* 0x000000010d0d9824 */ /* 0x100fe400078e0a18 */
[----:B------:R-:W-:Y:S02]  /*10e80*/  @!P2 IMAD.IADD R10, R10, 0x1, -R24 ;  /* 0x000000010a0aa824 */ /* 0x000fe400078e0a18 */
[----:B-1----:R-:W-:Y:S01]  /*10e90*/  IMAD.MOV.U32 R15, RZ, RZ, R8 ;  /* 0x000000ffff0f7224 */ /* 0x002fe200078e0008 */
[C---:B------:R-:W-:Y:S01]  /*10ea0*/  ISETP.GT.U32.AND P1, PT, R24.reuse, R13, PT ;  /* 0x0000000d1800720c */ /* 0x040fe20003f24070 */
[C---:B------:R-:W-:Y:S01]  /*10eb0*/  IMAD R8, R24.reuse, R6, R0 ;  /* 0x0000000618087224 */ /* 0x040fe200078e0200 */
[----:B------:R-:W-:Y:S01]  /*10ec0*/  ISETP.GT.U32.AND P2, PT, R24, R10, PT ;  /* 0x0000000a1800720c */ /* 0x000fe20003f44070 */
[----:B------:R-:W-:Y:S01]  /*10ed0*/  @!P3 IMAD.IADD R11, R11, 0x1, -R24 ;  /* 0x000000010b0bb824 */ /* 0x000fe200078e0a18 */
[----:B------:R-:W-:Y:S01]  /*10ee0*/  IADD3 R0, R29, 0xc2, RZ ;  /* 0x000000c21d007810 */ /* 0x000fe20007ffe0ff */
[----:B------:R-:W-:Y:S01]  /*10ef0*/  IMAD.HI.U32 R7, R2, R14, RZ ;  /* 0x0000000e02077227 */ /* 0x000fe200078e00ff */
[----:B------:R-:W-:-:S02]  /*10f00*/  ISETP.GT.U32.AND P3, PT, R24, R8, PT ;  /* 0x000000081800720c */ /* 0x000fc40003f64070 */
[----:B------:R-:W-:Y:S01]  /*10f10*/  IADD3 R6, R29, 0xbf, RZ ;  /* 0x000000bf1d067810 */ /* 0x000fe20007ffe0ff */
[----:B------:R-:W-:Y:S02]  /*10f20*/  IMAD.MOV R7, RZ, RZ, -R7 ;  /* 0x000000ffff077224 */ /* 0x000fe400078e0a07 */
[----:B------:R-:W-:Y:S01]  /*10f30*/  @!P4 IMAD.MOV R15, RZ, RZ, -R15 ;  /* 0x000000ffff0fc224 */ /* 0x000fe200078e0a0f */
[----:B------:R-:W-:Y:S01]  /*10f40*/  ISETP.GE.AND P4, PT, R3, RZ, PT ;  /* 0x000000ff0300720c */ /* 0x000fe20003f86270 */
[--C-:B------:R-:W-:Y:S01]  /*10f50*/  @!P1 IMAD.IADD R13, R13, 0x1, -R24.reuse ;  /* 0x000000010d0d9824 */ /* 0x100fe200078e0a18 */
[----:B------:R-:W-:Y:S01]  /*10f60*/  ISETP.GT.U32.AND P1, PT, R24, R9, PT ;  /* 0x000000091800720c */ /* 0x000fe20003f24070 */
[--C-:B------:R-:W-:Y:S01]  /*10f70*/  @!P2 IMAD.IADD R10, R10, 0x1, -R24.reuse ;  /* 0x000000010a0aa824 */ /* 0x100fe200078e0a18 */
[----:B------:R-:W-:Y:S01]  /*10f80*/  ISETP.GE.AND P2, PT, R5, RZ, PT ;  /* 0x000000ff0500720c */ /* 0x000fe20003f46270 */
[----:B--2---:R-:W-:Y:S01]  /*10f90*/  IMAD.MOV.U32 R12, RZ, RZ, R13 ;  /* 0x000000ffff0c7224 */ /* 0x004fe200078e000d */
[----:B------:R-:W-:Y:S01]  /*10fa0*/  IABS R5, R0 ;  /* 0x0000000000057213 */ /* 0x000fe20000000000 */
[----:B------:R-:W-:Y:S01]  /*10fb0*/  @!P3 IMAD.IADD R8, R8, 0x1, -R24 ;  /* 0x000000010808b824 */ /* 0x000fe200078e0a18 */
[----:B------:R-:W-:Y:S01]  /*10fc0*/  STL [R1+0x314], R15 ;  /* 0x0003140f01007387 */ /* 0x000fe20000100800 */
[----:B------:R-:W-:Y:S01]  /*10fd0*/  @!P6 IMAD.MOV R12, RZ, RZ, -R12 ;  /* 0x000000ffff0ce224 */ /* 0x000fe200078e0a0c */
[----:B------:R-:W-:Y:S01]  /*10fe0*/  IADD3 R3, R29, 0xc1, RZ ;  /* 0x000000c11d037810 */ /* 0x000fe20007ffe0ff */
[C---:B------:R-:W-:Y:S01]  /*10ff0*/  IMAD R14, R24.reuse, R7, R14 ;  /* 0x00000007180e7224 */ /* 0x040fe200078e020e */
[----:B------:R-:W-:Y:S01]  /*11000*/  ISETP.GT.U32.AND P3, PT, R24, R8, PT ;  /* 0x000000081800720c */ /* 0x000fe20003f64070 */
[----:B------:R-:W-:Y:S01]  /*11010*/  IMAD.HI.U32 R7, R2, R5, RZ ;  /* 0x0000000502077227 */ /* 0x000fe200078e00ff */
[----:B------:R0:W-:Y:S01]  /*11020*/  STL [R1+0x300], R12 ;  /* 0x0003000c01007387 */ /* 0x0001e20000100800 */
[----:B------:R-:W-:-:S02]  /*11030*/  ISETP.GE.AND P6, PT, R4, RZ, PT ;  /* 0x000000ff0400720c */ /* 0x000fc40003fc6270 */
[----:B------:R-:W-:Y:S01]  /*11040*/  IMAD.MOV.U32 R13, RZ, RZ, R10 ;  /* 0x000000ffff0d7224 */ /* 0x000fe200078e000a */
[----:B------:R-:W-:Y:S01]  /*11050*/  IABS R10, R6 ;  /* 0x00000006000a7213 */ /* 0x000fe20000000000 */
[----:B------:R-:W-:Y:S02]  /*11060*/  IMAD.MOV R7, RZ, RZ, -R7 ;  /* 0x000000ffff077224 */ /* 0x000fe400078e0a07 */
[----:B------:R-:W-:Y:S02]  /*11070*/  @!P1 IMAD.IADD R9, R9, 0x1, -R24 ;  /* 0x0000000109099824 */ /* 0x000fe400078e0a18 */
[----:B------:R-:W-:Y:S01]  /*11080*/  @!P5 IMAD.MOV R13, RZ, RZ, -R13 ;  /* 0x000000ffff0dd224 */ /* 0x000fe200078e0a0d */
[----:B------:R-:W-:Y:S01]  /*11090*/  ISETP.GE.AND P5, PT, R0, RZ, PT ;  /* 0x000000ff0000720c */ /* 0x000fe20003fa6270 */
[----:B0-----:R-:W-:Y:S01]  /*110a0*/  IMAD.MOV.U32 R12, RZ, RZ, R11 ;  /* 0x000000ffff0c7224 */ /* 0x001fe200078e000b */
[C---:B------:R-:W-:Y:S01]  /*110b0*/  ISETP.GT.U32.AND P1, PT, R24.reuse, R9, PT ;  /* 0x000000091800720c */ /* 0x040fe20003f24070 */
[----:B------:R-:W-:Y:S01]  /*110c0*/  IMAD R5, R24, R7, R5 ;  /* 0x0000000718057224 */ /* 0x000fe200078e0205 */
[----:B------:R0:W-:Y:S01]  /*110d0*/  STL [R1+0x30c], R13 ;  /* 0x00030c0d01007387 */ /* 0x0001e20000100800 */
[----:B------:R-:W-:Y:S01]  /*110e0*/  @!P0 IMAD.MOV R12, RZ, RZ, -R12 ;  /* 0x000000ffff0c8224 */ /* 0x000fe200078e0a0c */
[----:B------:R-:W-:Y:S01]  /*110f0*/  ISETP.GE.AND P0, PT, R3, RZ, PT ;  /* 0x000000ff0300720c */ /* 0x000fe20003f06270 */
[----:B------:R-:W-:Y:S01]  /*11100*/  @!P3 IMAD.IADD R8, R8, 0x1, -R24 ;  /* 0x000000010808b824 */ /* 0x000fe200078e0a18 */
[----:B------:R-:W-:Y:S01]  /*11110*/  ISETP.GT.U32.AND P3, PT, R24, R5, PT ;  /* 0x000000051800720c */ /* 0x000fe20003f64070 */
[----:B------:R-:W-:Y:S01]  /*11120*/  IMAD.HI.U32 R20, R2, R17, RZ ;  /* 0x0000001102147227 */ /* 0x000fe200078e00ff */
[----:B------:R1:W-:Y:S01]  /*11130*/  STL [R1+0x310], R12 ;  /* 0x0003100c01007387 */ /* 0x0003e20000100800 */
[----:B------:R-:W-:-:S02]  /*11140*/  IADD3 R0, R29, 0xc0, RZ ;  /* 0x000000c01d007810 */ /* 0x000fc40007ffe0ff */
[----:B------:R-:W-:Y:S02]  /*11150*/  IMAD.MOV.U32 R11, RZ, RZ, R8 ;  /* 0x000000ffff0b7224 */ /* 0x000fe400078e0008 */
[--C-:B------:R-:W-:Y:S01]  /*11160*/  @!P1 IMAD.IADD R9, R9, 0x1, -R24.reuse ;  /* 0x0000000109099824 */ /* 0x100fe200078e0a18 */
[----:B------:R-:W-:Y:S01]  /*11170*/  IABS R4, R0 ;  /* 0x0000000000047213 */ /* 0x000fe20000000000 */
[----:B------:R-:W-:Y:S01]  /*11180*/  @!P6 IMAD.MOV R11, RZ, RZ, -R11 ;  /* 0x000000ffff0be224 */ /* 0x000fe200078e0a0b */
[----:B------:R-:W-:Y:S01]  /*11190*/  ISETP.GE.AND P6, PT, R0, RZ, PT ;  /* 0x000000ff0000720c */ /* 0x000fe20003fc6270 */
[----:B0-----:R-:W-:Y:S01]  /*111a0*/  IMAD.MOV.U32 R13, RZ, RZ, R9 ;  /* 0x000000ffff0d7224 */ /* 0x001fe200078e0009 */
[----:B-1----:R-:W-:Y:S01]  /*111b0*/  IABS R12, R3 ;  /* 0x00000003000c7213 */ /* 0x002fe20000000000 */
[----:B------:R-:W-:Y:S01]  /*111c0*/  @!P3 IMAD.IADD R5, R5, 0x1, -R24 ;  /* 0x000000010505b824 */ /* 0x000fe200078e0a18 */
[----:B------:R-:W-:Y:S01]  /*111d0*/  ISETP.GT.U32.AND P1, PT, R24, R14, PT ;  /* 0x0000000e1800720c */ /* 0x000fe20003f24070 */
[----:B------:R-:W-:Y:S01]  /*111e0*/  @!P4 IMAD.MOV R13, RZ, RZ, -R13 ;  /* 0x000000ffff0dc224 */ /* 0x000fe200078e0a0d */
[----:B------:R-:W-:Y:S01]  /*111f0*/  IADD3 R9, R29, 0xba, RZ ;  /* 0x000000ba1d097810 */ /* 0x000fe20007ffe0ff */
[----:B------:R-:W-:Y:S01]  /*11200*/  IMAD.HI.U32 R3, R2, R12, RZ ;  /* 0x0000000c02037227 */ /* 0x000fe200078e00ff */
[----:B------:R-:W-:-:S02]  /*11210*/  ISETP.GT.U32.AND P3, PT, R24, R5, PT ;  /* 0x000000051800720c */ /* 0x000fc40003f64070 */
[----:B------:R0:W-:Y:S01]  /*11220*/  STL [R1+0x304], R13 ;  /* 0x0003040d01007387 */ /* 0x0001e20000100800 */
[----:B------:R-:W-:Y:S01]  /*11230*/  IMAD.MOV R3, RZ, RZ, -R3 ;  /* 0x000000ffff037224 */ /* 0x000fe200078e0a03 */
[----:B------:R-:W-:Y:S01]  /*11240*/  IABS R8, R9 ;  /* 0x0000000900087213 */ /* 0x000fe20000000000 */
[----:B------:R-:W-:Y:S01]  /*11250*/  IMAD.HI.U32 R7, R2, R4, RZ ;  /* 0x0000000402077227 */ /* 0x000fe200078e00ff */
[----:B------:R1:W-:Y:S03]  /*11260*/  STL [R1+0x308], R11 ;  /* 0x0003080b01007387 */ /* 0x0003e60000100800 */
[C---:B------:R-:W-:Y:S02]  /*11270*/  IMAD R12, R24.reuse, R3, R12 ;  /* 0x00000003180c7224 */ /* 0x040fe400078e020c */
[----:B------:R-:W-:Y:S01]  /*11280*/  IMAD.MOV R7, RZ, RZ, -R7 ;  /* 0x000000ffff077224 */ /* 0x000fe200078e0a07 */
[----:B0-----:R-:W-:Y:S01]  /*11290*/  IADD3 R13, R29, 0xbe, RZ ;  /* 0x000000be1d0d7810 */ /* 0x001fe20007ffe0ff */
[----:B------:R-:W-:Y:S01]  /*112a0*/  @!P3 IMAD.IADD R5, R5, 0x1, -R24 ;  /* 0x000000010505b824 */ /* 0x000fe200078e0a18 */
[C---:B------:R-:W-:Y:S01]  /*112b0*/  ISETP.GT.U32.AND P4, PT, R24.reuse, R12, PT ;  /* 0x0000000c1800720c */ /* 0x040fe20003f84070 */
[----:B------:R-:W-:Y:S01]  /*112c0*/  IMAD R0, R24, R7, R4 ;  /* 0x0000000718007224 */ /* 0x000fe200078e0204 */
[----:B------:R-:W-:Y:S01]  /*112d0*/  IABS R7, R13 ;  /* 0x0000000d00077213 */ /* 0x000fe20000000000 */
[----:B------:R-:W-:Y:S01]  /*112e0*/  IMAD.HI.U32 R3, R2, R10, RZ ;  /* 0x0000000a02037227 */ /* 0x000fe200078e00ff */
[----:B------:R-:W-:-:S02]  /*112f0*/  IADD3 R4, R29, 0xbb, RZ ;  /* 0x000000bb1d047810 */ /* 0x000fc40007ffe0ff */
[----:B------:R-:W-:Y:S01]  /*11300*/  ISETP.GT.U32.AND P3, PT, R24, R0, PT ;  /* 0x000000001800720c */ /* 0x000fe20003f64070 */
[----:B-1----:R-:W-:-:S04]  /*11310*/  IMAD.HI.U32 R11, R2, R7, RZ ;  /* 0x00000007020b7227 */ /* 0x002fc800078e00ff */
[----:B------:R-:W-:Y:S02]  /*11320*/  IMAD.MOV R3, RZ, RZ, -R3 ;  /* 0x000000ffff037224 */ /* 0x000fe400078e0a03 */
[----:B------:R-:W-:Y:S02]  /*11330*/  @!P4 IMAD.IADD R12, R12, 0x1, -R24 ;  /* 0x000000010c0cc824 */ /* 0x000fe400078e0a18 */
[----:B------:R-:W-:Y:S02]  /*11340*/  IMAD.MOV R11, RZ, RZ, -R11 ;  /* 0x000000ffff0b7224 */ /* 0x000fe400078e0a0b */
[C---:B------:R-:W-:Y:S01]  /*11350*/  IMAD R10, R24.reuse, R3, R10 ;  /* 0x00000003180a7224 */ /* 0x040fe200078e020a */
[C---:B------:R-:W-:Y:S01]  /*11360*/  ISETP.GT.U32.AND P4, PT, R24.reuse, R12, PT ;  /* 0x0000000c1800720c */ /* 0x040fe20003f84070 */
[----:B------:R-:W-:Y:S01]  /*11370*/  IMAD R7, R24, R11, R7 ;  /* 0x0000000b18077224 */ /* 0x000fe200078e0207 */
[----:B------:R-:W-:Y:S01]  /*11380*/  IADD3 R3, R29, 0xbd, RZ ;  /* 0x000000bd1d037810 */ /* 0x000fe20007ffe0ff */
[----:B------:R-:W-:-:S02]  /*11390*/  @!P1 IMAD.IADD R14, R14, 0x1, -R24 ;  /* 0x000000010e0e9824 */ /* 0x000fc400078e0a18 */
[----:B------:R-:W-:Y:S01]  /*113a0*/  @!P3 IMAD.IADD R0, R0, 0x1, -R24 ;  /* 0x000000010000b824 */ /* 0x000fe200078e0a18 */
[----:B------:R-:W-:Y:S01]  /*113b0*/  IABS R19, R3 ;  /* 0x0000000300137213 */ /* 0x000fe20000000000 */
[----:B------:R-:W-:Y:S01]  /*113c0*/  IMAD.HI.U32 R11, R2, R8, RZ ;  /* 0x00000008020b7227 */ /* 0x000fe200078e00ff */
[C---:B------:R-:W-:Y:S02]  /*113d0*/  ISETP.GT.U32.AND P3, PT, R24.reuse, R7, PT ;  /* 0x000000071800720c */ /* 0x040fe40003f64070 */
[----:B------:R-:W-:Y:S01]  /*113e0*/  ISETP.GT.U32.AND P1, PT, R24, R14, PT ;  /* 0x0000000e1800720c */ /* 0x000fe20003f24070 */
[----:B------:R-:W-:-:S04]  /*113f0*/  IMAD.HI.U32 R18, R2, R19, RZ ;  /* 0x0000001302127227 */ /* 0x000fc800078e00ff */
[----:B------:R-:W-:Y:S01]  /*11400*/  @!P4 IMAD.IADD R12, R12, 0x1, -R24 ;  /* 0x000000010c0cc824 */ /* 0x000fe200078e0a18 */
[C---:B------:R-:W-:Y:S01]  /*11410*/  ISETP.GT.U32.AND P4, PT, R24.reuse, R10, PT ;  /* 0x0000000a1800720c */ /* 0x040fe20003f84070 */
[----:B------:R-:W-:Y:S02]  /*11420*/  IMAD.MOV R18, RZ, RZ, -R18 ;  /* 0x000000ffff127224 */ /* 0x000fe400078e0a12 */
[----:B------:R-:W-:Y:S02]  /*11430*/  IMAD.MOV R20, RZ, RZ, -R20 ;  /* 0x000000ffff147224 */ /* 0x000fe400078e0a14 */
[----:B------:R-:W-:Y:S02]  /*11440*/  IMAD R18, R24, R18, R19 ;  /* 0x0000001218127224 */ /* 0x000fe400078e0213 */
[----:B------:R-:W-:Y:S02]  /*11450*/  @!P3 IMAD.IADD R7, R7, 0x1, -R24 ;  /* 0x000000010707b824 */ /* 0x000fe400078e0a18 */
[----:B------:R-:W-:-:S02]  /*11460*/  IMAD.MOV.U32 R19, RZ, RZ, R5 ;  /* 0x000000ffff137224 */ /* 0x000fc400078e0005 */
[--C-:B------:R-:W-:Y:S01]  /*11470*/  @!P1 IMAD.IADD R14, R14, 0x1, -R24.reuse ;  /* 0x000000010e0e9824 */ /* 0x100fe200078e0a18 */
[----:B------:R-:W-:Y:S01]  /*11480*/  ISETP.GE.AND P1, PT, R6, RZ, PT ;  /* 0x000000ff0600720c */ /* 0x000fe20003f26270 */
[----:B------:R-:W-:Y:S01]  /*11490*/  @!P5 IMAD.MOV R19, RZ, RZ, -R19 ;  /* 0x000000ffff13d224 */ /* 0x000fe200078e0a13 */
[----:B------:R-:W-:Y:S01]  /*114a0*/  ISETP.GT.U32.AND P5, PT, R24, R7, PT ;  /* 0x000000071800720c */ /* 0x000fe20003fa4070 */
[----:B------:R-:W-:Y:S01]  /*114b0*/  @!P4 IMAD.IADD R10, R10, 0x1, -R24 ;  /* 0x000000010a0ac824 */ /* 0x000fe200078e0a18 */
[----:B------:R-:W-:Y:S01]  /*114c0*/  IABS R6, R4 ;  /* 0x0000000400067213 */ /* 0x000fe20000000000 */
[----:B------:R-:W-:Y:S01]  /*114d0*/  IMAD.MOV.U32 R21, RZ, RZ, R14 ;  /* 0x000000ffff157224 */ /* 0x000fe200078e000e */
[C---:B------:R-:W-:Y:S01]  /*114e0*/  ISETP.GT.U32.AND P4, PT, R24.reuse, R18, PT ;  /* 0x000000121800720c */ /* 0x040fe20003f84070 */
[C---:B------:R-:W-:Y:S01]  /*114f0*/  IMAD R17, R24.reuse, R20, R17 ;  /* 0x0000001418117224 */ /* 0x040fe200078e0211 */
[C---:B------:R-:W-:Y:S01]  /*11500*/  ISETP.GT.U32.AND P3, PT, R24.reuse, R10, PT ;  /* 0x0000000a1800720c */ /* 0x040fe20003f64070 */
[----:B------:R-:W-:Y:S01]  /*11510*/  IMAD.MOV R11, RZ, RZ, -R11 ;  /* 0x000000ffff0b7224 */ /* 0x000fe200078e0a0b */
[----:B------:R-:W-:Y:S01]  /*11520*/  IADD3 R14, R29, 0xb8, RZ ;  /* 0x000000b81d0e7810 */ /* 0x000fe20007ffe0ff */
[----:B------:R-:W-:Y:S01]  /*11530*/  @!P2 IMAD.MOV R21, RZ, RZ, -R21 ;  /* 0x000000ffff15a224 */ /* 0x000fe200078e0a15 */
[----:B------:R-:W-:Y:S01]  /*11540*/  ISETP.GT.U32.AND P2, PT, R24, R0, PT ;  /* 0x000000001800720c */ /* 0x000fe20003f44070 */
[----:B------:R-:W-:Y:S01]  /*11550*/  IMAD.HI.U32 R15, R2, R6, RZ ;  /* 0x00000006020f7227 */ /* 0x000fe200078e00ff */
[----:B------:R-:W-:-:S02]  /*11560*/  IABS R5, R14 ;  /* 0x0000000e00057213 */ /* 0x000fc40000000000 */
[----:B------:R-:W-:Y:S01]  /*11570*/  STL [R1+0x2f8], R21 ;  /* 0x0002f81501007387 */ /* 0x000fe20000100800 */
[C---:B------:R-:W-:Y:S02]  /*11580*/  IMAD R8, R24.reuse, R11, R8 ;  /* 0x0000000b18087224 */ /* 0x040fe400078e0208 */
[----:B------:R-:W-:Y:S01]  /*11590*/  @!P0 IMAD.MOV R12, RZ, RZ, -R12 ;  /* 0x000000ffff0c8224 */ /* 0x000fe200078e0a0c */
[C---:B------:R-:W-:Y:S01]  /*115a0*/  ISETP.GT.U32.AND P0, PT, R24.reuse, R17, PT ;  /* 0x000000111800720c */ /* 0x040fe20003f04070 */
[----:B------:R-:W-:Y:S01]  /*115b0*/  IMAD.MOV R15, RZ, RZ, -R15 ;  /* 0x000000ffff0f7224 */ /* 0x000fe200078e0a0f */
[----:B------:R0:W-:Y:S01]  /*115c0*/  STL [R1+0x2f4], R19 ;  /* 0x0002f41301007387 */ /* 0x0001e20000100800 */
[----:B------:R-:W-:Y:S01]  /*115d0*/  @!P5 IMAD.IADD R7, R7, 0x1, -R24 ;  /* 0x000000010707d824 */ /* 0x000fe200078e0a18 */
[C---:B------:R-:W-:Y:S01]  /*115e0*/  ISETP.GT.U32.AND P5, PT, R24.reuse, R8, PT ;  /* 0x000000081800720c */ /* 0x040fe20003fa4070 */
[----:B------:R-:W-:Y:S01]  /*115f0*/  IMAD R6, R24, R15, R6 ;  /* 0x0000000f18067224 */ /* 0x000fe200078e0206 */
[----:B------:R-:W-:Y:S01]  /*11600*/  IADD3 R15, R29, 0xb9, RZ ;  /* 0x000000b91d0f7810 */ /* 0x000fe20007ffe0ff */
[--C-:B------:R-:W-:Y:S01]  /*11610*/  @!P4 IMAD.IADD R18, R18, 0x1, -R24.reuse ;  /* 0x000000011212c824 */ /* 0x100fe200078e0a18 */
[----:B------:R1:W-:Y:S01]  /*11620*/  STL [R1+0x2f0], R12 ;  /* 0x0002f00c01007387 */ /* 0x0003e20000100800 */
[--C-:B------:R-:W-:Y:S01]  /*11630*/  @!P2 IMAD.IADD R0, R0, 0x1, -R24.reuse ;  /* 0x000000010000a824 */ /* 0x100fe200078e0a18 */
[----:B------:R-:W-:Y:S01]  /*11640*/  ISETP.GT.U32.AND P2, PT, R24, R6, PT ;  /* 0x000000061800720c */ /* 0x000fe20003f44070 */
[--C-:B------:R-:W-:Y:S01]  /*11650*/  @!P3 IMAD.IADD R10, R10, 0x1, -R24.reuse ;  /* 0x000000010a0ab824 */ /* 0x100fe200078e0a18 */
[----:B------:R-:W-:Y:S01]  /*11660*/  ISETP.GT.U32.AND P4, PT, R24, R18, PT ;  /* 0x000000121800720c */ /* 0x000fe20003f84070 */
[----:B------:R-:W-:Y:S01]  /*11670*/  @!P0 IMAD.IADD R17, R17, 0x1, -R24 ;  /* 0x0000000111118824 */ /* 0x000fe200078e0a18 */
[----:B------:R-:W-:Y:S01]  /*11680*/  IABS R11, R15 ;  /* 0x0000000f000b7213 */ /* 0x000fe20000000000 */
[----:B0-----:R-:W-:Y:S01]  /*11690*/  IMAD.MOV.U32 R19, RZ, RZ, R10 ;  /* 0x000000ffff137224 */ /* 0x001fe200078e000a */
[----:B------:R-:W-:Y:S01]  /*116a0*/  ISETP.GE.AND P3, PT, R13, RZ, PT ;  /* 0x000000ff0d00720c */ /* 0x000fe20003f66270 */
[----:B------:R-:W-:Y:S01]  /*116b0*/  @!P5 IMAD.IADD R8, R8, 0x1, -R24 ;  /* 0x000000010808d824 */ /* 0x000fe200078e0a18 */
[----:B------:R-:W-:Y:S01]  /*116c0*/  ISETP.GT.U32.AND P5, PT, R24, R17, PT ;  /* 0x000000111800720c */ /* 0x000fe20003fa4070 */
[----:B-1----:R-:W-:Y:S01]  /*116d0*/  IMAD.HI.U32 R12, R2, R11, RZ ;  /* 0x0000000b020c7227 */ /* 0x002fe200078e00ff */
[----:B------:R-:W-:-:S03]  /*116e0*/  ISETP.GE.AND P0, PT, R16, RZ, PT ;  /* 0x000000ff1000720c */ /* 0x000fc60003f06270 */
[----:B------:R-:W-:-:S04]  /*116f0*/  IMAD.HI.U32 R13, R2, R5, RZ ;  /* 0x00000005020d7227 */ /* 0x000fc800078e00ff */
[----:B------:R-:W-:Y:S02]  /*11700*/  IMAD.MOV R12, RZ, RZ, -R12 ;  /* 0x000000ffff0c7224 */ /* 0x000fe400078e0a0c */
[--C-:B------:R-:W-:Y:S01]  /*11710*/  @!P4 IMAD.IADD R18, R18, 0x1, -R24.reuse ;  /* 0x000000011212c824 */ /* 0x100fe200078e0a18 */
[----:B------:R-:W-:Y:S01]  /*11720*/  ISETP.GE.AND P4, PT, R3, RZ, PT ;  /* 0x000000ff0300720c */ /* 0x000fe20003f86270 */
[----:B------:R-:W-:Y:S01]  /*11730*/  IMAD.MOV R13, RZ, RZ, -R13 ;  /* 0x000000ffff0d7224 */ /* 0x000fe200078e0a0d */
[C---:B------:R-:W-:Y:S01]  /*11740*/  IADD3 R3, R29.reuse, 0xb6, RZ ;  /* 0x000000b61d037810 */ /* 0x040fe20007ffe0ff */
[----:B------:R-:W-:Y:S01]  /*11750*/  @!P2 IMAD.IADD R6, R6, 0x1, -R24 ;  /* 0x000000010606a824 */ /* 0x000fe200078e0a18 */
[----:B------:R-:W-:Y:S01]  /*11760*/  ISETP.GE.AND P2, PT, R4, RZ, PT ;  /* 0x000000ff0400720c */ /* 0x000fe20003f46270 */
[C---:B------:R-:W-:Y:S02]  /*11770*/  IMAD R12, R24.reuse, R12, R11 ;  /* 0x0000000c180c7224 */ /* 0x040fe400078e020b */
[----:B------:R-:W-:Y:S01]  /*11780*/  IMAD.MOV.U32 R20, RZ, RZ, R0 ;  /* 0x000000ffff147224 */ /* 0x000fe200078e0000 */
[----:B------:R-:W-:Y:S01]  /*11790*/  IADD3 R0, R29, 0xb7, RZ ;  /* 0x000000b71d007810 */ /* 0x000fe20007ffe0ff */
[----:B------:R-:W-:-:S02]  /*117a0*/  IMAD R5, R24, R13, R5 ;  /* 0x0000000d18057224 */ /* 0x000fc400078e0205 */
[----:B------:R-:W-:Y:S01]  /*117b0*/  @!P1 IMAD.MOV R19, RZ, RZ, -R19 ;  /* 0x000000ffff139224 */ /* 0x000fe200078e0a13 */
[C---:B------:R-:W-:Y:S01]  /*117c0*/  ISETP.GT.U32.AND P1, PT, R24.reuse, R6, PT ;  /* 0x000000061800720c */ /* 0x040fe20003f24070 */
[----:B------:R-:W-:Y:S01]  /*117d0*/  @!P6 IMAD.MOV R20, RZ, RZ, -R20 ;  /* 0x000000ffff14e224 */ /* 0x000fe200078e0a14 */
[C---:B------:R-:W-:Y:S01]  /*117e0*/  ISETP.GT.U32.AND P6, PT, R24.reuse, R8, PT ;  /* 0x000000081800720c */ /* 0x040fe20003fc4070 */
[----:B------:R-:W-:Y:S01]  /*117f0*/  @!P3 IMAD.MOV R7, RZ, RZ, -R7 ;  /* 0x000000ffff07b224 */ /* 0x000fe200078e0a07 */
[C---:B------:R-:W-:Y:S01]  /*11800*/  ISETP.GT.U32.AND P3, PT, R24.reuse, R12, PT ;  /* 0x0000000c1800720c */ /* 0x040fe20003f64070 */
[----:B------:R-:W-:Y:S01]  /*11810*/  @!P5 IMAD.IADD R17, R17, 0x1, -R24 ;  /* 0x000000011111d824 */ /* 0x000fe200078e0a18 */
[----:B------:R-:W-:Y:S01]  /*11820*/  ISETP.GT.U32.AND P5, PT, R24, R5, PT ;  /* 0x000000051800720c */ /* 0x000fe20003fa4070 */
[----:B------:R-:W-:Y:S01]  /*11830*/  IMAD.MOV.U32 R4, RZ, RZ, R18 ;  /* 0x000000ffff047224 */ /* 0x000fe200078e0012 */
[----:B------:R-:W-:Y:S01]  /*11840*/  IABS R11, R0 ;  /* 0x00000000000b7213 */ /* 0x000fe20000000000 */
[----:B------:R-:W-:Y:S01]  /*11850*/  STL [R1+0x2e4], R20 ;  /* 0x0002e41401007387 */ /* 0x000fe20000100800 */
[----:B------:R-:W-:-:S02]  /*11860*/  IMAD.MOV.U32 R13, RZ, RZ, R17 ;  /* 0x000000ffff0d7224 */ /* 0x000fc400078e0011 */
[----:B------:R-:W-:Y:S01]  /*11870*/  @!P4 IMAD.MOV R4, RZ, RZ, -R4 ;  /* 0x000000ffff04c224 */ /* 0x000fe200078e0a04 */
[----:B------:R-:W-:Y:S01]  /*11880*/  STL [R1+0x2e0], R19 ;  /* 0x0002e01301007387 */ /* 0x000fe20000100800 */
[----:B------:R-:W-:Y:S01]  /*11890*/  ISETP.GE.AND P4, PT, R9, RZ, PT ;  /* 0x000000ff0900720c */ /* 0x000fe20003f86270 */
[--C-:B------:R-:W-:Y:S01]  /*118a0*/  @!P1 IMAD.IADD R6, R6, 0x1, -R24.reuse ;  /* 0x0000000106069824 */ /* 0x100fe200078e0a18 */
[----:B------:R-:W-:Y:S01]  /*118b0*/  ISETP.GE.AND P1, PT, R15, RZ, PT ;  /* 0x000000ff0f00720c */ /* 0x000fe20003f26270 */
[----:B------:R0:W-:Y:S01]  /*118c0*/  STL [R1+0x2dc], R7 ;  /* 0x0002dc0701007387 */ /* 0x0001e20000100800 */
[--C-:B------:R-:W-:Y:S01]  /*118d0*/  @!P6 IMAD.IADD R8, R8, 0x1, -R24.reuse ;  /* 0x000000010808e824 */ /* 0x100fe200078e0a18 */
[----:B------:R-:W-:Y:S01]  /*118e0*/  ISETP.GE.AND P6, PT, R14, RZ, PT ;  /* 0x000000ff0e00720c */ /* 0x000fe20003fc6270 */
[--C-:B------:R-:W-:Y:S01]  /*118f0*/  @!P3 IMAD.IADD R12, R12, 0x1, -R24.reuse ;  /* 0x000000010c0cb824 */ /* 0x100fe200078e0a18 */
[----:B------:R1:W-:Y:S01]  /*11900*/  STL [R1+0x2d8], R4 ;  /* 0x0002d80401007387 */ /* 0x0003e20000100800 */
[----:B------:R-:W-:Y:S01]  /*11910*/  @!P5 IMAD.IADD R5, R5, 0x1, -R24 ;  /* 0x000000010505d824 */ /* 0x000fe200078e0a18 */
[----:B------:R-:W-:Y:S01]  /*11920*/  ISETP.GE.AND P3, PT, R0, RZ, PT ;  /* 0x000000ff0000720c */ /* 0x000fe20003f66270 */
[----:B------:R-:W-:Y:S01]  /*11930*/  IMAD.MOV.U32 R10, RZ, RZ, R6 ;  /* 0x000000ffff0a7224 */ /* 0x000fe200078e0006 */
[----:B------:R-:W-:Y:S01]  /*11940*/  ISETP.GE.AND P5, PT, R3, RZ, PT ;  /* 0x000000ff0300720c */ /* 0x000fe20003fa6270 */
[----:B------:R-:W-:Y:S01]  /*11950*/  @!P0 IMAD.MOV R13, RZ, RZ, -R13 ;  /* 0x000000ffff0d8224 */ /* 0x000fe200078e0a0d */
[----:B------:R-:W-:Y:S01]  /*11960*/  ISETP.GT.U32.AND P0, PT, R24, R12, PT ;  /* 0x0000000c1800720c */ /* 0x000fe20003f04070 */
[----:B0-----:R-:W-:Y:S01]  /*11970*/  IMAD.HI.U32 R7, R2, R11, RZ ;  /* 0x0000000b02077227 */ /* 0x001fe200078e00ff */
[----:B-1----:R-:W-:-:S03]  /*11980*/  IABS R4, R3 ;  /* 0x0000000300047213 */ /* 0x002fc60000000000 */
[----:B------:R-:W-:Y:S01]  /*11990*/  IMAD.MOV R7, RZ, RZ, -R7 ;  /* 0x000000ffff077224 */ /* 0x000fe200078e0a07 */
[----:B------:R-:W-:Y:S01]  /*119a0*/  IADD3 R3, R29, 0xb5, RZ ;  /* 0x000000b51d037810 */ /* 0x000fe20007ffe0ff */
[----:B------:R-:W-:Y:S01]  /*119b0*/  IMAD.MOV.U32 R6, RZ, RZ, R8 ;  /* 0x000000ffff067224 */ /* 0x000fe200078e0008 */
[----:B------:R-:W-:Y:S01]  /*119c0*/  STL [R1+0x2d4], R13 ;  /* 0x0002d40d01007387 */ /* 0x000fe20000100800 */
[C---:B------:R-:W-:Y:S02]  /*119d0*/  IMAD R11, R24.reuse, R7, R11 ;  /* 0x00000007180b7224 */ /* 0x040fe400078e020b */
[----:B------:R-:W-:Y:S01]  /*119e0*/  @!P2 IMAD.MOV R10, RZ, RZ, -R10 ;  /* 0x000000ffff0aa224 */ /* 0x000fe200078e0a0a */
[----:B------:R-:W-:Y:S01]  /*119f0*/  ISETP.GT.U32.AND P2, PT, R24, R5, PT ;  /* 0x000000051800720c */ /* 0x000fe20003f44070 */
[----:B------:R-:W-:-:S03]  /*11a00*/  IMAD.HI.U32 R0, R2, R4, RZ ;  /* 0x0000000402007227 */ /* 0x000fc600078e00ff */
[----:B------:R-:W-:Y:S01]  /*11a10*/  STL [R1+0x2d0], R10 ;  /* 0x0002d00a01007387 */ /* 0x000fe20000100800 */
[----:B------:R-:W-:Y:S01]  /*11a20*/  @!P4 IMAD.MOV R6, RZ, RZ, -R6 ;  /* 0x000000ffff06c224 */ /* 0x000fe200078e0a06 */
[----:B------:R-:W-:Y:S01]  /*11a30*/  ISETP.GT.U32.AND P4, PT, R24, R11, PT ;  /* 0x0000000b1800720c */ /* 0x000fe20003f84070 */
[----:B------:R-:W-:Y:S02]  /*11a40*/  IMAD.MOV R0, RZ, RZ, -R0 ;  /* 0x000000ffff007224 */ /* 0x000fe400078e0a00 */
[----:B------:R-:W-:Y:S01]  /*11a50*/  @!P0 IMAD.IADD R12, R12, 0x1, -R24 ;  /* 0x000000010c0c8824 */ /* 0x000fe200078e0a18 */
[----:B------:R0:W-:Y:S01]  /*11a60*/  STL [R1+0x2cc], R6 ;  /* 0x0002cc0601007387 */ /* 0x0001e20000100800 */
[----:B------:R-:W-:Y:S01]  /*11a70*/  IMAD R14, R24, R0, R4 ;  /* 0x00000000180e7224 */ /* 0x000fe200078e0204 */
[----:B------:R-:W-:Y:S01]  /*11a80*/  ISETP.GE.AND P0, PT, R3, RZ, PT ;  /* 0x000000ff0300720c */ /* 0x000fe20003f06270 */
[----:B------:R-:W-:Y:S01]  /*11a90*/  @!P2 IMAD.IADD R5, R5, 0x1, -R24 ;  /* 0x000000010505a824 */ /* 0x000fe200078e0a18 */
[----:B------:R-:W-:-:S02]  /*11aa0*/  IABS R3, R3 ;  /* 0x0000000300037213 */ /* 0x000fc40000000000 */
[----:B------:R-:W-:Y:S01]  /*11ab0*/  ISETP.GT.U32.AND P2, PT, R24, R14, PT ;  /* 0x0000000e1800720c */ /* 0x000fe20003f44070 */
[----:B------:R-:W-:Y:S01]  /*11ac0*/  @!P6 IMAD.MOV R5, RZ, RZ, -R5 ;  /* 0x000000ffff05e224 */ /* 0x000fe200078e0a05 */
[----:B------:R-:W-:Y:S01]  /*11ad0*/  IADD3 R4, R29, 0xb4, RZ ;  /* 0x000000b41d047810 */ /* 0x000fe20007ffe0ff */
[----:B------:R-:W-:Y:S01]  /*11ae0*/  @!P4 IMAD.IADD R11, R11, 0x1, -R24 ;  /* 0x000000010b0bc824 */ /* 0x000fe200078e0a18 */
[C---:B------:R-:W-:Y:S01]  /*11af0*/  IADD3 R0, R29.reuse, 0xb3, RZ ;  /* 0x000000b31d007810 */ /* 0x040fe20007ffe0ff */
[----:B0-----:R-:W-:Y:S01]  /*11b00*/  IMAD.MOV.U32 R6, RZ, RZ, R12 ;  /* 0x000000ffff067224 */ /* 0x001fe200078e000c */
[----:B------:R-:W-:Y:S01]  /*11b10*/  IABS R8, R4 ;  /* 0x0000000400087213 */ /* 0x000fe20000000000 */
[----:B------:R-:W-:Y:S01]  /*11b20*/  IMAD.HI.U32 R9, R2, R3, RZ ;  /* 0x0000000302097227 */ /* 0x000fe200078e00ff */
[----:B------:R-:W-:Y:S02]  /*11b30*/  IABS R7, R0 ;  /* 0x0000000000077213 */ /* 0x000fe40000000000 */
[----:B------:R-:W-:Y:S01]  /*11b40*/  ISETP.GE.AND P4, PT, R4, RZ, PT ;  /* 0x000000ff0400720c */ /* 0x000fe20003f86270 */
[----:B------:R-:W-:Y:S01]  /*11b50*/  @!P1 IMAD.MOV R6, RZ, RZ, -R6 ;  /* 0x000000ffff069224 */ /* 0x000fe200078e0a06 */
[----:B------:R-:W-:Y:S01]  /*11b60*/  ISETP.GT.U32.AND P1, PT, R24, R11, PT ;  /* 0x0000000b1800720c */ /* 0x000fe20003f24070 */
[----:B------:R-:W-:Y:S01]  /*11b70*/  IMAD.MOV R9, RZ, RZ, -R9 ;  /* 0x000000ffff097224 */ /* 0x000fe200078e0a09 */
[----:B------:R-:W-:Y:S01]  /*11b80*/  ISETP.GE.AND P6, PT, R0, RZ, PT ;  /* 0x000000ff0000720c */ /* 0x000fe20003fc6270 */
[----:B------:R-:W-:Y:S01]  /*11b90*/  @!P2 IMAD.IADD R14, R14, 0x1, -R24 ;  /* 0x000000010e0ea824 */ /* 0x000fe200078e0a18 */
[----:B------:R0:W-:Y:S01]  /*11ba0*/  STL [R1+0x278], R6 ;  /* 0x0002780601007387 */ /* 0x0001e20000100800 */
[----:B------:R-:W-:Y:S01]  /*11bb0*/  IMAD R12, R24, R9, R3 ;  /* 0x00000009180c7224 */ /* 0x000fe200078e0203 */
[C---:B------:R-:W-:Y:S01]  /*11bc0*/  IADD3 R0, R29.reuse, 0xb2, RZ ;  /* 0x000000b21d007810 */ /* 0x040fe20007ffe0ff */
[----:B------:R-:W-:Y:S01]  /*11bd0*/  IMAD.HI.U32 R4, R2, R7, RZ ;  /* 0x0000000702047227 */ /* 0x000fe200078e00ff */
[C---:B------:R-:W-:Y:S01]  /*11be0*/  ISETP.GT.U32.AND P2, PT, R24.reuse, R14, PT ;  /* 0x0000000e1800720c */ /* 0x040fe20003f44070 */
[----:B------:R1:W-:Y:S01]  /*11bf0*/  STL [R1+0x2c8], R5 ;  /* 0x0002c80501007387 */ /* 0x0003e20000100800 */
[C---:B------:R-:W-:Y:S01]  /*11c00*/  IADD3 R9, R29.reuse, 0xb1, RZ ;  /* 0x000000b11d097810 */ /* 0x040fe20007ffe0ff */
[----:B------:R-:W-:Y:S01]  /*11c10*/  IMAD.MOV R4, RZ, RZ, -R4 ;  /* 0x000000ffff047224 */ /* 0x000fe200078e0a04 */
[----:B------:R-:W-:Y:S01]  /*11c20*/  IADD3 R3, R29, 0xaf, RZ ;  /* 0x000000af1d037810 */ /* 0x000fe20007ffe0ff */
[----:B------:R-:W-:Y:S01]  /*11c30*/  @!P1 IMAD.IADD R11, R11, 0x1, -R24 ;  /* 0x000000010b0b9824 */ /* 0x000fe200078e0a18 */
[----:B------:R-:W-:Y:S01]  /*11c40*/  ISETP.GT.U32.AND P1, PT, R24, R12, PT ;  /* 0x0000000c1800720c */ /* 0x000fe20003f24070 */
[----:B0-----:R-:W-:Y:S01]  /*11c50*/  IMAD.HI.U32 R6, R2, R8, RZ ;  /* 0x0000000802067227 */ /* 0x001fe200078e00ff */
[----:B------:R-:W-:-:S03]  /*11c60*/  IABS R13, R9 ;  /* 0x00000009000d7213 */ /* 0x000fc60000000000 */
[----:B------:R-:W-:Y:S01]  /*11c70*/  IMAD.MOV R6, RZ, RZ, -R6 ;  /* 0x000000ffff067224 */ /* 0x000fe200078e0a06 */
[----:B-1----:R-:W-:Y:S01]  /*11c80*/  IABS R5, R3 ;  /* 0x0000000300057213 */ /* 0x002fe20000000000 */
[C---:B------:R-:W-:Y:S01]  /*11c90*/  IMAD R7, R24.reuse, R4, R7 ;  /* 0x0000000418077224 */ /* 0x040fe200078e0207 */
[----:B------:R-:W-:Y:S01]  /*11ca0*/  IABS R4, R0 ;  /* 0x0000000000047213 */ /* 0x000fe20000000000 */
[----:B------:R-:W-:Y:S01]  /*11cb0*/  IMAD R8, R24, R6, R8 ;  /* 0x0000000618087224 */ /* 0x000fe200078e0208 */
[----:B------:R-:W-:Y:S01]  /*11cc0*/  IADD3 R6, R29, 0xb0, RZ ;  /* 0x000000b01d067810 */ /* 0x000fe20007ffe0ff */
[--C-:B------:R-:W-:Y:S02]  /*11cd0*/  @!P2 IMAD.IADD R14, R14, 0x1, -R24.reuse ;  /* 0x000000010e0ea824 */ /* 0x100fe400078e0a18 */
[----:B------:R-:W-:Y:S01]  /*11ce0*/  IMAD.MOV.U32 R15, RZ, RZ, R11 ;  /* 0x000000ffff0f7224 */ /* 0x000fe200078e000b */
[----:B------:R-:W-:Y:S01]  /*11cf0*/  ISETP.GT.U32.AND P2, PT, R24, R8, PT ;  /* 0x000000081800720c */ /* 0x000fe20003f44070 */
[----:B------:R-:W-:Y:S01]  /*11d00*/  @!P1 IMAD.IADD R12, R12, 0x1, -R24 ;  /* 0x000000010c0c9824 */ /* 0x000fe200078e0a18 */
[----:B------:R-:W-:Y:S01]  /*11d10*/  ISETP.GT.U32.AND P1, PT, R24, R7, PT ;  /* 0x000000071800720c */ /* 0x000fe20003f24070 */
[----:B------:R-:W-:Y:S01]  /*11d20*/  @!P3 IMAD.MOV R15, RZ, RZ, -R15 ;  /* 0x000000ffff0fb224 */ /* 0x000fe200078e0a0f */
[----:B------:R-:W-:Y:S01]  /*11d30*/  IABS R10, R6 ;  /* 0x00000006000a7213 */ /* 0x000fe20000000000 */
[----:B------:R-:W-:Y:S01]  /*11d40*/  IMAD.HI.U32 R11, R2, R4, RZ ;  /* 0x00000004020b7227 */ /* 0x000fe200078e00ff */
[----:B------:R-:W-:-:S02]  /*11d50*/  ISETP.GT.U32.AND P3, PT, R24, R12, PT ;  /* 0x0000000c1800720c */ /* 0x000fc40003f64070 */
[----:B------:R-:W-:Y:S01]  /*11d60*/  STL [R1+0x28c], R15 ;  /* 0x00028c0f01007387 */ /* 0x000fe20000100800 */
[----:B------:R-:W-:Y:S02]  /*11d70*/  IMAD.MOV R11, RZ, RZ, -R11 ;  /* 0x000000ffff0b7224 */ /* 0x000fe400078e0a0b */
[----:B------:R-:W-:Y:S01]  /*11d80*/  @!P5 IMAD.MOV R14, RZ, RZ, -R14 ;  /* 0x000000ffff0ed224 */ /* 0x000fe200078e0a0e */
[----:B------:R-:W-:Y:S01]  /*11d90*/  ISETP.GE.AND P5, PT, R0, RZ, PT ;  /* 0x000000ff0000720c */ /* 0x000fe20003fa6270 */
[----:B------:R-:W-:Y:S02]  /*11da0*/  @!P2 IMAD.IADD R8, R8, 0x1, -R24 ;  /* 0x000000010808a824 */ /* 0x000fe400078e0a18 */
[C---:B------:R-:W-:Y:S01]  /*11db0*/  IMAD R0, R24.reuse, R11, R4 ;  /* 0x0000000b18007224 */ /* 0x040fe200078e0204 */
[----:B------:R0:W-:Y:S01]  /*11dc0*/  STL [R1+0x2c4], R14 ;  /* 0x0002c40e01007387 */ /* 0x0001e20000100800 */
[--C-:B------:R-:W-:Y:S01]  /*11dd0*/  @!P1 IMAD.IADD R7, R7, 0x1, -R24.reuse ;  /* 0x0000000107079824 */ /* 0x100fe200078e0a18 */
[----:B------:R-:W-:Y:S01]  /*11de0*/  ISETP.GT.U32.AND P2, PT, R24, R8, PT ;  /* 0x000000081800720c */ /* 0x000fe20003f44070 */
[----:B------:R-:W-:Y:S01]  /*11df0*/  @!P3 IMAD.IADD R12, R12, 0x1, -R24 ;  /* 0x000000010c0cb824 */ /* 0x000fe200078e0a18 */
[----:B------:R-:W-:Y:S01]  /*11e00*/  ISETP.GT.U32.AND P3, PT, R24, R0, PT ;  /* 0x000000001800720c */ /* 0x000fe20003f64070 */
[----:B------:R-:W-:Y:S01]  /*11e10*/  IMAD.HI.U32 R4, R2, R10, RZ ;  /* 0x0000000a02047227 */ /* 0x000fe200078e00ff */
[----:B------:R-:W-:-:S03]  /*11e20*/  ISETP.GT.U32.AND P1, PT, R24, R7, PT ;  /* 0x000000071800720c */ /* 0x000fc60003f24070 */
[----:B------:R-:W-:-:S04]  /*11e30*/  IMAD.HI.U32 R11, R2, R5, RZ ;  /* 0x00000005020b7227 */ /* 0x000fc800078e00ff */
[----:B0-----:R-:W-:-:S04]  /*11e40*/  IMAD.HI.U32 R14, R2, R13, RZ ;  /* 0x0000000d020e7227 */ /* 0x001fc800078e00ff */
[----:B------:R-:W-:Y:S02]  /*11e50*/  IMAD.MOV R14, RZ, RZ, -R14 ;  /* 0x000000ffff0e7224 */ /* 0x000fe400078e0a0e */
[----:B------:R-:W-:Y:S01]  /*11e60*/  @!P2 IMAD.IADD R8, R8, 0x1, -R24 ;  /* 0x000000010808a824 */ /* 0x000fe200078e0a18 */
[----:B------:R-:W-:Y:S01]  /*11e70*/  ISETP.GE.AND P2, PT, R9, RZ, PT ;  /* 0x000000ff0900720c */ /* 0x000fe20003f46270 */
[----:B------:R-:W-:Y:S02]  /*11e80*/  IMAD.MOV R4, RZ, RZ, -R4 ;  /* 0x000000ffff047224 */ /* 0x000fe400078e0a04 */
[----:B------:R-:W-:Y:S02]  /*11e90*/  IMAD R9, R24, R14, R13 ;  /* 0x0000000e18097224 */ /* 0x000fe400078e020d */
[----:B------:R-:W-:Y:S02]  /*11ea0*/  IMAD.MOV R11, RZ, RZ, -R11 ;  /* 0x000000ffff0b7224 */ /* 0x000fe400078e0a0b */
[----:B------:R-:W-:-:S02]  /*11eb0*/  IMAD.MOV.U32 R15, RZ, RZ, R12 ;  /* 0x000000ffff0f7224 */ /* 0x000fc400078e000c */
[--C-:B------:R-:W-:Y:S01]  /*11ec0*/  @!P3 IMAD.IADD R0, R0, 0x1, -R24.reuse ;  /* 0x000000010000b824 */ /* 0x100fe200078e0a18 */
[C---:B------:R-:W-:Y:S01]  /*11ed0*/  ISETP.GT.U32.AND P3, PT, R24.reuse, R9, PT ;  /* 0x000000091800720c */ /* 0x040fe20003f64070 */
[----:B------:R-:W-:Y:S02]  /*11ee0*/  @!P1 IMAD.IADD R7, R7, 0x1, -R24 ;  /* 0x0000000107079824 */ /* 0x000fe400078e0a18 */
[C---:B------:R-:W-:Y:S01]  /*11ef0*/  IMAD R10, R24.reuse, R4, R10 ;  /* 0x00000004180a7224 */ /* 0x040fe200078e020a */
[----:B------:R-:W-:Y:S01]  /*11f00*/  IADD3 R4, R29, 0xae, RZ ;  /* 0x000000ae1d047810 */ /* 0x000fe20007ffe0ff */
[C---:B------:R-:W-:Y:S02]  /*11f10*/  IMAD R5, R24.reuse, R11, R5 ;  /* 0x0000000b18057224 */ /* 0x040fe400078e0205 */
[----:B------:R-:W-:Y:S01]  /*11f20*/  @!P0 IMAD.MOV R15, RZ, RZ, -R15 ;  /* 0x000000ffff0f8224 */ /* 0x000fe200078e0a0f */
[C---:B------:R-:W-:Y:S01]  /*11f30*/  ISETP.GT.U32.AND P0, PT, R24.reuse, R0, PT ;  /* 0x000000001800720c */ /* 0x040fe20003f04070 */
[----:B------:R-:W-:Y:S01]  /*11f40*/  IMAD.MOV.U32 R12, RZ, RZ, R7 ;  /* 0x000000ffff0c7224 */ /* 0x000fe200078e0007 */
[C---:B------:R-:W-:Y:S01]  /*11f50*/  ISETP.GT.U32.AND P1, PT, R24.reuse, R10, PT ;  /* 0x0000000a1800720c */ /* 0x040fe20003f24070 */
[----:B------:R-:W-:Y:S01]  /*11f60*/  IMAD.MOV.U32 R13, RZ, RZ, R8 ;  /* 0x000000ffff0d7224 */ /* 0x000fe200078e0008 */
[----:B------:R-:W-:Y:S01]  /*11f70*/  IABS R11, R4 ;  /* 0x00000004000b7213 */ /* 0x000fe20000000000 */
[----:B------:R-:W-:Y:S01]  /*11f80*/  @!P6 IMAD.MOV R12, RZ, RZ, -R12 ;  /* 0x000000ffff0ce224 */ /* 0x000fe200078e0a0c */
[----:B------:R-:W-:Y:S01]  /*11f90*/  ISETP.GT.U32.AND P6, PT, R24, R5, PT ;  /* 0x000000051800720c */ /* 0x000fe20003fc4070 */
[----:B------:R-:W-:Y:S01]  /*11fa0*/  @!P4 IMAD.MOV R13, RZ, RZ, -R13 ;  /* 0x000000ffff0dc224 */ /* 0x000fe200078e0a0d */
[----:B------:R-:W-:Y:S01]  /*11fb0*/  ISETP.GE.AND P4, PT, R6, RZ, PT ;  /* 0x000000ff0600720c */ /* 0x000fe20003f86270 */
[--C-:B------:R-:W-:Y:S01]  /*11fc0*/  @!P3 IMAD.IADD R9, R9, 0x1, -R24.reuse ;  /* 0x000000010909b824 */ /* 0x100fe200078e0a18 */
[----:B------:R-:W-:Y:S01]  /*11fd0*/  STL [R1+0x2b0], R15 ;  /* 0x0002b00f01007387 */ /* 0x000fe20000100800 */
[----:B------:R-:W-:Y:S01]  /*11fe0*/  IADD3 R6, R29, 0xad, RZ ;  /* 0x000000ad1d067810 */ /* 0x000fe20007ffe0ff */
[----:B------:R-:W-:Y:S01]  /*11ff0*/  IMAD.MOV.U32 R8, RZ, RZ, R11 ;  /* 0x000000ffff087224 */ /* 0x000fe200078e000b */
[----:B------:R-:W-:Y:S01]  /*12000*/  ISETP.GE.AND P3, PT, R4, RZ, PT ;  /* 0x000000ff0400720c */ /* 0x000fe20003f66270 */
[--C-:B------:R-:W-:Y:S01]  /*12010*/  @!P0 IMAD.IADD R0, R0, 0x1, -R24.reuse ;  /* 0x0000000100008824 */ /* 0x100fe200078e0a18 */
[----:B------:R-:W-:Y:S01]  /*12020*/  STL [R1+0x2b8], R13 ;  /* 0x0002b80d01007387 */ /* 0x000fe20000100800 */
[----:B------:R-:W-:Y:S01]  /*12030*/  @!P1 IMAD.IADD R10, R10, 0x1, -R24 ;  /* 0x000000010a0a9824 */ /* 0x000fe200078e0a18 */
[----:B------:R-:W-:Y:S01]  /*12040*/  IABS R11, R6 ;  /* 0x00000006000b7213 */ /* 0x000fe20000000000 */
[----:B------:R-:W-:Y:S01]  /*12050*/  IMAD.HI.U32 R7, R2, R8, RZ ;  /* 0x0000000802077227 */ /* 0x000fe200078e00ff */
[----:B------:R0:W-:Y:S01]  /*12060*/  STL [R1+0x2bc], R12 ;  /* 0x0002bc0c01007387 */ /* 0x0001e20000100800 */
[----:B------:R-:W-:-:S02]  /*12070*/  ISETP.GT.U32.AND P1, PT, R24, R9, PT ;  /* 0x000000091800720c */ /* 0x000fc40003f24070 */
[----:B------:R-:W-:Y:S01]  /*12080*/  @!P6 IMAD.IADD R5, R5, 0x1, -R24 ;  /* 0x000000010505e824 */ /* 0x000fe200078e0a18 */
[----:B------:R-:W-:Y:S01]  /*12090*/  ISETP.GT.U32.AND P6, PT, R24, R10, PT ;  /* 0x0000000a1800720c */ /* 0x000fe20003fc4070 */
[----:B------:R-:W-:Y:S01]  /*120a0*/  IMAD.MOV R7, RZ, RZ, -R7 ;  /* 0x000000ffff077224 */ /* 0x000fe200078e0a07 */
[----:B------:R-:W-:Y:S01]  /*120b0*/  ISETP.GE.AND P0, PT, R3, RZ, PT ;  /* 0x000000ff0300720c */ /* 0x000fe20003f06270 */
[----:B------:R-:W-:Y:S01]  /*120c0*/  IMAD.HI.U32 R4, R2, R11, RZ ;  /* 0x0000000b02047227 */ /* 0x000fe200078e00ff */
[----:B------:R-:W-:-:S03]  /*120d0*/  IADD3 R3, R29, 0xac, RZ ;  /* 0x000000ac1d037810 */ /* 0x000fc60007ffe0ff */
[----:B0-----:R-:W-:Y:S01]  /*120e0*/  IMAD.MOV.U32 R12, RZ, RZ, R0 ;  /* 0x000000ffff0c7224 */ /* 0x001fe200078e0000 */
[C---:B------:R-:W-:Y:S01]  /*120f0*/  IADD3 R0, R29.reuse, 0xab, RZ ;  /* 0x000000ab1d007810 */ /* 0x040fe20007ffe0ff */
[C---:B------:R-:W-:Y:S01]  /*12100*/  IMAD R8, R24.reuse, R7, R8 ;  /* 0x0000000718087224 */ /* 0x040fe200078e0208 */
[----:B------:R-:W-:Y:S01]  /*12110*/  IADD3 R7, R29, 0xaa, RZ ;  /* 0x000000aa1d077810 */ /* 0x000fe20007ffe0ff */
[----:B------:R-:W-:Y:S01]  /*12120*/  @!P5 IMAD.MOV R12, RZ, RZ, -R12 ;  /* 0x000000ffff0cd224 */ /* 0x000fe200078e0a0c */
[C---:B------:R-:W-:Y:S01]  /*12130*/  ISETP.GT.U32.AND P5, PT, R24.reuse, R5, PT ;  /* 0x000000051800720c */ /* 0x040fe20003fa4070 */
[----:B------:R-:W-:Y:S01]  /*12140*/  IMAD.MOV R4, RZ, RZ, -R4 ;  /* 0x000000ffff047224 */ /* 0x000fe200078e0a04 */
[----:B------:R-:W-:Y:S01]  /*12150*/  IABS R13, R7 ;  /* 0x00000007000d7213 */ /* 0x000fe20000000000 */
[--C-:B------:R-:W-:Y:S01]  /*12160*/  @!P1 IMAD.IADD R9, R9, 0x1, -R24.reuse ;  /* 0x0000000109099824 */ /* 0x100fe200078e0a18 */
[----:B------:R0:W-:Y:S01]  /*12170*/  STL [R1+0x2c0], R12 ;  /* 0x0002c00c01007387 */ /* 0x0001e20000100800 */
[C---:B------:R-:W-:Y:S01]  /*12180*/  IMAD R11, R24.reuse, R4, R11 ;  /* 0x00000004180b7224 */ /* 0x040fe200078e020b */
[----:B------:R-:W-:Y:S01]  /*12190*/  ISETP.GT.U32.AND P1, PT, R24, R8, PT ;  /* 0x000000081800720c */ /* 0x000fe20003f24070 */
[----:B------:R-:W-:Y:S01]  /*121a0*/  @!P6 IMAD.IADD R10, R10, 0x1, -R24 ;  /* 0x000000010a0ae824 */ /* 0x000fe200078e0a18 */
[----:B------:R-:W-:Y:S01]  /*121b0*/  IABS R4, R0 ;  /* 0x0000000000047213 */ /* 0x000fe20000000000 */
[----:B------:R-:W-:Y:S01]  /*121c0*/  IMAD.MOV.U32 R15, RZ, RZ, R9 ;  /* 0x000000ffff0f7224 */ /* 0x000fe200078e0009 */
[----:B------:R-:W-:Y:S01]  /*121d0*/  ISETP.GT.U32.AND P6, PT, R24, R11, PT ;  /* 0x0000000b1800720c */ /* 0x000fe20003fc4070 */
[----:B------:R-:W-:-:S02]  /*121e0*/  @!P4 IMAD.MOV R10, RZ, RZ, -R10 ;  /* 0x000000ffff0ac224 */ /* 0x000fc400078e0a0a */
[----:B------:R-:W-:Y:S01]  /*121f0*/  @!P5 IMAD.IADD R5, R5, 0x1, -R24 ;  /* 0x000000010505d824 */ /* 0x000fe200078e0a18 */
[----:B0-----:R-:W-:Y:S01]  /*12200*/  IABS R12, R3 ;  /* 0x00000003000c7213 */ /* 0x001fe20000000000 */
[----:B------:R-:W-:Y:S01]  /*12210*/  IMAD.HI.U32 R14, R2, R4, RZ ;  /* 0x00000004020e7227 */ /* 0x000fe200078e00ff */
[----:B------:R-:W-:-:S03]  /*12220*/  ISETP.GE.AND P5, PT, R6, RZ, PT ;  /* 0x000000ff0600720c */ /* 0x000fc60003fa6270 */
[----:B------:R-:W-:Y:S02]  /*12230*/  IMAD.MOV.U32 R6, RZ, RZ, R13 ;  /* 0x000000ffff067224 */ /* 0x000fe400078e000d */
[----:B------:R-:W-:-:S04]  /*12240*/  IMAD.HI.U32 R13, R2, R12, RZ ;  /* 0x0000000c020d7227 */ /* 0x000fc800078e00ff */
[----:B------:R-:W-:Y:S02]  /*12250*/  IMAD.MOV R13, RZ, RZ, -R13 ;  /* 0x000000ffff0d7224 */ /* 0x000fe400078e0a0d */
[----:B------:R-:W-:Y:S01]  /*12260*/  @!P1 IMAD.IADD R8, R8, 0x1, -R24 ;  /* 0x0000000108089824 */ /* 0x000fe200078e0a18 */
[----:B------:R-:W-:Y:S01]  /*12270*/  ISETP.GE.AND P1, PT, R3, RZ, PT ;  /* 0x000000ff0300720c */ /* 0x000fe20003f26270 */
[----:B------:R-:W-:Y:S02]  /*12280*/  IMAD.MOV R9, RZ, RZ, -R14 ;  /* 0x000000ffff097224 */ /* 0x000fe400078e0a0e */
[C---:B------:R-:W-:Y:S01]  /*12290*/  IMAD R12, R24.reuse, R13, R12 ;  /* 0x0000000d180c7224 */ /* 0x040fe200078e020c */
[----:B------:R-:W-:Y:S01]  /*122a0*/  IADD3 R13, R29, 0xa9, RZ ;  /* 0x000000a91d0d7810 */ /* 0x000fe20007ffe0ff */
[----:B------:R-:W-:Y:S01]  /*122b0*/  @!P6 IMAD.IADD R11, R11, 0x1, -R24 ;  /* 0x000000010b0be824 */ /* 0x000fe200078e0a18 */
[C---:B------:R-:W-:Y:S01]  /*122c0*/  ISETP.GT.U32.AND P6, PT, R24.reuse, R8, PT ;  /* 0x000000081800720c */ /* 0x040fe20003fc4070 */
[C---:B------:R-:W-:Y:S01]  /*122d0*/  IMAD R4, R24.reuse, R9, R4 ;  /* 0x0000000918047224 */ /* 0x040fe200078e0204 */
[----:B------:R-:W-:Y:S01]  /*122e0*/  ISETP.GT.U32.AND P4, PT, R24, R12, PT ;  /* 0x0000000c1800720c */ /* 0x000fe20003f84070 */
[----:B------:R-:W-:-:S02]  /*122f0*/  @!P0 IMAD.MOV R5, RZ, RZ, -R5 ;  /* 0x000000ffff058224 */ /* 0x000fc400078e0a05 */
[----:B------:R-:W-:Y:S01]  /*12300*/  IMAD.HI.U32 R3, R2, R6, RZ ;  /* 0x0000000602037227 */ /* 0x000fe200078e00ff */
[----:B------:R-:W-:-:S03]  /*12310*/  ISETP.GT.U32.AND P0, PT, R24, R4, PT ;  /* 0x000000041800720c */ /* 0x000fc60003f04070 */
[----:B------:R-:W-:Y:S02]  /*12320*/  IMAD.MOV R3, RZ, RZ, -R3 ;  /* 0x000000ffff037224 */ /* 0x000fe400078e0a03 */
[----:B------:R-:W-:Y:S01]  /*12330*/  @!P2 IMAD.MOV R15, RZ, RZ, -R15 ;  /* 0x000000ffff0fa224 */ /* 0x000fe200078e0a0f */
[----:B------:R-:W-:Y:S01]  /*12340*/  ISETP.GT.U32.AND P2, PT, R24, R11, PT ;  /* 0x0000000b1800720c */ /* 0x000fe20003f44070 */
[----:B------:R-:W-:Y:S01]  /*12350*/  @!P6 IMAD.IADD R8, R8, 0x1, -R24 ;  /* 0x000000010808e824 */ /* 0x000fe200078e0a18 */
[----:B------:R-:W-:Y:S01]  /*12360*/  ISETP.GE.AND P6, PT, R0, RZ, PT ;  /* 0x000000ff0000720c */ /* 0x000fe20003fc6270 */
[----:B------:R-:W-:Y:S01]  /*12370*/  IMAD R6, R24, R3, R6 ;  /* 0x0000000318067224 */ /* 0x000fe200078e0206 */
[----:B------:R-:W-:Y:S01]  /*12380*/  IABS R3, R13 ;  /* 0x0000000d00037213 */ /* 0x000fe20000000000 */
[--C-:B------:R-:W-:Y:S01]  /*12390*/  @!P4 IMAD.IADD R12, R12, 0x1, -R24.reuse ;  /* 0x000000010c0cc824 */ /* 0x100fe200078e0a18 */
[----:B------:R-:W-:Y:S01]  /*123a0*/  IADD3 R0, R29, 0xa8, RZ ;  /* 0x000000a81d007810 */ /* 0x000fe20007ffe0ff */
[----:B------:R-:W-:Y:S01]  /*123b0*/  STL [R1+0x2b4], R15 ;  /* 0x0002b40f01007387 */ /* 0x000fe20000100800 */
[----:B------:R-:W-:Y:S01]  /*123c0*/  @!P0 IMAD.IADD R4, R4, 0x1, -R24 ;  /* 0x0000000104048824 */ /* 0x000fe200078e0a18 */
[----:B------:R-:W-:Y:S01]  /*123d0*/  ISETP.GE.AND P4, PT, R7, RZ, PT ;  /* 0x000000ff0700720c */ /* 0x000fe20003f86270 */
[----:B------:R-:W-:Y:S01]  /*123e0*/  IMAD.HI.U32 R9, R2, R3, RZ ;  /* 0x0000000302097227 */ /* 0x000fe200078e00ff */
[----:B------:R0:W-:Y:S01]  /*123f0*/  STL [R1+0x2a4], R10 ;  /* 0x0002a40a01007387 */ /* 0x0001e20000100800 */
[----:B------:R-:W-:-:S02]  /*12400*/  ISETP.GT.U32.AND P0, PT, R24, R12, PT ;  /* 0x0000000c1800720c */ /* 0x000fc40003f04070 */
[----:B------:R-:W-:Y:S01]  /*12410*/  IMAD.MOV R9, RZ, RZ, -R9 ;  /* 0x000000ffff097224 */ /* 0x000fe200078e0a09 */
[----:B------:R1:W-:Y:S01]  /*12420*/  STL [R1+0x2a8], R5 ;  /* 0x0002a80501007387 */ /* 0x0003e20000100800 */
[----:B------:R-:W-:Y:S01]  /*12430*/  @!P2 IMAD.IADD R11, R11, 0x1, -R24 ;  /* 0x000000010b0ba824 */ /* 0x000fe200078e0a18 */
[C---:B------:R-:W-:Y:S01]  /*12440*/  ISETP.GT.U32.AND P2, PT, R24.reuse, R6, PT ;  /* 0x000000061800720c */ /* 0x040fe20003f44070 */
[C---:B------:R-:W-:Y:S01]  /*12450*/  IMAD R3, R24.reuse, R9, R3 ;  /* 0x0000000918037224 */ /* 0x040fe200078e0203 */
[C---:B------:R-:W-:Y:S01]  /*12460*/  IADD3 R7, R29.reuse, 0xa7, RZ ;  /* 0x000000a71d077810 */ /* 0x040fe20007ffe0ff */
[----:B------:R-:W-:Y:S01]  /*12470*/  @!P5 IMAD.MOV R11, RZ, RZ, -R11 ;  /* 0x000000ffff0bd224 */ /* 0x000fe200078e0a0b */
[----:B------:R-:W-:Y:S01]  /*12480*/  IADD3 R9, R29, 0xa6, RZ ;  /* 0x000000a61d097810 */ /* 0x000fe20007ffe0ff */
[----:B0-----:R-:W-:Y:S01]  /*12490*/  IMAD.MOV.U32 R10, RZ, RZ, R8 ;  /* 0x000000ffff0a7224 */ /* 0x001fe200078e0008 */
[----:B------:R-:W-:Y:S02]  /*124a0*/  IABS R15, R7 ;  /* 0x00000007000f7213 */ /* 0x000fe40000000000 */
[----:B-1----:R-:W-:Y:S01]  /*124b0*/  IABS R5, R0 ;  /* 0x0000000000057213 */ /* 0x002fe20000000000 */
[----:B------:R-:W-:Y:S01]  /*124c0*/  @!P3 IMAD.MOV R10, RZ, RZ, -R10 ;  /* 0x000000ffff0ab224 */ /* 0x000fe200078e0a0a */
[----:B------:R-:W-:Y:S01]  /*124d0*/  ISETP.GT.U32.AND P3, PT, R24, R4, PT ;  /* 0x000000041800720c */ /* 0x000fe20003f64070 */
[----:B------:R-:W-:Y:S01]  /*124e0*/  @!P0 IMAD.IADD R12, R12, 0x1, -R24 ;  /* 0x000000010c0c8824 */ /* 0x000fe200078e0a18 */
[----:B------:R-:W-:Y:S01]  /*124f0*/  ISETP.GT.U32.AND P0, PT, R24, R3, PT ;  /* 0x000000031800720c */ /* 0x000fe20003f04070 */
[----:B------:R-:W-:Y:S01]  /*12500*/  IMAD.HI.U32 R8, R2, R5, RZ ;  /* 0x0000000502087227 */ /* 0x000fe200078e00ff */
[----:B------:R0:W-:Y:S03]  /*12510*/  STL [R1+0x2ac], R10 ;  /* 0x0002ac0a01007387 */ /* 0x0001e60000100800 */
[----:B------:R-:W-:Y:S01]  /*12520*/  IMAD.MOV R8, RZ, RZ, -R8 ;  /* 0x000000ffff087224 */ /* 0x000fe200078e0a08 */
[----:B------:R1:W-:Y:S01]  /*12530*/  STL [R1+0x2a0], R11 ;  /* 0x0002a00b01007387 */ /* 0x0003e20000100800 */
[----:B------:R-:W-:-:S02]  /*12540*/  @!P2 IMAD.IADD R6, R6, 0x1, -R24 ;  /* 0x000000010606a824 */ /* 0x000fc400078e0a18 */
[----:B------:R-:W-:Y:S01]  /*12550*/  IMAD R5, R24, R8, R5 ;  /* 0x0000000818057224 */ /* 0x000fe200078e0205 */
[----:B------:R-:W-:Y:S01]  /*12560*/  IABS R8, R9 ;  /* 0x0000000900087213 */ /* 0x000fe20000000000 */
[--C-:B------:R-:W-:Y:S01]  /*12570*/  @!P3 IMAD.IADD R4, R4, 0x1, -R24.reuse ;  /* 0x000000010404b824 */ /* 0x100fe200078e0a18 */
[C---:B------:R-:W-:Y:S01]  /*12580*/  ISETP.GT.U32.AND P2, PT, R24.reuse, R6, PT ;  /* 0x000000061800720c */ /* 0x040fe20003f44070 */
[----:B------:R-:W-:Y:S01]  /*12590*/  @!P0 IMAD.IADD R3, R3, 0x1, -R24 ;  /* 0x0000000103038824 */ /* 0x000fe200078e0a18 */
[----:B------:R-:W-:Y:S01]  /*125a0*/  ISETP.GT.U32.AND P3, PT, R24, R5, PT ;  /* 0x000000051800720c */ /* 0x000fe20003f64070 */
[----:B------:R-:W-:Y:S01]  /*125b0*/  IMAD.HI.U32 R16, R2, R15, RZ ;  /* 0x0000000f02107227 */ /* 0x000fe200078e00ff */
[----:B------:R-:W-:Y:S02]  /*125c0*/  ISETP.GE.AND P0, PT, R0, RZ, PT ;  /* 0x000000ff0000720c */ /* 0x000fe40003f06270 */
[----:B0-----:R-:W-:Y:S01]  /*125d0*/  IADD3 R10, R29, 0xa5, RZ ;  /* 0x000000a51d0a7810 */ /* 0x001fe20007ffe0ff */
[----:B------:R-:W-:-:S02]  /*125e0*/  IMAD.MOV R16, RZ, RZ, -R16 ;  /* 0x000000ffff107224 */ /* 0x000fc400078e0a10 */
[----:B------:R-:W-:-:S04]  /*125f0*/  IMAD.HI.U32 R14, R2, R8, RZ ;  /* 0x00000008020e7227 */ /* 0x000fc800078e00ff */
[C---:B------:R-:W-:Y:S02]  /*12600*/  IMAD R0, R24.reuse, R16, R15 ;  /* 0x0000001018007224 */ /* 0x040fe400078e020f */
[----:B------:R-:W-:Y:S01]  /*12610*/  @!P3 IMAD.IADD R5, R5, 0x1, -R24 ;  /* 0x000000010505b824 */ /* 0x000fe200078e0a18 */
[C---:B------:R-:W-:Y:S01]  /*12620*/  ISETP.GT.U32.AND P3, PT, R24.reuse, R3, PT ;  /* 0x000000031800720c */ /* 0x040fe20003f64070 */
[----:B------:R-:W-:Y:S01]  /*12630*/  IMAD.MOV R14, RZ, RZ, -R14 ;  /* 0x000000ffff0e7224 */ /* 0x000fe200078e0a0e */
[C---:B------:R-:W-:Y:S01]  /*12640*/  ISETP.GT.U32.AND P5, PT, R24.reuse, R0, PT ;  /* 0x000000001800720c */ /* 0x040fe20003fa4070 */
[----:B------:R-:W-:Y:S02]  /*12650*/  IMAD.MOV.U32 R17, RZ, RZ, R12 ;  /* 0x000000ffff117224 */ /* 0x000fe400078e000c */
[----:B------:R-:W-:Y:S02]  /*12660*/  IMAD R8, R24, R14, R8 ;  /* 0x0000000e18087224 */ /* 0x000fe400078e0208 */
[----:B------:R-:W-:Y:S01]  /*12670*/  @!P2 IMAD.IADD R6, R6, 0x1, -R24 ;  /* 0x000000010606a824 */ /* 0x000fe200078e0a18 */
[----:B------:R-:W-:Y:S01]  /*12680*/  ISETP.GE.AND P2, PT, R13, RZ, PT ;  /* 0x000000ff0d00720c */ /* 0x000fe20003f46270 */
[----:B------:R-:W-:Y:S01]  /*12690*/  @!P1 IMAD.MOV R17, RZ, RZ, -R17 ;  /* 0x000000ffff119224 */ /* 0x000fe200078e0a11 */
[----:B------:R-:W-:Y:S01]  /*126a0*/  IABS R13, R10 ;  /* 0x0000000a000d7213 */ /* 0x000fe20000000000 */
[----:B------:R-:W-:Y:S01]  /*126b0*/  @!P6 IMAD.MOV R4, RZ, RZ, -R4 ;  /* 0x000000ffff04e224 */ /* 0x000fe200078e0a04 */
[C---:B------:R-:W-:Y:S01]  /*126c0*/  ISETP.GT.U32.AND P1, PT, R24.reuse, R5, PT ;  /* 0x000000051800720c */ /* 0x040fe20003f24070 */
[----:B------:R-:W-:Y:S01]  /*126d0*/  @!P3 IMAD.IADD R3, R3, 0x1, -R24 ;  /* 0x000000010303b824 */ /* 0x000fe200078e0a18 */
[----:B------:R-:W-:Y:S01]  /*126e0*/  ISETP.GT.U32.AND P3, PT, R24, R8, PT ;  /* 0x000000081800720c */ /* 0x000fe20003f64070 */
[----:B------:R-:W-:Y:S01]  /*126f0*/  @!P4 IMAD.MOV R6, RZ, RZ, -R6 ;  /* 0x000000ffff06c224 */ /* 0x000fe200078e0a06 */
[----:B------:R-:W-:Y:S01]  /*12700*/  STL [R1+0x298], R17 ;  /* 0x0002981101007387 */ /* 0x000fe20000100800 */
[----:B------:R-:W-:Y:S01]  /*12710*/  @!P5 IMAD.IADD R0, R0, 0x1, -R24 ;  /* 0x000000010000d824 */ /* 0x000fe200078e0a18 */
[----:B------:R-:W-:Y:S01]  /*12720*/  ISETP.GE.AND P6, PT, R7, RZ, PT ;  /* 0x000000ff0700720c */ /* 0x000fe20003fc6270 */
[----:B------:R-:W-:Y:S01]  /*12730*/  IMAD.MOV.U32 R12, RZ, RZ, R3 ;  /* 0x000000ffff0c7224 */ /* 0x000fe200078e0003 */
[----:B------:R0:W-:Y:S01]  /*12740*/  STL [R1+0x294], R4 ;  /* 0x0002940401007387 */ /* 0x0001e20000100800 */
[----:B------:R-:W-:-:S02]  /*12750*/  IADD3 R7, R29, 0xa3, RZ ;  /* 0x000000a31d077810 */ /* 0x000fc40007ffe0ff */
[----:B------:R-:W-:Y:S01]  /*12760*/  @!P2 IMAD.MOV R12, RZ, RZ, -R12 ;  /* 0x000000ffff0ca224 */ /* 0x000fe200078e0a0c */
[----:B------:R2:W-:Y:S01]  /*12770*/  STL [R1+0x290], R6 ;  /* 0x0002900601007387 */ /* 0x0005e20000100800 */
[--C-:B------:R-:W-:Y:S01]  /*12780*/  @!P1 IMAD.IADD R5, R5, 0x1, -R24.reuse ;  /* 0x0000000105059824 */ /* 0x100fe200078e0a18 */
[----:B-1----:R-:W-:Y:S01]  /*12790*/  IABS R11, R7 ;  /* 0x00000007000b7213 */ /* 0x002fe20000000000 */
[----:B------:R-:W-:Y:S01]  /*127a0*/  @!P3 IMAD.IADD R8, R8, 0x1, -R24 ;  /* 0x000000010808b824 */ /* 0x000fe200078e0a18 */
[----:B------:R-:W-:Y:S01]  /*127b0*/  ISETP.GT.U32.AND P3, PT, R24, R0, PT ;  /* 0x000000001800720c */ /* 0x000fe20003f64070 */
[----:B------:R-:W-:Y:S01]  /*127c0*/  @!P0 IMAD.MOV R5, RZ, RZ, -R5 ;  /* 0x000000ffff058224 */ /* 0x000fe200078e0a05 */
[----:B------:R-:W-:Y:S01]  /*127d0*/  ISETP.GE.AND P4, PT, R9, RZ, PT ;  /* 0x000000ff0900720c */ /* 0x000fe20003f86270 */
[----:B0-----:R-:W-:Y:S01]  /*127e0*/  IMAD.HI.U32 R4, R2, R13, RZ ;  /* 0x0000000d02047227 */ /* 0x001fe200078e00ff */
[----:B------:R-:W-:Y:S01]  /*127f0*/  ISETP.GT.U32.AND P2, PT, R24, R8, PT ;  /* 0x000000081800720c */ /* 0x000fe20003f44070 */
[----:B------:R-:W-:Y:S01]  /*12800*/  STL [R1+0x288], R12 ;  /* 0x0002880c01007387 */ /* 0x000fe20000100800 */
[C---:B--2---:R-:W-:Y:S01]  /*12810*/  IADD3 R6, R29.reuse, 0xa4, RZ ;  /* 0x000000a41d067810 */ /* 0x044fe20007ffe0ff */
[----:B------:R-:W-:Y:S01]  /*12820*/  IMAD.MOV R4, RZ, RZ, -R4 ;  /* 0x000000ffff047224 */ /* 0x000fe200078e0a04 */
[----:B------:R-:W-:Y:S01]  /*12830*/  ISETP.GE.AND P1, PT, R10, RZ, PT ;  /* 0x000000ff0a00720c */ /* 0x000fe20003f26270 */
[----:B------:R0:W-:Y:S01]  /*12840*/  STL [R1+0x284], R5 ;  /* 0x0002840501007387 */ /* 0x0001e20000100800 */
[----:B------:R-:W-:Y:S01]  /*12850*/  IABS R15, R6 ;  /* 0x00000006000f7213 */ /* 0x000fe20000000000 */
[----:B------:R-:W-:Y:S01]  /*12860*/  IMAD R16, R24, R4, R13 ;  /* 0x0000000418107224 */ /* 0x000fe200078e020d */
[----:B------:R-:W-:Y:S01]  /*12870*/  ISETP.GE.AND P5, PT, R6, RZ, PT ;  /* 0x000000ff0600720c */ /* 0x000fe20003fa6270 */
[----:B------:R-:W-:Y:S01]  /*12880*/  @!P3 IMAD.IADD R0, R0, 0x1, -R24 ;  /* 0x000000010000b824 */ /* 0x000fe200078e0a18 */
[----:B------:R-:W-:Y:S01]  /*12890*/  IADD3 R6, R29, 0xa2, RZ ;  /* 0x000000a21d067810 */ /* 0x000fe20007ffe0ff */
[----:B------:R-:W-:Y:S01]  /*128a0*/  IMAD.HI.U32 R3, R2, R15, RZ ;  /* 0x0000000f02037227 */ /* 0x000fe200078e00ff */
[----:B------:R-:W-:-:S02]  /*128b0*/  ISETP.GT.U32.AND P0, PT, R24, R16, PT ;  /* 0x000000101800720c */ /* 0x000fc40003f04070 */
[----:B------:R-:W-:Y:S01]  /*128c0*/  IABS R14, R6 ;  /* 0x00000006000e7213 */ /* 0x000fe20000000000 */
[----:B------:R-:W-:Y:S01]  /*128d0*/  IMAD.MOV R3, RZ, RZ, -R3 ;  /* 0x000000ffff037224 */ /* 0x000fe200078e0a03 */
[C---:B------:R-:W-:Y:S01]  /*128e0*/  IADD3 R4, R29.reuse, 0xa1, RZ ;  /* 0x000000a11d047810 */ /* 0x040fe20007ffe0ff */
[----:B------:R-:W-:Y:S01]  /*128f0*/  IMAD.MOV.U32 R9, RZ, RZ, R0 ;  /* 0x000000ffff097224 */ /* 0x000fe200078e0000 */
[----:B------:R-:W-:Y:S01]  /*12900*/  IADD3 R10, R29, 0x9d, RZ ;  /* 0x0000009d1d0a7810 */ /* 0x000fe20007ffe0ff */
[----:B------:R-:W-:Y:S01]  /*12910*/  IMAD R15, R24, R3, R15 ;  /* 0x00000003180f7224 */ /* 0x000fe200078e020f */
[----:B------:R-:W-:Y:S01]  /*12920*/  IABS R13, R4 ;  /* 0x00000004000d7213 */ /* 0x000fe20000000000 */
[----:B------:R-:W-:-:S03]  /*12930*/  IMAD.HI.U32 R3, R2, R11, RZ ;  /* 0x0000000b02037227 */ /* 0x000fc600078e00ff */
[----:B------:R-:W-:Y:S01]  /*12940*/  ISETP.GT.U32.AND P3, PT, R24, R15, PT ;  /* 0x0000000f1800720c */ /* 0x000fe20003f64070 */
[--C-:B------:R-:W-:Y:S01]  /*12950*/  @!P0 IMAD.IADD R16, R16, 0x1, -R24.reuse ;  /* 0x0000000110108824 */ /* 0x100fe200078e0a18 */
[----:B------:R-:W-:Y:S01]  /*12960*/  ISETP.GE.AND P0, PT, R6, RZ, PT ;  /* 0x000000ff0600720c */ /* 0x000fe20003f06270 */
[----:B------:R-:W-:Y:S01]  /*12970*/  @!P2 IMAD.IADD R8, R8, 0x1, -R24 ;  /* 0x000000010808a824 */ /* 0x000fe200078e0a18 */
[----:B------:R-:W-:Y:S01]  /*12980*/  ISETP.GE.AND P2, PT, R7, RZ, PT ;  /* 0x000000ff0700720c */ /* 0x000fe20003f46270 */
[----:B------:R-:W-:Y:S01]  /*12990*/  @!P6 IMAD.MOV R9, RZ, RZ, -R9 ;  /* 0x000000ffff09e224 */ /* 0x000fe200078e0a09 */
[----:B------:R-:W-:Y:S01]  /*129a0*/  ISETP.GT.U32.AND P6, PT, R24, R16, PT ;  /* 0x000000101800720c */ /* 0x000fe20003fc4070 */
[----:B0-----:R-:W-:-:S03]  /*129b0*/  IMAD.HI.U32 R5, R2, R14, RZ ;  /* 0x0000000e02057227 */ /* 0x001fc600078e00ff */
[----:B------:R0:W-:Y:S01]  /*129c0*/  STL [R1+0x27c], R9 ;  /* 0x00027c0901007387 */ /* 0x0001e20000100800 */
[----:B------:R-:W-:Y:S02]  /*129d0*/  IMAD.MOV R7, RZ, RZ, -R3 ;  /* 0x000000ffff077224 */ /* 0x000fe400078e0a03 */
[----:B------:R-:W-:Y:S02]  /*129e0*/  @!P3 IMAD.IADD R15, R15, 0x1, -R24 ;  /* 0x000000010f0fb824 */ /* 0x000fe400078e0a18 */
[----:B------:R-:W-:Y:S02]  /*129f0*/  IMAD.MOV R5, RZ, RZ, -R5 ;  /* 0x000000ffff057224 */ /* 0x000fe400078e0a05 */
[C---:B------:R-:W-:Y:S01]  /*12a00*/  IMAD R11, R24.reuse, R7, R11 ;  /* 0x00000007180b7224 */ /* 0x040fe200078e020b */
[----:B------:R-:W-:Y:S01]  /*12a10*/  ISETP.GT.U32.AND P3, PT, R24, R15, PT ;  /* 0x0000000f1800720c */ /* 0x000fe20003f64070 */
[----:B------:R-:W-:Y:S01]  /*12a20*/  IMAD.MOV.U32 R0, RZ, RZ, R8 ;  /* 0x000000ffff007224 */ /* 0x000fe200078e0008 */
[C---:B------:R-:W-:Y:S01]  /*12a30*/  IADD3 R7, R29.reuse, 0xa0, RZ ;  /* 0x000000a01d077810 */ /* 0x040fe20007ffe0ff */
[----:B------:R-:W-:Y:S01]  /*12a40*/  IMAD.HI.U32 R3, R2, R13, RZ ;  /* 0x0000000d02037227 */ /* 0x000fe200078e00ff */
[----:B------:R-:W-:-:S02]  /*12a50*/  IADD3 R8, R29, 0x9e, RZ ;  /* 0x0000009e1d087810 */ /* 0x000fc40007ffe0ff */
[----:B0-----:R-:W-:Y:S01]  /*12a60*/  IABS R9, R7 ;  /* 0x0000000700097213 */ /* 0x001fe20000000000 */
[C---:B------:R-:W-:Y:S01]  /*12a70*/  IMAD R14, R24.reuse, R5, R14 ;  /* 0x00000005180e7224 */ /* 0x040fe200078e020e */
[----:B------:R-:W-:Y:S01]  /*12a80*/  IABS R5, R10 ;  /* 0x0000000a00057213 */ /* 0x000fe20000000000 */
[----:B------:R-:W-:Y:S01]  /*12a90*/  @!P4 IMAD.MOV R0, RZ, RZ, -R0 ;  /* 0x000000ffff00c224 */ /* 0x000fe200078e0a00 */
[----:B------:R-:W-:Y:S01]  /*12aa0*/  ISETP.GT.U32.AND P4, PT, R24, R11, PT ;  /* 0x0000000b1800720c */ /* 0x000fe20003f84070 */
[----:B------:R-:W-:Y:S01]  /*12ab0*/  IMAD.MOV R3, RZ, RZ, -R3 ;  /* 0x000000ffff037224 */ /* 0x000fe200078e0a03 */
[----:B------:R-:W-:Y:S01]  /*12ac0*/  IABS R6, R8 ;  /* 0x0000000800067213 */ /* 0x000fe20000000000 */
[--C-:B------:R-:W-:Y:S01]  /*12ad0*/  @!P6 IMAD.IADD R16, R16, 0x1, -R24.reuse ;  /* 0x000000011010e824 */ /* 0x100fe200078e0a18 */
[C---:B------:R-:W-:Y:S01]  /*12ae0*/  ISETP.GT.U32.AND P6, PT, R24.reuse, R14, PT ;  /* 0x0000000e1800720c */ /* 0x040fe20003fc4070 */
[----:B------:R-:W-:Y:S01]  /*12af0*/  IMAD R13, R24, R3, R13 ;  /* 0x00000003180d7224 */ /* 0x000fe200078e020d */
[----:B------:R-:W-:Y:S01]  /*12b00*/  IADD3 R3, R29, 0x9f, RZ ;  /* 0x0000009f1d037810 */ /* 0x000fe20007ffe0ff */
[----:B------:R-:W-:Y:S01]  /*12b10*/  @!P3 IMAD.IADD R15, R15, 0x1, -R24 ;  /* 0x000000010f0fb824 */ /* 0x000fe200078e0a18 */
[----:B------:R0:W-:Y:S01]  /*12b20*/  STL [R1+0x280], R0 ;  /* 0x0002800001007387 */ /* 0x0001e20000100800 */
[----:B------:R-:W-:Y:S01]  /*12b30*/  IMAD.HI.U32 R12, R2, R9, RZ ;  /* 0x00000009020c7227 */ /* 0x000fe200078e00ff */
[----:B------:R-:W-:-:S03]  /*12b40*/  ISETP.GT.U32.AND P3, PT, R24, R13, PT ;  /* 0x0000000d1800720c */ /* 0x000fc60003f64070 */
[----:B------:R-:W-:Y:S01]  /*12b50*/  @!P4 IMAD.IADD R11, R11, 0x1, -R24 ;  /* 0x000000010b0bc824 */ /* 0x000fe200078e0a18 */
[----:B------:R-:W-:Y:S01]  /*12b60*/  ISETP.GE.AND P4, PT, R4, RZ, PT ;  /* 0x000000ff0400720c */ /* 0x000fe20003f86270 */
[----:B------:R-:W-:Y:S02]  /*12b70*/  IMAD.MOV R12, RZ, RZ, -R12 ;  /* 0x000000ffff0c7224 */ /* 0x000fe400078e0a0c */
[--C-:B------:R-:W-:Y:S01]  /*12b80*/  @!P6 IMAD.IADD R14, R14, 0x1, -R24.reuse ;  /* 0x000000010e0ee824 */ /* 0x100fe200078e0a18 */
[C---:B------:R-:W-:Y:S01]  /*12b90*/  ISETP.GT.U32.AND P6, PT, R24.reuse, R11, PT ;  /* 0x0000000b1800720c */ /* 0x040fe20003fc4070 */
[----:B------:R-:W-:Y:S01]  /*12ba0*/  IMAD.MOV.U32 R17, RZ, RZ, R15 ;  /* 0x000000ffff117224 */ /* 0x000fe200078e000f */
[----:B0-----:R-:W-:Y:S01]  /*12bb0*/  IABS R0, R3 ;  /* 0x0000000300007213 */ /* 0x001fe20000000000 */
[C---:B------:R-:W-:Y:S02]  /*12bc0*/  IMAD R9, R24.reuse, R12, R9 ;  /* 0x0000000c18097224 */ /* 0x040fe400078e0209 */
[----:B------:R-:W-:Y:S01]  /*12bd0*/  @!P3 IMAD.IADD R13, R13, 0x1, -R24 ;  /* 0x000000010d0db824 */ /* 0x000fe200078e0a18 */
[----:B------:R-:W-:Y:S01]  /*12be0*/  ISETP.GT.U32.AND P3, PT, R24, R14, PT ;  /* 0x0000000e1800720c */ /* 0x000fe20003f64070 */
[----:B------:R-:W-:-:S04]  /*12bf0*/  IMAD.HI.U32 R4, R2, R0, RZ ;  /* 0x0000000002047227 */ /* 0x000fc800078e00ff */
[----:B------:R-:W-:Y:S02]  /*12c00*/  IMAD.MOV R4, RZ, RZ, -R4 ;  /* 0x000000ffff047224 */ /* 0x000fe400078e0a04 */
[----:B------:R-:W-:Y:S01]  /*12c10*/  @!P5 IMAD.MOV R17, RZ, RZ, -R17 ;  /* 0x000000ffff11d224 */ /* 0x000fe200078e0a11 */
[----:B------:R-:W-:Y:S01]  /*12c20*/  ISETP.GE.AND P5, PT, R7, RZ, PT ;  /* 0x000000ff0700720c */ /* 0x000fe20003fa6270 */
[----:B------:R-:W-:Y:S01]  /*12c30*/  @!P6 IMAD.IADD R11, R11, 0x1, -R24 ;  /* 0x000000010b0be824 */ /* 0x000fe200078e0a18 */
[C---:B------:R-:W-:Y:S01]  /*12c40*/  ISETP.GT.U32.AND P6, PT, R24.reuse, R9, PT ;  /* 0x000000091800720c */ /* 0x040fe20003fc4070 */
[----:B------:R-:W-:Y:S01]  /*12c50*/  IMAD.MOV.U32 R18, RZ, RZ, R16 ;  /* 0x000000ffff127224 */ /* 0x000fe200078e0010 */
[C---:B------:R-:W-:Y:S01]  /*12c60*/  IADD3 R16, R29.reuse, 0x96, RZ ;  /* 0x000000961d107810 */ /* 0x040fe20007ffe0ff */
[----:B------:R-:W-:Y:S01]  /*12c70*/  IMAD R0, R24, R4, R0 ;  /* 0x0000000418007224 */ /* 0x000fe200078e0200 */
[----:B------:R-:W-:Y:S01]  /*12c80*/  IADD3 R4, R29, 0x9c, RZ ;  /* 0x0000009c1d047810 */ /* 0x000fe20007ffe0ff */
[----:B------:R-:W-:-:S04]  /*12c90*/  IMAD.HI.U32 R7, R2, R5, RZ ;  /* 0x0000000502077227 */ /* 0x000fc800078e00ff */
[----:B------:R-:W-:Y:S01]  /*12ca0*/  @!P1 IMAD.MOV R18, RZ, RZ, -R18 ;  /* 0x000000ffff129224 */ /* 0x000fe200078e0a12 */
[----:B------:R-:W-:Y:S01]  /*12cb0*/  ISETP.GT.U32.AND P1, PT, R24, R13, PT ;  /* 0x0000000d1800720c */ /* 0x000fe20003f24070 */
[----:B------:R-:W-:Y:S02]  /*12cc0*/  IMAD.MOV R7, RZ, RZ, -R7 ;  /* 0x000000ffff077224 */ /* 0x000fe400078e0a07 */
[----:B------:R-:W-:Y:S01]  /*12cd0*/  @!P3 IMAD.IADD R14, R14, 0x1, -R24 ;  /* 0x000000010e0eb824 */ /* 0x000fe200078e0a18 */
[----:B------:R-:W-:Y:S01]  /*12ce0*/  ISETP.GT.U32.AND P3, PT, R24, R0, PT ;  /* 0x000000001800720c */ /* 0x000fe20003f64070 */
[----:B------:R-:W-:Y:S01]  /*12cf0*/  IMAD.HI.U32 R12, R2, R6, RZ ;  /* 0x00000006020c7227 */ /* 0x000fe200078e00ff */
[----:B------:R-:W-:Y:S03]  /*12d00*/  STL [R1+0x230], R18 ;  /* 0x0002301201007387 */ /* 0x000fe60000100800 */
[----:B------:R-:W-:Y:S01]  /*12d10*/  IMAD R5, R24, R7, R5 ;  /* 0x0000000718057224 */ /* 0x000fe200078e0205 */
[----:B------:R-:W-:Y:S01]  /*12d20*/  IADD3 R7, R29, 0x9b, RZ ;  /* 0x0000009b1d077810 */ /* 0x000fe20007ffe0ff */
[----:B------:R-:W-:Y:S01]  /*12d30*/  IMAD.MOV R12, RZ, RZ, -R12 ;  /* 0x000000ffff0c7224 */ /* 0x000fe200078e0a0c */
[----:B------:R-:W-:Y:S01]  /*12d40*/  STL [R1+0x244], R17 ;  /* 0x0002441101007387 */ /* 0x000fe20000100800 */
[----:B------:R-:W-:-:S02]  /*12d50*/  @!P6 IMAD.IADD R9, R9, 0x1, -R24 ;  /* 0x000000010909e824 */ /* 0x000fc400078e0a18 */
[----:B------:R-:W-:Y:S02]  /*12d60*/  IMAD.MOV.U32 R15, RZ, RZ, R11 ;  /* 0x000000ffff0f7224 */ /* 0x000fe400078e000b */
[----:B------:R-:W-:Y:S01]  /*12d70*/  @!P0 IMAD.MOV R14, RZ, RZ, -R14 ;  /* 0x000000ffff0e8224 */ /* 0x000fe200078e0a0e */
[C---:B------:R-:W-:Y:S01]  /*12d80*/  ISETP.GT.U32.AND P0, PT, R24.reuse, R5, PT ;  /* 0x000000051800720c */ /* 0x040fe20003f04070 */
[C---:B------:R-:W-:Y:S01]  /*12d90*/  IMAD R6, R24.reuse, R12, R6 ;  /* 0x0000000c18067224 */ /* 0x040fe200078e0206 */
[----:B------:R-:W-:Y:S01]  /*12da0*/  IABS R12, R7 ;  /* 0x00000007000c7213 */ /* 0x000fe20000000000 */
[----:B------:R-:W-:Y:S01]  /*12db0*/  @!P2 IMAD.MOV R15, RZ, RZ, -R15 ;  /* 0x000000ffff0fa224 */ /* 0x000fe200078e0a0f */
[----:B------:R-:W-:Y:S01]  /*12dc0*/  ISETP.GT.U32.AND P2, PT, R24, R9, PT ;  /* 0x000000091800720c */ /* 0x000fe20003f44070 */
[--C-:B------:R-:W-:Y:S01]  /*12dd0*/  @!P1 IMAD.IADD R13, R13, 0x1, -R24.reuse ;  /* 0x000000010d0d9824 */ /* 0x100fe200078e0a18 */
[----:B------:R-:W-:Y:S01]  /*12de0*/  ISETP.GE.AND P1, PT, R3, RZ, PT ;  /* 0x000000ff0300720c */ /* 0x000fe20003f26270 */
[--C-:B------:R-:W-:Y:S01]  /*12df0*/  @!P3 IMAD.IADD R0, R0, 0x1, -R24.reuse ;  /* 0x000000010000b824 */ /* 0x100fe200078e0a18 */
[----:B------:R-:W-:Y:S01]  /*12e00*/  IABS R3, R4 ;  /* 0x0000000400037213 */ /* 0x000fe20000000000 */
[----:B------:R-:W-:Y:S01]  /*12e10*/  @!P4 IMAD.MOV R13, RZ, RZ, -R13 ;  /* 0x000000ffff0dc224 */ /* 0x000fe200078e0a0d */
[C---:B------:R-:W-:Y:S01]  /*12e20*/  ISETP.GT.U32.AND P6, PT, R24.reuse, R6, PT ;  /* 0x000000061800720c */ /* 0x040fe20003fc4070 */
[----:B------:R-:W-:Y:S01]  /*12e30*/  STL [R1+0x274], R15 ;  /* 0x0002740f01007387 */ /* 0x000fe20000100800 */
[----:B------:R-:W-:Y:S01]  /*12e40*/  ISETP.GT.U32.AND P3, PT, R24, R0, PT ;  /* 0x000000001800720c */ /* 0x000fe20003f64070 */
[----:B------:R-:W-:Y:S01]  /*12e50*/  IMAD.HI.U32 R11, R2, R3, RZ ;  /* 0x00000003020b7227 */ /* 0x000fe200078e00ff */
[----:B------:R-:W-:Y:S01]  /*12e60*/  ISETP.GE.AND P4, PT, R8, RZ, PT ;  /* 0x000000ff0800720c */ /* 0x000fe20003f86270 */
[----:B------:R-:W-:Y:S02]  /*12e70*/  STL [R1+0x250], R14 ;  /* 0x0002500e01007387 */ /* 0x000fe40000100800 */
[----:B------:R-:W-:-:S02]  /*12e80*/  @!P0 IMAD.IADD R5, R5, 0x1, -R24 ;  /* 0x0000000105058824 */ /* 0x000fc400078e0a18 */
[----:B------:R-:W-:Y:S01]  /*12e90*/  IMAD.MOV R11, RZ, RZ, -R11 ;  /* 0x000000ffff0b7224 */ /* 0x000fe200078e0a0b */
[----:B------:R0:W-:Y:S01]  /*12ea0*/  STL [R1+0x254], R13 ;  /* 0x0002540d01007387 */ /* 0x0001e20000100800 */
[----:B------:R-:W-:Y:S01]  /*12eb0*/  IMAD.MOV.U32 R8, RZ, RZ, R12 ;  /* 0x000000ffff087224 */ /* 0x000fe200078e000c */
[----:B------:R-:W-:Y:S01]  /*12ec0*/  ISETP.GT.U32.AND P0, PT, R24, R5, PT ;  /* 0x000000051800720c */ /* 0x000fe20003f04070 */
[----:B------:R-:W-:Y:S01]  /*12ed0*/  @!P2 IMAD.IADD R9, R9, 0x1, -R24 ;  /* 0x000000010909a824 */ /* 0x000fe200078e0a18 */
[----:B------:R-:W-:Y:S01]  /*12ee0*/  ISETP.GE.AND P2, PT, R10, RZ, PT ;  /* 0x000000ff0a00720c */ /* 0x000fe20003f46270 */
[----:B------:R-:W-:Y:S01]  /*12ef0*/  IMAD R3, R24, R11, R3 ;  /* 0x0000000b18037224 */ /* 0x000fe200078e0203 */
[----:B------:R-:W-:Y:S01]  /*12f00*/  IADD3 R12, R29, 0x9a, RZ ;  /* 0x0000009a1d0c7810 */ /* 0x000fe20007ffe0ff */
[----:B------:R-:W-:-:S04]  /*12f10*/  IMAD.HI.U32 R10, R2, R8, RZ ;  /* 0x00000008020a7227 */ /* 0x000fc800078e00ff */
[--C-:B------:R-:W-:Y:S02]  /*12f20*/  @!P6 IMAD.IADD R6, R6, 0x1, -R24.reuse ;  /* 0x000000010606e824 */ /* 0x100fe400078e0a18 */
[----:B0-----:R-:W-:Y:S01]  /*12f30*/  IMAD.MOV.U32 R13, RZ, RZ, R9 ;  /* 0x000000ffff0d7224 */ /* 0x001fe200078e0009 */
[C---:B------:R-:W-:Y:S01]  /*12f40*/  IADD3 R9, R29.reuse, 0x99, RZ ;  /* 0x000000991d097810 */ /* 0x040fe20007ffe0ff */
[----:B------:R-:W-:Y:S01]  /*12f50*/  @!P3 IMAD.IADD R0, R0, 0x1, -R24 ;  /* 0x000000010000b824 */ /* 0x000fe200078e0a18 */
[C---:B------:R-:W-:Y:S01]  /*12f60*/  ISETP.GT.U32.AND P3, PT, R24.reuse, R3, PT ;  /* 0x000000031800720c */ /* 0x040fe20003f64070 */
[----:B------:R-:W-:Y:S01]  /*12f70*/  IMAD.MOV R10, RZ, RZ, -R10 ;  /* 0x000000ffff0a7224 */ /* 0x000fe200078e0a0a */
[----:B------:R-:W-:Y:S01]  /*12f80*/  ISETP.GT.U32.AND P6, PT, R24, R6, PT ;  /* 0x000000061800720c */ /* 0x000fe20003fc4070 */
[----:B------:R-:W-:Y:S01]  /*12f90*/  @!P5 IMAD.MOV R13, RZ, RZ, -R13 ;  /* 0x000000ffff0dd224 */ /* 0x000fe200078e0a0d */
[----:B------:R-:W-:Y:S01]  /*12fa0*/  ISETP.GE.AND P5, PT, R4, RZ, PT ;  /* 0x000000ff0400720c */ /* 0x000fe20003fa6270 */
[C---:B------:R-:W-:Y:S01]  /*12fb0*/  IMAD R4, R24.reuse, R10, R8 ;  /* 0x0000000a18047224 */ /* 0x040fe200078e0208 */
[----:B------:R-:W-:Y:S01]  /*12fc0*/  IADD3 R8, R29, 0x97, RZ ;  /* 0x000000971d087810 */ /* 0x000fe20007ffe0ff */
[----:B------:R-:W-:Y:S01]  /*12fd0*/  @!P0 IMAD.IADD R5, R5, 0x1, -R24 ;  /* 0x0000000105058824 */ /* 0x000fe200078e0a18 */
[----:B------:R-:W-:Y:S01]  /*12fe0*/  STL [R1+0x258], R13 ;  /* 0x0002580d01007387 */ /* 0x000fe20000100800 */
[----:B------:R-:W-:Y:S01]  /*12ff0*/  IMAD.MOV.U32 R11, RZ, RZ, R0 ;  /* 0x000000ffff0b7224 */ /* 0x000fe200078e0000 */
[----:B------:R-:W-:-:S02]  /*13000*/  ISETP.GT.U32.AND P0, PT, R24, R4, PT ;  /* 0x000000041800720c */ /* 0x000fc40003f04070 */
[----:B------:R-:W-:Y:S01]  /*13010*/  IADD3 R0, R29, 0x98, RZ ;  /* 0x000000981d007810 */ /* 0x000fe20007ffe0ff */
[--C-:B------:R-:W-:Y:S01]  /*13020*/  @!P3 IMAD.IADD R3, R3, 0x1, -R24.reuse ;  /* 0x000000010303b824 */ /* 0x100fe200078e0a18 */
[----:B------:R-:W-:Y:S01]  /*13030*/  ISETP.GE.AND P3, PT, R12, RZ, PT ;  /* 0x000000ff0c00720c */ /* 0x000fe20003f66270 */
[----:B------:R-:W-:Y:S01]  /*13040*/  @!P6 IMAD.IADD R6, R6, 0x1, -R24 ;  /* 0x000000010606e824 */ /* 0x000fe200078e0a18 */
[----:B------:R-:W-:Y:S01]  /*13050*/  ISETP.GE.AND P6, PT, R7, RZ, PT ;  /* 0x000000ff0700720c */ /* 0x000fe20003fc6270 */
[----:B------:R-:W-:Y:S01]  /*13060*/  @!P1 IMAD.MOV R11, RZ, RZ, -R11 ;  /* 0x000000ffff0b9224 */ /* 0x000fe200078e0a0b */
[----:B------:R-:W-:Y:S01]  /*13070*/  ISETP.GT.U32.AND P1, PT, R24, R3, PT ;  /* 0x000000031800720c */ /* 0x000fe20003f24070 */
[----:B------:R-:W-:Y:S01]  /*13080*/  IMAD.MOV.U32 R7, RZ, RZ, R5 ;  /* 0x000000ffff077224 */ /* 0x000fe200078e0005 */
[----:B------:R-:W-:Y:S01]  /*13090*/  IABS R12, R12 ;  /* 0x0000000c000c7213 */ /* 0x000fe20000000000 */
[----:B------:R-:W-:Y:S01]  /*130a0*/  @!P4 IMAD.MOV R6, RZ, RZ, -R6 ;  /* 0x000000ffff06c224 */ /* 0x000fe200078e0a06 */
[----:B------:R0:W-:Y:S01]  /*130b0*/  STL [R1+0x25c], R11 ;  /* 0x00025c0b01007387 */ /* 0x0001e20000100800 */
[----:B------:R-:W-:Y:S01]  /*130c0*/  @!P2 IMAD.MOV R7, RZ, RZ, -R7 ;  /* 0x000000ffff07a224 */ /* 0x000fe200078e0a07 */
[----:B------:R-:W-:Y:S01]  /*130d0*/  ISETP.GE.AND P2, PT, R0, RZ, PT ;  /* 0x000000ff0000720c */ /* 0x000fe20003f46270 */
[----:B------:R-:W-:Y:S01]  /*130e0*/  @!P0 IMAD.IADD R4, R4, 0x1, -R24 ;  /* 0x0000000104048824 */ /* 0x000fe200078e0a18 */
[----:B------:R-:W-:Y:S01]  /*130f0*/  STL [R1+0x26c], R6 ;  /* 0x00026c0601007387 */ /* 0x000fe20000100800 */
[----:B------:R-:W-:-:S02]  /*13100*/  IABS R0, R0 ;  /* 0x0000000000007213 */ /* 0x000fc40000000000 */
[----:B------:R-:W-:Y:S01]  /*13110*/  ISETP.GE.AND P4, PT, R9, RZ, PT ;  /* 0x000000ff0900720c */ /* 0x000fe20003f86270 */
[----:B------:R1:W-:Y:S01]  /*13120*/  STL [R1+0x270], R7 ;  /* 0x0002700701007387 */ /* 0x0003e20000100800 */
[----:B------:R-:W-:Y:S01]  /*13130*/  ISETP.GT.U32.AND P0, PT, R24, R4, PT ;  /* 0x000000041800720c */ /* 0x000fe20003f04070 */
[----:B------:R-:W-:Y:S01]  /*13140*/  @!P1 IMAD.IADD R3, R3, 0x1, -R24 ;  /* 0x0000000103039824 */ /* 0x000fe200078e0a18 */
[----:B------:R-:W-:Y:S01]  /*13150*/  IABS R9, R9 ;  /* 0x0000000900097213 */ /* 0x000fe20000000000 */
[----:B------:R-:W-:Y:S01]  /*13160*/  IMAD.HI.U32 R5, R2, R0, RZ ;  /* 0x0000000002057227 */ /* 0x000fe200078e00ff */
[----:B------:R-:W-:Y:S02]  /*13170*/  ISETP.GE.AND P1, PT, R8, RZ, PT ;  /* 0x000000ff0800720c */ /* 0x000fe40003f26270 */
[----:B------:R-:W-:Y:S01]  /*13180*/  IABS R8, R8 ;  /* 0x0000000800087213 */ /* 0x000fe20000000000 */
[----:B------:R-:W-:Y:S01]  /*13190*/  IMAD.MOV.U32 R10, RZ, RZ, R3 ;  /* 0x000000ffff0a7224 */ /* 0x000fe200078e0003 */
[----:B0-----:R-:W-:Y:S01]  /*131a0*/  IADD3 R11, R29, 0x95, RZ ;  /* 0x000000951d0b7810 */ /* 0x001fe20007ffe0ff */
[----:B-1----:R-:W-:-:S03]  /*131b0*/  IMAD.HI.U32 R7, R2, R12, RZ ;  /* 0x0000000c02077227 */ /* 0x002fc600078e00ff */
[----:B------:R-:W-:Y:S01]  /*131c0*/  IABS R14, R11 ;  /* 0x0000000b000e7213 */ /* 0x000fe20000000000 */
[----:B------:R-:W-:Y:S02]  /*131d0*/  IMAD.MOV R7, RZ, RZ, -R7 ;  /* 0x000000ffff077224 */ /* 0x000fe400078e0a07 */
[----:B------:R-:W-:Y:S02]  /*131e0*/  IMAD.MOV R5, RZ, RZ, -R5 ;  /* 0x000000ffff057224 */ /* 0x000fe400078e0a05 */
[----:B------:R-:W-:Y:S02]  /*131f0*/  IMAD R12, R24, R7, R12 ;  /* 0x00000007180c7224 */ /* 0x000fe400078e020c */
[----:B------:R-:W-:Y:S02]  /*13200*/  @!P5 IMAD.MOV R10, RZ, RZ, -R10 ;  /* 0x000000ffff0ad224 */ /* 0x000fe400078e0a0a */
[----:B------:R-:W-:Y:S01]  /*13210*/  @!P0 IMAD.IADD R4, R4, 0x1, -R24 ;  /* 0x0000000104048824 */ /* 0x000fe200078e0a18 */
[C---:B------:R-:W-:Y:S01]  /*13220*/  ISETP.GT.U32.AND P5, PT, R24.reuse, R12, PT ;  /* 0x0000000c1800720c */ /* 0x040fe20003fa4070 */
[----:B------:R-:W-:Y:S01]  /*13230*/  IMAD R0, R24, R5, R0 ;  /* 0x0000000518007224 */ /* 0x000fe200078e0200 */
[----:B------:R-:W-:Y:S01]  /*13240*/  STL [R1+0x264], R10 ;  /* 0x0002640a01007387 */ /* 0x000fe20000100800 */
[----:B------:R-:W-:Y:S01]  /*13250*/  IMAD.MOV.U32 R7, RZ, RZ, R4 ;  /* 0x000000ffff077224 */ /* 0x000fe200078e0004 */
[----:B------:R-:W-:Y:S01]  /*13260*/  IADD3 R5, R29, 0x93, RZ ;  /* 0x000000931d057810 */ /* 0x000fe20007ffe0ff */
[----:B------:R-:W-:-:S03]  /*13270*/  IMAD.HI.U32 R6, R2, R9, RZ ;  /* 0x0000000902067227 */ /* 0x000fc600078e00ff */
[----:B------:R-:W-:Y:S01]  /*13280*/  IABS R13, R5 ;  /* 0x00000005000d7213 */ /* 0x000fe20000000000 */
[----:B------:R-:W-:Y:S01]  /*13290*/  @!P6 IMAD.MOV R7, RZ, RZ, -R7 ;  /* 0x000000ffff07e224 */ /* 0x000fe200078e0a07 */
[----:B------:R-:W-:Y:S01]  /*132a0*/  ISETP.GT.U32.AND P6, PT, R24, R0, PT ;  /* 0x000000001800720c */ /* 0x000fe20003fc4070 */
[----:B------:R-:W-:Y:S02]  /*132b0*/  IMAD.MOV R6, RZ, RZ, -R6 ;  /* 0x000000ffff067224 */ /* 0x000fe400078e0a06 */
[----:B------:R-:W-:Y:S01]  /*132c0*/  @!P5 IMAD.IADD R12, R12, 0x1, -R24 ;  /* 0x000000010c0cd824 */ /* 0x000fe200078e0a18 */
[----:B------:R0:W-:Y:S01]  /*132d0*/  STL [R1+0x80c], R7 ;  /* 0x00080c0701007387 */ /* 0x0001e20000100800 */
[----:B------:R-:W-:Y:S02]  /*132e0*/  IMAD R9, R24, R6, R9 ;  /* 0x0000000618097224 */ /* 0x000fe400078e0209 */
[----:B------:R-:W-:Y:S01]  /*132f0*/  IMAD.HI.U32 R3, R2, R8, RZ ;  /* 0x0000000802037227 */ /* 0x000fe200078e00ff */
[----:B------:R-:W-:-:S02]  /*13300*/  ISETP.GT.U32.AND P5, PT, R24, R12, PT ;  /* 0x0000000c1800720c */ /* 0x000fc40003fa4070 */
[----:B------:R-:W-:Y:S01]  /*13310*/  ISETP.GT.U32.AND P0, PT, R24, R9, PT ;  /* 0x000000091800720c */ /* 0x000fe20003f04070 */
[----:B------:R-:W-:Y:S02]  /*13320*/  IMAD.MOV R3, RZ, RZ, -R3 ;  /* 0x000000ffff037224 */ /* 0x000fe400078e0a03 */
[----:B------:R-:W-:Y:S01]  /*13330*/  @!P6 IMAD.IADD R0, R0, 0x1, -R24 ;  /* 0x000000010000e824 */ /* 0x000fe200078e0a18 */
[----:B0-----:R-:W-:Y:S01]  /*13340*/  IADD3 R7, R29, 0x94, RZ ;  /* 0x000000941d077810 */ /* 0x001fe20007ffe0ff */
[----:B------:R-:W-:Y:S01]  /*13350*/  IMAD R8, R24, R3, R8 ;  /* 0x0000000318087224 */ /* 0x000fe200078e0208 */
[----:B------:R-:W-:Y:S01]  /*13360*/  IABS R3, R16 ;  /* 0x0000001000037213 */ /* 0x000fe20000000000 */
[----:B------:R-:W-:Y:S01]  /*13370*/  IMAD.HI.U32 R4, R2, R14, RZ ;  /* 0x0000000e02047227 */ /* 0x000fe200078e00ff */
[----:B------:R-:W-:Y:S02]  /*13380*/  ISETP.GT.U32.AND P6, PT, R24, R0, PT ;  /* 0x000000001800720c */ /* 0x000fe40003fc4070 */
[----:B------:R-:W-:Y:S01]  /*13390*/  IABS R6, R7 ;  /* 0x0000000700067213 */ /* 0x000fe20000000000 */
[----:B------:R-:W-:-:S02]  /*133a0*/  IMAD.MOV R4, RZ, RZ, -R4 ;  /* 0x000000ffff047224 */ /* 0x000fc400078e0a04 */
[--C-:B------:R-:W-:Y:S02]  /*133b0*/  @!P0 IMAD.IADD R9, R9, 0x1, -R24.reuse ;  /* 0x0000000109098824 */ /* 0x100fe400078e0a18 */
[----:B------:R-:W-:Y:S01]  /*133c0*/  @!P5 IMAD.IADD R12, R12, 0x1, -R24 ;  /* 0x000000010c0cd824 */ /* 0x000fe200078e0a18 */
[C---:B------:R-:W-:Y:S01]  /*133d0*/  ISETP.GT.U32.AND P5, PT, R24.reuse, R8, PT ;  /* 0x000000081800720c */ /* 0x040fe20003fa4070 */
[C---:B------:R-:W-:Y:S01]  /*133e0*/  IMAD R14, R24.reuse, R4, R14 ;  /* 0x00000004180e7224 */ /* 0x040fe200078e020e */
[----:B------:R-:W-:Y:S01]  /*133f0*/  ISETP.GT.U32.AND P0, PT, R24, R9, PT ;  /* 0x000000091800720c */ /* 0x000fe20003f04070 */
[----:B------:R-:W-:Y:S01]  /*13400*/  IMAD.HI.U32 R10, R2, R3, RZ ;  /* 0x00000003020a7227 */ /* 0x000fe200078e00ff */
[----:B------:R-:W-:-:S03]  /*13410*/  IADD3 R4, R29, 0x92, RZ ;  /* 0x000000921d047810 */ /* 0x000fc60007ffe0ff */
[----:B------:R-:W-:Y:S01]  /*13420*/  @!P6 IMAD.IADD R0, R0, 0x1, -R24 ;  /* 0x000000010000e824 */ /* 0x000fe200078e0a18 */
[----:B------:R-:W-:Y:S01]  /*13430*/  ISETP.GT.U32.AND P6, PT, R24, R14, PT ;  /* 0x0000000e1800720c */ /* 0x000fe20003fc4070 */
[----:B------:R-:W-:Y:S01]  /*13440*/  IMAD.MOV.U32 R17, RZ, RZ, R12 ;  /* 0x000000ffff117224 */ /* 0x000fe200078e000c */
[----:B------:R-:W-:Y:S01]  /*13450*/  IABS R12, R4 ;  /* 0x00000004000c7213 */ /* 0x000fe20000000000 */
[----:B------:R-:W-:Y:S02]  /*13460*/  IMAD.MOV R10, RZ, RZ, -R10 ;  /* 0x000000ffff0a7224 */ /* 0x000fe400078e0a0a */
[--C-:B------:R-:W-:Y:S01]  /*13470*/  @!P5 IMAD.IADD R8, R8, 0x1, -R24.reuse ;  /* 0x000000010808d824 */ /* 0x100fe200078e0a18 */
[----:B------:R-:W-:Y:S01]  /*13480*/  ISETP.GE.AND P5, PT, R16, RZ, PT ;  /* 0x000000ff1000720c */ /* 0x000fe20003fa6270 */
[----:B------:R-:W-:Y:S02]  /*13490*/  @!P3 IMAD.MOV R17, RZ, RZ, -R17 ;  /* 0x000000ffff11b224 */ /* 0x000fe400078e0a11 */
[C---:B------:R-:W-:Y:S01]  /*134a0*/  IMAD R3, R24.reuse, R10, R3 ;  /* 0x0000000a18037224 */ /* 0x040fe200078e0203 */
[----:B------:R-:W-:Y:S01]  /*134b0*/  ISETP.GT.U32.AND P3, PT, R24, R8, PT ;  /* 0x000000081800720c */ /* 0x000fe20003f64070 */
[--C-:B------:R-:W-:Y:S01]  /*134c0*/  @!P0 IMAD.IADD R9, R9, 0x1, -R24.reuse ;  /* 0x0000000109098824 */ /* 0x100fe200078e0a18 */
[----:B------:R0:W-:Y:S01]  /*134d0*/  STL [R1+0x24c], R17 ;  /* 0x00024c1101007387 */ /* 0x0001e20000100800 */
[----:B------:R-:W-:Y:S01]  /*134e0*/  @!P6 IMAD.IADD R14, R14, 0x1, -R24 ;  /* 0x000000010e0ee824 */ /* 0x000fe200078e0a18 */
[----:B------:R-:W-:Y:S01]  /*134f0*/  ISETP.GT.U32.AND P0, PT, R24, R3, PT ;  /* 0x000000031800720c */ /* 0x000fe20003f04070 */
[----:B------:R-:W-:-:S04]  /*13500*/  IMAD.HI.U32 R15, R2, R6, RZ ;  /* 0x00000006020f7227 */ /* 0x000fc800078e00ff */
[----:B------:R-:W-:-:S04]  /*13510*/  IMAD.HI.U32 R10, R2, R13, RZ ;  /* 0x0000000d020a7227 */ /* 0x000fc800078e00ff */
[----:B0-----:R-:W-:Y:S02]  /*13520*/  IMAD.MOV.U32 R17, RZ, RZ, R9 ;  /* 0x000000ffff117224 */ /* 0x001fe400078e0009 */
[----:B------:R-:W-:Y:S02]  /*13530*/  IMAD.MOV R15, RZ, RZ, -R15 ;  /* 0x000000ffff0f7224 */ /* 0x000fe400078e0a0f */
[----:B------:R-:W-:Y:S01]  /*13540*/  @!P4 IMAD.MOV R17, RZ, RZ, -R17 ;  /* 0x000000ffff11c224 */ /* 0x000fe200078e0a11 */
[----:B------:R-:W-:Y:S01]  /*13550*/  ISETP.GT.U32.AND P4, PT, R24, R14, PT ;  /* 0x0000000e1800720c */ /* 0x000fe20003f84070 */
[----:B------:R-:W-:-:S03]  /*13560*/  IMAD.HI.U32 R9, R2, R12, RZ ;  /* 0x0000000c02097227 */ /* 0x000fc600078e00ff */
[----:B------:R-:W-:Y:S01]  /*13570*/  STL [R1+0x23c], R17 ;  /* 0x00023c1101007387 */ /* 0x000fe20000100800 */
[----:B------:R-:W-:Y:S02]  /*13580*/  IMAD.MOV R10, RZ, RZ, -R10 ;  /* 0x000000ffff0a7224 */ /* 0x000fe400078e0a0a */
[----:B------:R-:W-:Y:S02]  /*13590*/  IMAD R6, R24, R15, R6 ;  /* 0x0000000f18067224 */ /* 0x000fe400078e0206 */
[--C-:B------:R-:W-:Y:S02]  /*135a0*/  @!P3 IMAD.IADD R8, R8, 0x1, -R24.reuse ;  /* 0x000000010808b824 */ /* 0x100fe400078e0a18 */
[----:B------:R-:W-:Y:S01]  /*135b0*/  IMAD.MOV R9, RZ, RZ, -R9 ;  /* 0x000000ffff097224 */ /* 0x000fe200078e0a09 */
[C---:B------:R-:W-:Y:S01]  /*135c0*/  ISETP.GT.U32.AND P3, PT, R24.reuse, R6, PT ;  /* 0x000000061800720c */ /* 0x040fe20003f64070 */
[C---:B------:R-:W-:Y:S02]  /*135d0*/  IMAD R13, R24.reuse, R10, R13 ;  /* 0x0000000a180d7224 */ /* 0x040fe400078e020d */
[----:B------:R-:W-:Y:S01]  /*135e0*/  @!P0 IMAD.IADD R3, R3, 0x1, -R24 ;  /* 0x0000000103038824 */ /* 0x000fe200078e0a18 */
[----:B------:R-:W-:Y:S01]  /*135f0*/  ISETP.GE.AND P0, PT, R11, RZ, PT ;  /* 0x000000ff0b00720c */ /* 0x000fe20003f06270 */
[----:B------:R-:W-:Y:S01]  /*13600*/  IMAD.MOV.U32 R10, RZ, RZ, R8 ;  /* 0x000000ffff0a7224 */ /* 0x000fe200078e0008 */
[----:B------:R-:W-:Y:S01]  /*13610*/  IADD3 R11, R29, 0x8f, RZ ;  /* 0x0000008f1d0b7810 */ /* 0x000fe20007ffe0ff */
[C---:B------:R-:W-:Y:S01]  /*13620*/  IMAD R12, R24.reuse, R9, R12 ;  /* 0x00000009180c7224 */ /* 0x040fe200078e020c */
[C---:B------:R-:W-:Y:S01]  /*13630*/  ISETP.GT.U32.AND P6, PT, R24.reuse, R3, PT ;  /* 0x000000031800720c */ /* 0x040fe20003fc4070 */
[----:B------:R-:W-:Y:S01]  /*13640*/  @!P1 IMAD.MOV R10, RZ, RZ, -R10 ;  /* 0x000000ffff0a9224 */ /* 0x000fe200078e0a0a */
[----:B------:R-:W-:Y:S01]  /*13650*/  ISETP.GT.U32.AND P1, PT, R24, R13, PT ;  /* 0x0000000d1800720c */ /* 0x000fe20003f24070 */
[----:B------:R-:W-:Y:S01]  /*13660*/  @!P4 IMAD.IADD R14, R14, 0x1, -R24 ;  /* 0x000000010e0ec824 */ /* 0x000fe200078e0a18 */
[----:B------:R-:W-:Y:S01]  /*13670*/  ISETP.GT.U32.AND P4, PT, R24, R12, PT ;  /* 0x0000000c1800720c */ /* 0x000fe20003f84070 */
[----:B------:R-:W-:Y:S01]  /*13680*/  @!P2 IMAD.MOV R0, RZ, RZ, -R0 ;  /* 0x000000ffff00a224 */ /* 0x000fe200078e0a00 */
[----:B------:R-:W-:Y:S01]  /*13690*/  ISETP.GE.AND P2, PT, R7, RZ, PT ;  /* 0x000000ff0700720c */ /* 0x000fe20003f46270 */
[----:B------:R-:W-:Y:S01]  /*136a0*/  @!P3 IMAD.IADD R6, R6, 0x1, -R24 ;  /* 0x000000010606b824 */ /* 0x000fe200078e0a18 */
[----:B------:R-:W-:Y:S01]  /*136b0*/  IADD3 R7, R29, 0x90, RZ ;  /* 0x000000901d077810 */ /* 0x000fe20007ffe0ff */
[----:B------:R-:W-:Y:S01]  /*136c0*/  @!P0 IMAD.MOV R14, RZ, RZ, -R14 ;  /* 0x000000ffff0e8224 */ /* 0x000fe200078e0a0e */
[----:B------:R0:W-:Y:S01]  /*136d0*/  STL [R1+0x238], R0 ;  /* 0x0002380001007387 */ /* 0x0001e20000100800 */
[----:B------:R-:W-:-:S02]  /*136e0*/  ISETP.GE.AND P3, PT, R4, RZ, PT ;  /* 0x000000ff0400720c */ /* 0x000fc40003f66270 */
[--C-:B------:R-:W-:Y:S01]  /*136f0*/  @!P6 IMAD.IADD R3, R3, 0x1, -R24.reuse ;  /* 0x000000010303e824 */ /* 0x100fe200078e0a18 */
[----:B------:R-:W-:Y:S01]  /*13700*/  ISETP.GE.AND P6, PT, R5, RZ, PT ;  /* 0x000000ff0500720c */ /* 0x000fe20003fc6270 */
[--C-:B------:R-:W-:Y:S01]  /*13710*/  @!P1 IMAD.IADD R13, R13, 0x1, -R24.reuse ;  /* 0x000000010d0d9824 */ /* 0x100fe200078e0a18 */
[----:B------:R-:W-:Y:S01]  /*13720*/  IABS R4, R7 ;  /* 0x0000000700047213 */ /* 0x000fe20000000000 */
[----:B------:R-:W-:Y:S01]  /*13730*/  @!P4 IMAD.IADD R12, R12, 0x1, -R24 ;  /* 0x000000010c0cc824 */ /* 0x000fe200078e0a18 */
[----:B------:R-:W-:Y:S01]  /*13740*/  ISETP.GT.U32.AND P1, PT, R24, R6, PT ;  /* 0x000000061800720c */ /* 0x000fe20003f24070 */
[----:B------:R-:W-:Y:S01]  /*13750*/  IMAD.MOV.U32 R9, RZ, RZ, R3 ;  /* 0x000000ffff097224 */ /* 0x000fe200078e0003 */
[----:B0-----:R-:W-:Y:S01]  /*13760*/  IADD3 R0, R29, 0x91, RZ ;  /* 0x000000911d007810 */ /* 0x001fe20007ffe0ff */
[----:B------:R-:W-:Y:S01]  /*13770*/  IMAD.HI.U32 R3, R2, R4, RZ ;  /* 0x0000000402037227 */ /* 0x000fe200078e00ff */
[----:B------:R-:W-:Y:S01]  /*13780*/  ISETP.GT.U32.AND P4, PT, R24, R12, PT ;  /* 0x0000000c1800720c */ /* 0x000fe20003f84070 */
[----:B------:R0:W-:Y:S01]  /*13790*/  STL [R1+0x234], R10 ;  /* 0x0002340a01007387 */ /* 0x0001e20000100800 */
[----:B------:R-:W-:Y:S01]  /*137a0*/  IABS R8, R0 ;  /* 0x0000000000087213 */ /* 0x000fe20000000000 */
[----:B------:R-:W-:-:S02]  /*137b0*/  IMAD.MOV R3, RZ, RZ, -R3 ;  /* 0x000000ffff037224 */ /* 0x000fc400078e0a03 */
[----:B------:R-:W-:Y:S01]  /*137c0*/  @!P5 IMAD.MOV R9, RZ, RZ, -R9 ;  /* 0x000000ffff09d224 */ /* 0x000fe200078e0a09 */
[----:B------:R-:W-:Y:S01]  /*137d0*/  ISETP.GT.U32.AND P5, PT, R24, R13, PT ;  /* 0x0000000d1800720c */ /* 0x000fe20003fa4070 */
[----:B------:R-:W-:-:S03]  /*137e0*/  IMAD.HI.U32 R5, R2, R8, RZ ;  /* 0x0000000802057227 */ /* 0x000fc600078e00ff */
[----:B------:R1:W-:Y:S01]  /*137f0*/  STL [R1+0x204], R9 ;  /* 0x0002040901007387 */ /* 0x0003e20000100800 */
[----:B------:R-:W-:Y:S01]  /*13800*/  IMAD.MOV R5, RZ, RZ, -R5 ;  /* 0x000000ffff057224 */ /* 0x000fe200078e0a05 */
[----:B0-----:R-:W-:Y:S01]  /*13810*/  IABS R10, R11 ;  /* 0x0000000b000a7213 */ /* 0x001fe20000000000 */
[----:B------:R-:W-:Y:S01]  /*13820*/  @!P1 IMAD.IADD R6, R6, 0x1, -R24 ;  /* 0x0000000106069824 */ /* 0x000fe200078e0a18 */
[----:B------:R0:W-:Y:S01]  /*13830*/  STL [R1+0x208], R14 ;  /* 0x0002080e01007387 */ /* 0x0001e20000100800 */
[C---:B------:R-:W-:Y:S02]  /*13840*/  IMAD R8, R24.reuse, R5, R8 ;  /* 0x0000000518087224 */ /* 0x040fe400078e0208 */
[----:B------:R-:W-:Y:S02]  /*13850*/  IMAD R4, R24, R3, R4 ;  /* 0x0000000318047224 */ /* 0x000fe400078e0204 */
[----:B------:R-:W-:Y:S01]  /*13860*/  @!P4 IMAD.IADD R12, R12, 0x1, -R24 ;  /* 0x000000010c0cc824 */ /* 0x000fe200078e0a18 */
[----:B------:R-:W-:Y:S01]  /*13870*/  ISETP.GT.U32.AND P1, PT, R24, R8, PT ;  /* 0x000000081800720c */ /* 0x000fe20003f24070 */
[----:B------:R-:W-:Y:S01]  /*13880*/  IMAD.HI.U32 R3, R2, R10, RZ ;  /* 0x0000000a02037227 */ /* 0x000fe200078e00ff */
[----:B------:R-:W-:-:S02]  /*13890*/  ISETP.GT.U32.AND P4, PT, R24, R4, PT ;  /* 0x000000041800720c */ /* 0x000fc40003f84070 */
[----:B-1----:R-:W-:Y:S01]  /*138a0*/  IADD3 R9, R29, 0x8e, RZ ;  /* 0x0000008e1d097810 */ /* 0x002fe20007ffe0ff */
[----:B------:R-:W-:Y:S02]  /*138b0*/  IMAD.MOV R3, RZ, RZ, -R3 ;  /* 0x000000ffff037224 */ /* 0x000fe400078e0a03 */
[----:B------:R-:W-:Y:S01]  /*138c0*/  @!P5 IMAD.IADD R13, R13, 0x1, -R24 ;  /* 0x000000010d0dd824 */ /* 0x000fe200078e0a18 */
[----:B------:R-:W-:Y:S01]  /*138d0*/  IABS R16, R9 ;  /* 0x0000000900107213 */ /* 0x000fe20000000000 */
[----:B------:R-:W-:Y:S01]  /*138e0*/  IMAD R10, R24, R3, R10 ;  /* 0x00000003180a7224 */ /* 0x000fe200078e020a */
[----:B------:R-:W-:Y:S01]  /*138f0*/  ISETP.GE.AND P5, PT, R0, RZ, PT ;  /* 0x000000ff0000720c */ /* 0x000fe20003fa6270 */
[----:B------:R-:W-:Y:S01]  /*13900*/  IMAD.MOV.U32 R15, RZ, RZ, R6 ;  /* 0x000000ffff0f7224 */ /* 0x000fe200078e0006 */
[----:B------:R-:W-:Y:S01]  /*13910*/  IADD3 R0, R29, 0x8d, RZ ;  /* 0x0000008d1d007810 */ /* 0x000fe20007ffe0ff */
[----:B------:R-:W-:Y:S01]  /*13920*/  @!P1 IMAD.IADD R8, R8, 0x1, -R24 ;  /* 0x0000000108089824 */ /* 0x000fe200078e0a18 */
[----:B------:R-:W-:Y:S01]  /*13930*/  ISETP.GE.AND P1, PT, R7, RZ, PT ;  /* 0x000000ff0700720c */ /* 0x000fe20003f26270 */
[----:B------:R-:W-:Y:S01]  /*13940*/  IMAD.HI.U32 R5, R2, R16, RZ ;  /* 0x0000001002057227 */ /* 0x000fe200078e00ff */
[----:B------:R-:W-:-:S02]  /*13950*/  IADD3 R7, R29, 0x8c, RZ ;  /* 0x0000008c1d077810 */ /* 0x000fc40007ffe0ff */
[----:B------:R-:W-:Y:S01]  /*13960*/  ISETP.GT.U32.AND P0, PT, R24, R8, PT ;  /* 0x000000081800720c */ /* 0x000fe20003f04070 */
[----:B------:R-:W-:Y:S01]  /*13970*/  @!P4 IMAD.IADD R4, R4, 0x1, -R24 ;  /* 0x000000010404c824 */ /* 0x000fe200078e0a18 */
[----:B------:R-:W-:Y:S01]  /*13980*/  IABS R3, R0 ;  /* 0x0000000000037213 */ /* 0x000fe20000000000 */
[----:B------:R-:W-:Y:S02]  /*13990*/  IMAD.MOV R5, RZ, RZ, -R5 ;  /* 0x000000ffff057224 */ /* 0x000fe400078e0a05 */
[----:B------:R-:W-:Y:S01]  /*139a0*/  @!P2 IMAD.MOV R15, RZ, RZ, -R15 ;  /* 0x000000ffff0fa224 */ /* 0x000fe200078e0a0f */
[C---:B------:R-:W-:Y:S01]  /*139b0*/  ISETP.GT.U32.AND P4, PT, R24.reuse, R4, PT ;  /* 0x000000041800720c */ /* 0x040fe20003f84070 */
[C---:B------:R-:W-:Y:S01]  /*139c0*/  IMAD R16, R24.reuse, R5, R16 ;  /* 0x0000000518107224 */ /* 0x040fe200078e0210 */
[----:B------:R-:W-:Y:S01]  /*139d0*/  ISETP.GT.U32.AND P2, PT, R24, R10, PT ;  /* 0x0000000a1800720c */ /* 0x000fe20003f44070 */
[----:B0-----:R-:W-:Y:S01]  /*139e0*/  IMAD.MOV.U32 R14, RZ, RZ, R12 ;  /* 0x000000ffff0e7224 */ /* 0x001fe200078e000c */
[----:B------:R-:W-:Y:S01]  /*139f0*/  IABS R5, R7 ;  /* 0x0000000700057213 */ /* 0x000fe20000000000 */
[----:B------:R-:W-:Y:S01]  /*13a00*/  IMAD.HI.U32 R6, R2, R3, RZ ;  /* 0x0000000302067227 */ /* 0x000fe200078e00ff */
[----:B------:R-:W-:Y:S03]  /*13a10*/  STL [R1+0x22c], R15 ;  /* 0x00022c0f01007387 */ /* 0x000fe60000100800 */
[----:B------:R-:W-:Y:S01]  /*13a20*/  @!P6 IMAD.MOV R13, RZ, RZ, -R13 ;  /* 0x000000ffff0de224 */ /* 0x000fe200078e0a0d */
[----:B------:R-:W-:Y:S01]  /*13a30*/  ISETP.GT.U32.AND P6, PT, R24, R16, PT ;  /* 0x000000101800720c */ /* 0x000fe20003fc4070 */
[----:B------:R-:W-:Y:S01]  /*13a40*/  @!P3 IMAD.MOV R14, RZ, RZ, -R14 ;  /* 0x000000ffff0eb224 */ /* 0x000fe200078e0a0e */
[----:B------:R-:W-:Y:S01]  /*13a50*/  ISETP.GE.AND P3, PT, R11, RZ, PT ;  /* 0x000000ff0b00720c */ /* 0x000fe20003f66270 */
[----:B------:R-:W-:Y:S01]  /*13a60*/  IMAD.HI.U32 R12, R2, R5, RZ ;  /* 0x00000005020c7227 */ /* 0x000fe200078e00ff */
[----:B------:R-:W-:Y:S03]  /*13a70*/  STL [R1+0x218], R13 ;  /* 0x0002180d01007387 */ /* 0x000fe60000100800 */
[----:B------:R-:W-:Y:S01]  /*13a80*/  @!P0 IMAD.IADD R8, R8, 0x1, -R24 ;  /* 0x0000000108088824 */ /* 0x000fe200078e0a18 */
[----:B------:R0:W-:Y:S01]  /*13a90*/  STL [R1+0x228], R14 ;  /* 0x0002280e01007387 */ /* 0x0001e20000100800 */
[----:B------:R-:W-:Y:S01]  /*13aa0*/  IMAD.MOV R6, RZ, RZ, -R6 ;  /* 0x000000ffff067224 */ /* 0x000fe200078e0a06 */
[----:B------:R-:W-:Y:S01]  /*13ab0*/  ISETP.GE.AND P0, PT, R9, RZ, PT ;  /* 0x000000ff0900720c */ /* 0x000fe20003f06270 */
[----:B------:R-:W-:-:S02]  /*13ac0*/  IMAD.MOV R12, RZ, RZ, -R12 ;  /* 0x000000ffff0c7224 */ /* 0x000fc400078e0a0c */
[--C-:B------:R-:W-:Y:S01]  /*13ad0*/  @!P4 IMAD.IADD R4, R4, 0x1, -R24.reuse ;  /* 0x000000010404c824 */ /* 0x100fe200078e0a18 */
[----:B------:R-:W-:Y:S01]  /*13ae0*/  ISETP.GE.AND P4, PT, R0, RZ, PT ;  /* 0x000000ff0000720c */ /* 0x000fe20003f86270 */
[----:B------:R-:W-:Y:S01]  /*13af0*/  @!P2 IMAD.IADD R10, R10, 0x1, -R24 ;  /* 0x000000010a0aa824 */ /* 0x000fe200078e0a18 */
[C---:B------:R-:W-:Y:S01]  /*13b00*/  IADD3 R0, R29.reuse, 0x8b, RZ ;  /* 0x0000008b1d007810 */ /* 0x040fe20007ffe0ff */
[C---:B------:R-:W-:Y:S01]  /*13b10*/  IMAD R3, R24.reuse, R6, R3 ;  /* 0x0000000618037224 */ /* 0x040fe200078e0203 */
[----:B------:R-:W-:Y:S01]  /*13b20*/  IADD3 R6, R29, 0x8a, RZ ;  /* 0x0000008a1d067810 */ /* 0x000fe20007ffe0ff */
[----:B0-----:R-:W-:Y:S01]  /*13b30*/  IMAD.MOV.U32 R14, RZ, RZ, R8 ;  /* 0x000000ffff0e7224 */ /* 0x001fe200078e0008 */
[C---:B------:R-:W-:Y:S01]  /*13b40*/  ISETP.GT.U32.AND P2, PT, R24.reuse, R10, PT ;  /* 0x0000000a1800720c */ /* 0x040fe20003f44070 */
[C---:B------:R-:W-:Y:S01]  /*13b50*/  IMAD R5, R24.reuse, R12, R5 ;  /* 0x0000000c18057224 */ /* 0x040fe200078e0205 */
[----:B------:R-:W-:Y:S01]  /*13b60*/  IABS R8, R0 ;  /* 0x0000000000087213 */ /* 0x000fe20000000000 */
[----:B------:R-:W-:Y:S01]  /*13b70*/  IMAD.MOV.U32 R13, RZ, RZ, R4 ;  /* 0x000000ffff0d7224 */ /* 0x000fe200078e0004 */
[----:B------:R-:W-:Y:S01]  /*13b80*/  IABS R4, R6 ;  /* 0x0000000600047213 */ /* 0x000fe20000000000 */
[----:B------:R-:W-:Y:S01]  /*13b90*/  @!P5 IMAD.MOV R14, RZ, RZ, -R14 ;  /* 0x000000ffff0ed224 */ /* 0x000fe200078e0a0e */
[----:B------:R-:W-:Y:S01]  /*13ba0*/  ISETP.GT.U32.AND P5, PT, R24, R3, PT ;  /* 0x000000031800720c */ /* 0x000fe20003fa4070 */
[----:B------:R-:W-:-:S02]  /*13bb0*/  @!P6 IMAD.IADD R16, R16, 0x1, -R24 ;  /* 0x000000011010e824 */ /* 0x000fc400078e0a18 */
[----:B------:R-:W-:Y:S01]  /*13bc0*/  @!P1 IMAD.MOV R13, RZ, RZ, -R13 ;  /* 0x000000ffff0d9224 */ /* 0x000fe200078e0a0d */
[----:B------:R-:W-:Y:S01]  /*13bd0*/  ISETP.GT.U32.AND P1, PT, R24, R5, PT ;  /* 0x000000051800720c */ /* 0x000fe20003f24070 */
[----:B------:R-:W-:Y:S01]  /*13be0*/  IMAD.HI.U32 R9, R2, R8, RZ ;  /* 0x0000000802097227 */ /* 0x000fe200078e00ff */
[----:B------:R-:W-:Y:S01]  /*13bf0*/  ISETP.GT.U32.AND P6, PT, R24, R16, PT ;  /* 0x000000101800720c */ /* 0x000fe20003fc4070 */
[----:B------:R0:W-:Y:S02]  /*13c00*/  STL [R1+0x21c], R14 ;  /* 0x00021c0e01007387 */ /* 0x0001e40000100800 */
[--C-:B------:R-:W-:Y:S01]  /*13c10*/  @!P2 IMAD.IADD R10, R10, 0x1, -R24.reuse ;  /* 0x000000010a0aa824 */ /* 0x100fe200078e0a18 */
[----:B------:R-:W-:Y:S01]  /*13c20*/  ISETP.GE.AND P2, PT, R7, RZ, PT ;  /* 0x000000ff0700720c */ /* 0x000fe20003f46270 */
[----:B------:R-:W-:Y:S01]  /*13c30*/  IMAD.MOV R9, RZ, RZ, -R9 ;  /* 0x000000ffff097224 */ /* 0x000fe200078e0a09 */
[----:B------:R-:W-:Y:S01]  /*13c40*/  IADD3 R7, R29, 0x89, RZ ;  /* 0x000000891d077810 */ /* 0x000fe20007ffe0ff */
[----:B------:R-:W-:Y:S01]  /*13c50*/  @!P5 IMAD.IADD R3, R3, 0x1, -R24 ;  /* 0x000000010303d824 */ /* 0x000fe200078e0a18 */
[----:B------:R1:W-:Y:S01]  /*13c60*/  STL [R1+0x224], R13 ;  /* 0x0002240d01007387 */ /* 0x0003e20000100800 */
[----:B------:R-:W-:Y:S01]  /*13c70*/  IMAD.MOV.U32 R11, RZ, RZ, R10 ;  /* 0x000000ffff0b7224 */ /* 0x000fe200078e000a */
[----:B------:R-:W-:Y:S01]  /*13c80*/  IABS R12, R7 ;  /* 0x00000007000c7213 */ /* 0x000fe20000000000 */
[--C-:B------:R-:W-:Y:S01]  /*13c90*/  @!P1 IMAD.IADD R5, R5, 0x1, -R24.reuse ;  /* 0x0000000105059824 */ /* 0x100fe200078e0a18 */
[----:B------:R-:W-:Y:S01]  /*13ca0*/  ISETP.GT.U32.AND P5, PT, R24, R3, PT ;  /* 0x000000031800720c */ /* 0x000fe20003fa4070 */
[----:B------:R-:W-:Y:S01]  /*13cb0*/  @!P6 IMAD.IADD R16, R16, 0x1, -R24 ;  /* 0x000000011010e824 */ /* 0x000fe200078e0a18 */
[----:B------:R-:W-:Y:S01]  /*13cc0*/  ISETP.GE.AND P6, PT, R0, RZ, PT ;  /* 0x000000ff0000720c */ /* 0x000fe20003fc6270 */
[----:B------:R-:W-:Y:S01]  /*13cd0*/  @!P3 IMAD.MOV R11, RZ, RZ, -R11 ;  /* 0x000000ffff0bb224 */ /* 0x000fe200078e0a0b */
[----:B------:R-:W-:Y:S01]  /*13ce0*/  ISETP.GT.U32.AND P3, PT, R24, R5, PT ;  /* 0x000000051800720c */ /* 0x000fe20003f64070 */
[----:B------:R-:W-:Y:S01]  /*13cf0*/  IMAD.HI.U32 R0, R2, R4, RZ ;  /* 0x0000000402007227 */ /* 0x000fe200078e00ff */
[----:B------:R-:W-:-:S02]  /*13d00*/  ISETP.GE.AND P1, PT, R6, RZ, PT ;  /* 0x000000ff0600720c */ /* 0x000fc40003f26270 */
[----:B------:R2:W-:Y:S01]  /*13d10*/  STL [R1+0x220], R11 ;  /* 0x0002200b01007387 */ /* 0x0005e20000100800 */
[----:B------:R-:W-:Y:S02]  /*13d20*/  IMAD.MOV R0, RZ, RZ, -R0 ;  /* 0x000000ffff007224 */ /* 0x000fe400078e0a00 */
[C---:B------:R-:W-:Y:S01]  /*13d30*/  IMAD R6, R24.reuse, R9, R8 ;  /* 0x0000000918067224 */ /* 0x040fe200078e0208 */
[C---:B------:R-:W-:Y:S01]  /*13d40*/  IADD3 R8, R29.reuse, 0x88, RZ ;  /* 0x000000881d087810 */ /* 0x040fe20007ffe0ff */
[C---:B------:R-:W-:Y:S01]  /*13d50*/  IMAD R4, R24.reuse, R0, R4 ;  /* 0x0000000018047224 */ /* 0x040fe200078e0204 */
[----:B------:R-:W-:Y:S01]  /*13d60*/  IADD3 R9, R29, 0x87, RZ ;  /* 0x000000871d097810 */ /* 0x000fe20007ffe0ff */
[--C-:B------:R-:W-:Y:S01]  /*13d70*/  @!P5 IMAD.IADD R3, R3, 0x1, -R24.reuse ;  /* 0x000000010303d824 */ /* 0x100fe200078e0a18 */
[C---:B------:R-:W-:Y:S01]  /*13d80*/  ISETP.GT.U32.AND P5, PT, R24.reuse, R6, PT ;  /* 0x000000061800720c */ /* 0x040fe20003fa4070 */
[----:B------:R-:W-:Y:S01]  /*13d90*/  @!P3 IMAD.IADD R5, R5, 0x1, -R24 ;  /* 0x000000010505b824 */ /* 0x000fe200078e0a18 */
[----:B------:R-:W-:Y:S01]  /*13da0*/  ISETP.GT.U32.AND P3, PT, R24, R4, PT ;  /* 0x000000041800720c */ /* 0x000fe20003f64070 */
[----:B------:R-:W-:Y:S01]  /*13db0*/  IMAD.HI.U32 R10, R2, R12, RZ ;  /* 0x0000000c020a7227 */ /* 0x000fe200078e00ff */
[----:B0-----:R-:W-:-:S02]  /*13dc0*/  IABS R14, R8 ;  /* 0x00000008000e7213 */ /* 0x001fc40000000000 */
[----:B-1----:R-:W-:Y:S01]  /*13dd0*/  IABS R13, R9 ;  /* 0x00000009000d7213 */ /* 0x002fe20000000000 */
[----:B------:R-:W-:Y:S01]  /*13de0*/  IMAD.MOV R10, RZ, RZ, -R10 ;  /* 0x000000ffff0a7224 */ /* 0x000fe200078e0a0a */
[C---:B------:R-:W-:Y:S01]  /*13df0*/  IADD3 R0, R29.reuse, 0x86, RZ ;  /* 0x000000861d007810 */ /* 0x040fe20007ffe0ff */
[----:B------:R-:W-:Y:S01]  /*13e00*/  IMAD.HI.U32 R17, R2, R14, RZ ;  /* 0x0000000e02117227 */ /* 0x000fe200078e00ff */
[----:B--2---:R-:W-:-:S03]  /*13e10*/  IADD3 R11, R29, 0x85, RZ ;  /* 0x000000851d0b7810 */ /* 0x004fc60007ffe0ff */
[--C-:B------:R-:W-:Y:S02]  /*13e20*/  @!P5 IMAD.IADD R6, R6, 0x1, -R24.reuse ;  /* 0x000000010606d824 */ /* 0x100fe400078e0a18 */
[----:B------:R-:W-:Y:S02]  /*13e30*/  @!P3 IMAD.IADD R4, R4, 0x1, -R24 ;  /* 0x000000010404b824 */ /* 0x000fe400078e0a18 */
[C---:B------:R-:W-:Y:S01]  /*13e40*/  IMAD R12, R24.reuse, R10, R12 ;  /* 0x0000000a180c7224 */ /* 0x040fe200078e020c */
[----:B------:R-:W-:Y:S01]  /*13e50*/  ISETP.GT.U32.AND P3, PT, R24, R6, PT ;  /* 0x000000061800720c */ /* 0x000fe20003f64070 */
[----:B------:R-:W-:Y:S01]  /*13e60*/  IMAD.HI.U32 R15, R2, R13, RZ ;  /* 0x0000000d020f7227 */ /* 0x000fe200078e00ff */
[----:B------:R-:W-:Y:S02]  /*13e70*/  IABS R10, R0 ;  /* 0x00000000000a7213 */ /* 0x000fe40000000000 */
[----:B------:R-:W-:Y:S01]  /*13e80*/  ISETP.GT.U32.AND P5, PT, R24, R12, PT ;  /* 0x0000000c1800720c */ /* 0x000fe20003fa4070 */
[----:B------:R-:W-:-:S02]  /*13e90*/  IMAD.MOV R17, RZ, RZ, -R17 ;  /* 0x000000ffff117224 */ /* 0x000fc400078e0a11 */
[----:B------:R-:W-:Y:S01]  /*13ea0*/  @!P0 IMAD.MOV R16, RZ, RZ, -R16 ;  /* 0x000000ffff108224 */ /* 0x000fe200078e0a10 */
[----:B------:R-:W-:Y:S01]  /*13eb0*/  ISETP.GE.AND P0, PT, R7, RZ, PT ;  /* 0x000000ff0700720c */ /* 0x000fe20003f06270 */
[----:B------:R-:W-:Y:S02]  /*13ec0*/  IMAD.MOV R15, RZ, RZ, -R15 ;  /* 0x000000ffff0f7224 */ /* 0x000fe400078e0a0f */
[----:B------:R-:W-:Y:S01]  /*13ed0*/  IMAD R7, R24, R17, R14 ;  /* 0x0000001118077224 */ /* 0x000fe200078e020e */
[----:B------:R0:W-:Y:S01]  /*13ee0*/  STL [R1+0x210], R16 ;  /* 0x0002101001007387 */ /* 0x0001e20000100800 */
[--C-:B------:R-:W-:Y:S01]  /*13ef0*/  @!P3 IMAD.IADD R6, R6, 0x1, -R24.reuse ;  /* 0x000000010606b824 */ /* 0x100fe200078e0a18 */
[----:B------:R-:W-:Y:S01]  /*13f00*/  IABS R14, R11 ;  /* 0x0000000b000e7213 */ /* 0x000fe20000000000 */
[----:B------:R-:W-:Y:S01]  /*13f10*/  IMAD.MOV.U32 R18, RZ, RZ, R3 ;  /* 0x000000ffff127224 */ /* 0x000fe200078e0003 */
[----:B------:R-:W-:Y:S01]  /*13f20*/  ISETP.GT.U32.AND P3, PT, R24, R7, PT ;  /* 0x000000071800720c */ /* 0x000fe20003f64070 */
[----:B------:R-:W-:Y:S01]  /*13f30*/  @!P5 IMAD.IADD R12, R12, 0x1, -R24 ;  /* 0x000000010c0cd824 */ /* 0x000fe200078e0a18 */
[----:B------:R-:W-:Y:S01]  /*13f40*/  ISETP.GT.U32.AND P5, PT, R24, R4, PT ;  /* 0x000000041800720c */ /* 0x000fe20003fa4070 */
[----:B------:R-:W-:-:S02]  /*13f50*/  @!P4 IMAD.MOV R18, RZ, RZ, -R18 ;  /* 0x000000ffff12c224 */ /* 0x000fc400078e0a12 */
[----:B0-----:R-:W-:Y:S01]  /*13f60*/  IMAD.MOV.U32 R16, RZ, RZ, R10 ;  /* 0x000000ffff107224 */ /* 0x001fe200078e000a */
[C---:B------:R-:W-:Y:S01]  /*13f70*/  ISETP.GT.U32.AND P4, PT, R24.reuse, R12, PT ;  /* 0x0000000c1800720c */ /* 0x040fe20003f84070 */
[----:B------:R-:W-:Y:S01]  /*13f80*/  IMAD R10, R24, R15, R13 ;  /* 0x0000000f180a7224 */ /* 0x000fe200078e020d */
[----:B------:R-:W-:Y:S01]  /*13f90*/  STL [R1+0x200], R18 ;  /* 0x0002001201007387 */ /* 0x000fe20000100800 */
[----:B------:R-:W-:Y:S02]  /*13fa0*/  IMAD.MOV.U32 R13, RZ, RZ, R6 ;  /* 0x000000ffff0d7224 */ /* 0x000fe400078e0006 */
[----:B------:R-:W-:-:S04]  /*13fb0*/  IMAD.HI.U32 R3, R2, R16, RZ ;  /* 0x0000001002037227 */ /* 0x000fc800078e00ff */
[----:B------:R-:W-:Y:S01]  /*13fc0*/  @!P6 IMAD.MOV R13, RZ, RZ, -R13 ;  /* 0x000000ffff0de224 */ /* 0x000fe200078e0a0d */
[C---:B------:R-:W-:Y:S01]  /*13fd0*/  ISETP.GT.U32.AND P6, PT, R24.reuse, R10, PT ;  /* 0x0000000a1800720c */ /* 0x040fe20003fc4070 */
[----:B------:R-:W-:Y:S02]  /*13fe0*/  IMAD.MOV R3, RZ, RZ, -R3 ;  /* 0x000000ffff037224 */ /* 0x000fe400078e0a03 */
[----:B------:R-:W-:Y:S02]  /*13ff0*/  @!P3 IMAD.IADD R7, R7, 0x1, -R24 ;  /* 0x000000010707b824 */ /* 0x000fe400078e0a18 */
[----:B------:R-:W-:Y:S01]  /*14000*/  IMAD R6, R24, R3, R16 ;  /* 0x0000000318067224 */ /* 0x000fe200078e0210 */
[----:B------:R-:W-:Y:S01]  /*14010*/  IADD3 R3, R29, 0x84, RZ ;  /* 0x000000841d037810 */ /* 0x000fe20007ffe0ff */
[----:B------:R-:W-:Y:S02]  /*14020*/  IMAD.MOV.U32 R15, RZ, RZ, R5 ;  /* 0x000000ffff0f7224 */ /* 0x000fe400078e0005 */
[----:B------:R-:W-:Y:S01]  /*14030*/  @!P5 IMAD.IADD R4, R4, 0x1, -R24 ;  /* 0x000000010404d824 */ /* 0x000fe200078e0a18 */
[----:B------:R-:W-:Y:S01]  /*14040*/  ISETP.GT.U32.AND P3, PT, R24, R6, PT ;  /* 0x000000061800720c */ /* 0x000fe20003f64070 */
[----:B------:R-:W-:Y:S01]  /*14050*/  IMAD.HI.U32 R5, R2, R14, RZ ;  /* 0x0000000e02057227 */ /* 0x000fe200078e00ff */
[----:B------:R-:W-:-:S02]  /*14060*/  ISETP.GE.AND P5, PT, R9, RZ, PT ;  /* 0x000000ff0900720c */ /* 0x000fc40003fa6270 */
[C---:B------:R-:W-:Y:S01]  /*14070*/  IADD3 R9, R29.reuse, 0x83, RZ ;  /* 0x000000831d097810 */ /* 0x040fe20007ffe0ff */
[----:B------:R-:W-:Y:S01]  /*14080*/  @!P6 IMAD.IADD R10, R10, 0x1, -R24 ;  /* 0x000000010a0ae824 */ /* 0x000fe200078e0a18 */
[----:B------:R-:W-:Y:S01]  /*14090*/  ISETP.GT.U32.AND P6, PT, R24, R7, PT ;  /* 0x000000071800720c */ /* 0x000fe20003fc4070 */
[----:B------:R-:W-:Y:S01]  /*140a0*/  @!P2 IMAD.MOV R15, RZ, RZ, -R15 ;  /* 0x000000ffff0fa224 */ /* 0x000fe200078e0a0f */
[----:B------:R-:W-:Y:S01]  /*140b0*/  ISETP.GE.AND P2, PT, R8, RZ, PT ;  /* 0x000000ff0800720c */ /* 0x000fe20003f46270 */
[----:B------:R-:W-:Y:S01]  /*140c0*/  IMAD.MOV.U32 R8, RZ, RZ, R4 ;  /* 0x000000ffff087224 */ /* 0x000fe200078e0004 */
[C---:B------:R-:W-:Y:S01]  /*140d0*/  IADD3 R4, R29.reuse, 0x82, RZ ;  /* 0x000000821d047810 */ /* 0x040fe20007ffe0ff */
[----:B------:R-:W-:Y:S01]  /*140e0*/  IMAD.MOV R5, RZ, RZ, -R5 ;  /* 0x000000ffff057224 */ /* 0x000fe200078e0a05 */
[----:B------:R0:W-:Y:S01]  /*140f0*/  STL [R1+0x1fc], R15 ;  /* 0x0001fc0f01007387 */ /* 0x0001e20000100800 */
[----:B------:R-:W-:Y:S01]  /*14100*/  @!P4 IMAD.IADD R12, R12, 0x1, -R24 ;  /* 0x000000010c0cc824 */ /* 0x000fe200078e0a18 */
[----:B------:R-:W-:Y:S01]  /*14110*/  ISETP.GE.AND P4, PT, R0, RZ, PT ;  /* 0x000000ff0000720c */ /* 0x000fe20003f86270 */
[----:B------:R-:W-:Y:S01]  /*14120*/  @!P1 IMAD.MOV R8, RZ, RZ, -R8 ;  /* 0x000000ffff089224 */ /* 0x000fe200078e0a08 */
        /* <DEDUP_REMOVED lines=8> */
[----:B------:R-:W-:Y:S01]  /*141b0*/  ISETP.GT.U32.AND P3, PT, R24, R6, PT ;  /* 0x000000061800720c */ /* 0x000fe20003f64070 */
[----:B------:R1:W-:Y:S01]  /*141c0*/  STL [R1+0x1f8], R13 ;  /* 0x0001f80d01007387 */ /* 0x0003e20000100800 */
[----:B0-----:R-:W-:Y:S01]  /*141d0*/  IABS R15, R9 ;  /* 0x00000009000f7213 */ /* 0x001fe20000000000 */
[----:B------:R-:W-:-:S02]  /*141e0*/  IMAD.MOV R16, RZ, RZ, -R16 ;  /* 0x000000ffff107224 */ /* 0x000fc400078e0a10 */
[----:B------:R-:W-:Y:S01]  /*141f0*/  @!P1 IMAD.IADD R10, R10, 0x1, -R24 ;  /* 0x000000010a0a9824 */ /* 0x000fe200078e0a18 */
[----:B------:R-:W-:Y:S01]  /*14200*/  ISETP.GE.AND P1, PT, R11, RZ, PT ;  /* 0x000000ff0b00720c */ /* 0x000fe20003f26270 */
[----:B------:R-:W-:Y:S01]  /*14210*/  IMAD R11, R24, R16, R14 ;  /* 0x00000010180b7224 */ /* 0x000fe200078e020e */
[----:B------:R0:W-:Y:S01]  /*14220*/  STL [R1+0x1f4], R8 ;  /* 0x0001f40801007387 */ /* 0x0001e20000100800 */
[----:B------:R-:W-:Y:S01]  /*14230*/  IMAD.MOV.U32 R18, RZ, RZ, R7 ;  /* 0x000000ffff127224 */ /* 0x000fe200078e0007 */
[----:B-1----:R-:W-:Y:S01]  /*14240*/  IABS R13, R5 ;  /* 0x00000005000d7213 */ /* 0x002fe20000000000 */
[--C-:B------:R-:W-:Y:S01]  /*14250*/  @!P6 IMAD.IADD R0, R0, 0x1, -R24.reuse ;  /* 0x000000010000e824 */ /* 0x100fe200078e0a18 */
[----:B------:R-:W-:Y:S01]  /*14260*/  ISETP.GE.AND P6, PT, R3, RZ, PT ;  /* 0x000000ff0300720c */ /* 0x000fe20003fc6270 */
[----:B------:R-:W-:Y:S01]  /*14270*/  @!P3 IMAD.IADD R6, R6, 0x1, -R24 ;  /* 0x000000010606b824 */ /* 0x000fe200078e0a18 */
[----:B------:R-:W-:Y:S01]  /*14280*/  IADD3 R3, R29, 0x80, RZ ;  /* 0x000000801d037810 */ /* 0x000fe20007ffe0ff */
[----:B------:R-:W-:Y:S01]  /*14290*/  IMAD.HI.U32 R16, R2, R13, RZ ;  /* 0x0000000d02107227 */ /* 0x000fe200078e00ff */
[----:B------:R-:W-:-:S02]  /*142a0*/  ISETP.GT.U32.AND P3, PT, R24, R11, PT ;  /* 0x0000000b1800720c */ /* 0x000fc40003f64070 */
[----:B0-----:R-:W-:Y:S01]  /*142b0*/  IABS R8, R4 ;  /* 0x0000000400087213 */ /* 0x001fe20000000000 */
[----:B------:R-:W-:Y:S02]  /*142c0*/  IMAD.MOV R16, RZ, RZ, -R16 ;  /* 0x000000ffff107224 */ /* 0x000fe400078e0a10 */
[----:B------:R-:W-:-:S04]  /*142d0*/  IMAD.HI.U32 R14, R2, R15, RZ ;  /* 0x0000000f020e7227 */ /* 0x000fc800078e00ff */
[----:B------:R-:W-:-:S04]  /*142e0*/  IMAD.HI.U32 R17, R2, R8, RZ ;  /* 0x0000000802117227 */ /* 0x000fc800078e00ff */
[C---:B------:R-:W-:Y:S01]  /*142f0*/  IMAD R13, R24.reuse, R16, R13 ;  /* 0x00000010180d7224 */ /* 0x040fe200078e020d */
[----:B------:R-:W-:Y:S01]  /*14300*/  IABS R16, R3 ;  /* 0x0000000300107213 */ /* 0x000fe20000000000 */
[----:B------:R-:W-:Y:S02]  /*14310*/  IMAD.MOV R17, RZ, RZ, -R17 ;  /* 0x000000ffff117224 */ /* 0x000fe400078e0a11 */
[----:B------:R-:W-:Y:S01]  /*14320*/  @!P0 IMAD.MOV R12, RZ, RZ, -R12 ;  /* 0x000000ffff0c8224 */ /* 0x000fe200078e0a0c */
[C---:B------:R-:W-:Y:S01]  /*14330*/  ISETP.GT.U32.AND P0, PT, R24.reuse, R0, PT ;  /* 0x000000001800720c */ /* 0x040fe20003f04070 */
[----:B------:R-:W-:Y:S02]  /*14340*/  IMAD.MOV.U32 R7, RZ, RZ, R16 ;  /* 0x000000ffff077224 */ /* 0x000fe400078e0010 */
[----:B------:R-:W-:Y:S01]  /*14350*/  IMAD R8, R24, R17, R8 ;  /* 0x0000001118087224 */ /* 0x000fe200078e0208 */
[----:B------:R0:W-:Y:S01]  /*14360*/  STL [R1+0x1f0], R12 ;  /* 0x0001f00c01007387 */ /* 0x0001e20000100800 */
[----:B------:R-:W-:-:S02]  /*14370*/  IMAD.MOV.U32 R16, RZ, RZ, R10 ;  /* 0x000000ffff107224 */ /* 0x000fc400078e000a */
[----:B------:R-:W-:Y:S02]  /*14380*/  IMAD.MOV R14, RZ, RZ, -R14 ;  /* 0x000000ffff0e7224 */ /* 0x000fe400078e0a0e */
[----:B------:R-:W-:Y:S02]  /*14390*/  @!P3 IMAD.IADD R11, R11, 0x1, -R24 ;  /* 0x000000010b0bb824 */ /* 0x000fe400078e0a18 */
[----:B------:R-:W-:Y:S01]  /*143a0*/  @!P5 IMAD.MOV R16, RZ, RZ, -R16 ;  /* 0x000000ffff10d224 */ /* 0x000fe200078e0a10 */
[C---:B------:R-:W-:Y:S01]  /*143b0*/  ISETP.GT.U32.AND P5, PT, R24.reuse, R8, PT ;  /* 0x000000081800720c */ /* 0x040fe20003fa4070 */
[C---:B------:R-:W-:Y:S01]  /*143c0*/  IMAD R14, R24.reuse, R14, R15 ;  /* 0x0000000e180e7224 */ /* 0x040fe200078e020f */
[C---:B------:R-:W-:Y:S01]  /*143d0*/  ISETP.GT.U32.AND P3, PT, R24.reuse, R11, PT ;  /* 0x0000000b1800720c */ /* 0x040fe20003f64070 */
[----:B------:R-:W-:Y:S01]  /*143e0*/  @!P2 IMAD.MOV R18, RZ, RZ, -R18 ;  /* 0x000000ffff12a224 */ /* 0x000fe200078e0a12 */
[----:B------:R-:W-:Y:S01]  /*143f0*/  IADD3 R15, R29, 0x7f, RZ ;  /* 0x0000007f1d0f7810 */ /* 0x000fe20007ffe0ff */
[----:B------:R-:W-:Y:S01]  /*14400*/  @!P4 IMAD.MOV R6, RZ, RZ, -R6 ;  /* 0x000000ffff06c224 */ /* 0x000fe200078e0a06 */
[----:B------:R-:W-:Y:S01]  /*14410*/  ISETP.GT.U32.AND P2, PT, R24, R14, PT ;  /* 0x0000000e1800720c */ /* 0x000fe20003f44070 */
[----:B------:R-:W-:Y:S01]  /*14420*/  @!P0 IMAD.IADD R0, R0, 0x1, -R24 ;  /* 0x0000000100008824 */ /* 0x000fe200078e0a18 */
[----:B0-----:R-:W-:Y:S01]  /*14430*/  IABS R12, R15 ;  /* 0x0000000f000c7213 */ /* 0x001fe20000000000 */
[----:B------:R-:W-:Y:S01]  /*14440*/  STL [R1+0x1ec], R18 ;  /* 0x0001ec1201007387 */ /* 0x000fe20000100800 */
[----:B------:R-:W-:Y:S01]  /*14450*/  IMAD.HI.U32 R10, R2, R7, RZ ;  /* 0x00000007020a7227 */ /* 0x000fe200078e00ff */
[----:B------:R-:W-:-:S02]  /*14460*/  ISETP.GT.U32.AND P0, PT, R24, R13, PT ;  /* 0x0000000d1800720c */ /* 0x000fc40003f04070 */
[----:B------:R0:W-:Y:S01]  /*14470*/  STL [R1+0x1e8], R16 ;  /* 0x0001e81001007387 */ /* 0x0001e20000100800 */
[--C-:B------:R-:W-:Y:S01]  /*14480*/  @!P5 IMAD.IADD R8, R8, 0x1, -R24.reuse ;  /* 0x000000010808d824 */ /* 0x100fe200078e0a18 */
[----:B------:R-:W-:Y:S01]  /*14490*/  ISETP.GE.AND P4, PT, R9, RZ, PT ;  /* 0x000000ff0900720c */ /* 0x000fe20003f86270 */
[----:B------:R-:W-:Y:S01]  /*144a0*/  @!P3 IMAD.IADD R11, R11, 0x1, -R24 ;  /* 0x000000010b0bb824 */ /* 0x000fe200078e0a18 */
[----:B------:R1:W-:Y:S01]  /*144b0*/  STL [R1+0x1e4], R6 ;  /* 0x0001e40601007387 */ /* 0x0003e20000100800 */
[----:B------:R-:W-:Y:S01]  /*144c0*/  ISETP.GE.AND P3, PT, R4, RZ, PT ;  /* 0x000000ff0400720c */ /* 0x000fe20003f66270 */
[----:B------:R-:W-:Y:S02]  /*144d0*/  IMAD.MOV R10, RZ, RZ, -R10 ;  /* 0x000000ffff0a7224 */ /* 0x000fe400078e0a0a */
[----:B------:R-:W-:Y:S01]  /*144e0*/  @!P2 IMAD.IADD R14, R14, 0x1, -R24 ;  /* 0x000000010e0ea824 */ /* 0x000fe200078e0a18 */
[----:B------:R-:W-:Y:S01]  /*144f0*/  ISETP.GE.AND P2, PT, R5, RZ, PT ;  /* 0x000000ff0500720c */ /* 0x000fe20003f46270 */
[----:B0-----:R-:W-:-:S02]  /*14500*/  IMAD.MOV.U32 R16, RZ, RZ, R0 ;  /* 0x000000ffff107224 */ /* 0x001fc400078e0000 */
[C---:B------:R-:W-:Y:S01]  /*14510*/  IMAD R5, R24.reuse, R10, R7 ;  /* 0x0000000a18057224 */ /* 0x040fe200078e0207 */
[C---:B------:R-:W-:Y:S01]  /*14520*/  ISETP.GT.U32.AND P5, PT, R24.reuse, R14, PT ;  /* 0x0000000e1800720c */ /* 0x040fe20003fa4070 */
[----:B-1----:R-:W-:Y:S01]  /*14530*/  IMAD.MOV.U32 R6, RZ, RZ, R12 ;  /* 0x000000ffff067224 */ /* 0x002fe200078e000c */
[----:B------:R-:W-:Y:S01]  /*14540*/  IADD3 R7, R29, 0x7e, RZ ;  /* 0x0000007e1d077810 */ /* 0x000fe20007ffe0ff */
[----:B------:R-:W-:Y:S01]  /*14550*/  @!P1 IMAD.MOV R16, RZ, RZ, -R16 ;  /* 0x000000ffff109224 */ /* 0x000fe200078e0a10 */
[----:B------:R-:W-:Y:S01]  /*14560*/  ISETP.GT.U32.AND P1, PT, R24, R8, PT ;  /* 0x000000081800720c */ /* 0x000fe20003f24070 */
[----:B------:R-:W-:-:S03]  /*14570*/  IMAD.HI.U32 R4, R2, R6, RZ ;  /* 0x0000000602047227 */ /* 0x000fc600078e00ff */
[----:B------:R-:W-:Y:S01]  /*14580*/  STL [R1+0x1e0], R16 ;  /* 0x0001e01001007387 */ /* 0x000fe20000100800 */
[----:B------:R-:W-:Y:S02]  /*14590*/  IMAD.MOV R4, RZ, RZ, -R4 ;  /* 0x000000ffff047224 */ /* 0x000fe400078e0a04 */
[----:B------:R-:W-:Y:S02]  /*145a0*/  IMAD.MOV.U32 R9, RZ, RZ, R11 ;  /* 0x000000ffff097224 */ /* 0x000fe400078e000b */
[C---:B------:R-:W-:Y:S01]  /*145b0*/  IMAD R0, R24.reuse, R4, R6 ;  /* 0x0000000418007224 */ /* 0x040fe200078e0206 */
[----:B------:R-:W-:Y:S01]  /*145c0*/  IABS R4, R7 ;  /* 0x0000000700047213 */ /* 0x000fe20000000000 */
[----:B------:R-:W-:Y:S01]  /*145d0*/  @!P6 IMAD.MOV R9, RZ, RZ, -R9 ;  /* 0x000000ffff09e224 */ /* 0x000fe200078e0a09 */
[----:B------:R-:W-:Y:S01]  /*145e0*/  ISETP.GT.U32.AND P6, PT, R24, R5, PT ;  /* 0x000000051800720c */ /* 0x000fe20003fc4070 */
[--C-:B------:R-:W-:Y:S01]  /*145f0*/  @!P0 IMAD.IADD R13, R13, 0x1, -R24.reuse ;  /* 0x000000010d0d8824 */ /* 0x100fe200078e0a18 */
[----:B------:R-:W-:Y:S01]  /*14600*/  IADD3 R6, R29, 0x7d, RZ ;  /* 0x0000007d1d067810 */ /* 0x000fe20007ffe0ff */
[--C-:B------:R-:W-:Y:S01]  /*14610*/  @!P1 IMAD.IADD R8, R8, 0x1, -R24.reuse ;  /* 0x0000000108089824 */ /* 0x100fe200078e0a18 */
[----:B------:R-:W-:Y:S01]  /*14620*/  ISETP.GT.U32.AND P1, PT, R24, R0, PT ;  /* 0x000000001800720c */ /* 0x000fe20003f24070 */
[----:B------:R-:W-:Y:S01]  /*14630*/  @!P5 IMAD.IADD R14, R14, 0x1, -R24 ;  /* 0x000000010e0ed824 */ /* 0x000fe200078e0a18 */
[----:B------:R-:W-:Y:S01]  /*14640*/  ISETP.GT.U32.AND P0, PT, R24, R13, PT ;  /* 0x0000000d1800720c */ /* 0x000fe20003f04070 */
[----:B------:R-:W-:Y:S01]  /*14650*/  IMAD.HI.U32 R11, R2, R4, RZ ;  /* 0x00000004020b7227 */ /* 0x000fe200078e00ff */
[----:B------:R0:W-:Y:S01]  /*14660*/  STL [R1+0x1dc], R9 ;  /* 0x0001dc0901007387 */ /* 0x0001e20000100800 */
[----:B------:R-:W-:-:S02]  /*14670*/  ISETP.GE.AND P5, PT, R3, RZ, PT ;  /* 0x000000ff0300720c */ /* 0x000fc40003fa6270 */
[----:B------:R-:W-:Y:S01]  /*14680*/  IMAD.MOV.U32 R12, RZ, RZ, R14 ;  /* 0x000000ffff0c7224 */ /* 0x000fe200078e000e */
[----:B------:R-:W-:Y:S01]  /*14690*/  IABS R3, R6 ;  /* 0x0000000600037213 */ /* 0x000fe20000000000 */
[--C-:B------:R-:W-:Y:S01]  /*146a0*/  @!P6 IMAD.IADD R5, R5, 0x1, -R24.reuse ;  /* 0x000000010505e824 */ /* 0x100fe200078e0a18 */
[----:B------:R-:W-:Y:S01]  /*146b0*/  ISETP.GE.AND P6, PT, R7, RZ, PT ;  /* 0x000000ff0700720c */ /* 0x000fe20003fc6270 */
[----:B------:R-:W-:Y:S02]  /*146c0*/  IMAD.MOV R11, RZ, RZ, -R11 ;  /* 0x000000ffff0b7224 */ /* 0x000fe400078e0a0b */
[----:B------:R-:W-:Y:S01]  /*146d0*/  @!P1 IMAD.IADD R0, R0, 0x1, -R24 ;  /* 0x0000000100009824 */ /* 0x000fe200078e0a18 */
[----:B0-----:R-:W-:Y:S01]  /*146e0*/  IADD3 R9, R29, 0x7c, RZ ;  /* 0x0000007c1d097810 */ /* 0x001fe20007ffe0ff */
[----:B------:R-:W-:Y:S01]  /*146f0*/  @!P4 IMAD.MOV R12, RZ, RZ, -R12 ;  /* 0x000000ffff0cc224 */ /* 0x000fe200078e0a0c */
[C---:B------:R-:W-:Y:S01]  /*14700*/  ISETP.GT.U32.AND P1, PT, R24.reuse, R5, PT ;  /* 0x000000051800720c */ /* 0x040fe20003f24070 */
[----:B------:R-:W-:Y:S01]  /*14710*/  @!P0 IMAD.IADD R13, R13, 0x1, -R24 ;  /* 0x000000010d0d8824 */ /* 0x000fe200078e0a18 */
[----:B------:R-:W-:Y:S01]  /*14720*/  IABS R7, R9 ;  /* 0x0000000900077213 */ /* 0x000fe20000000000 */
[C---:B------:R-:W-:Y:S01]  /*14730*/  IMAD R4, R24.reuse, R11, R4 ;  /* 0x0000000b18047224 */ /* 0x040fe200078e0204 */
[----:B------:R0:W-:Y:S01]  /*14740*/  STL [R1+0x1d8], R12 ;  /* 0x0001d80c01007387 */ /* 0x0001e20000100800 */
[----:B------:R-:W-:Y:S01]  /*14750*/  IMAD.MOV.U32 R14, RZ, RZ, R8 ;  /* 0x000000ffff0e7224 */ /* 0x000fe200078e0008 */
[----:B------:R-:W-:Y:S01]  /*14760*/  ISETP.GT.U32.AND P4, PT, R24, R0, PT ;  /* 0x000000001800720c */ /* 0x000fe20003f84070 */
[----:B------:R-:W-:Y:S01]  /*14770*/  IMAD.HI.U32 R8, R2, R7, RZ ;  /* 0x0000000702087227 */ /* 0x000fe200078e00ff */
[----:B------:R-:W-:-:S03]  /*14780*/  ISETP.GE.AND P0, PT, R15, RZ, PT ;  /* 0x000000ff0f00720c */ /* 0x000fc60003f06270 */
[----:B------:R-:W-:Y:S01]  /*14790*/  @!P3 IMAD.MOV R14, RZ, RZ, -R14 ;  /* 0x000000ffff0eb224 */ /* 0x000fe200078e0a0e */
[----:B------:R-:W-:Y:S01]  /*147a0*/  ISETP.GT.U32.AND P3, PT, R24, R4, PT ;  /* 0x000000041800720c */ /* 0x000fe20003f64070 */
[----:B------:R-:W-:Y:S02]  /*147b0*/  @!P1 IMAD.IADD R5, R5, 0x1, -R24 ;  /* 0x0000000105059824 */ /* 0x000fe400078e0a18 */
[----:B0-----:R-:W-:Y:S01]  /*147c0*/  IMAD.MOV.U32 R12, RZ, RZ, R13 ;  /* 0x000000ffff0c7224 */ /* 0x001fe200078e000d */
[----:B------:R-:W-:Y:S01]  /*147d0*/  STL [R1+0x1ac], R14 ;  /* 0x0001ac0e01007387 */ /* 0x000fe20000100800 */
[----:B------:R-:W-:-:S04]  /*147e0*/  IMAD.HI.U32 R10, R2, R3, RZ ;  /* 0x00000003020a7227 */ /* 0x000fc800078e00ff */
[----:B------:R-:W-:Y:S01]  /*147f0*/  @!P2 IMAD.MOV R12, RZ, RZ, -R12 ;  /* 0x000000ffff0ca224 */ /* 0x000fe200078e0a0c */
[----:B------:R-:W-:Y:S01]  /*14800*/  ISETP.GE.AND P2, PT, R6, RZ, PT ;  /* 0x000000ff0600720c */ /* 0x000fe20003f46270 */
[----:B------:R-:W-:Y:S01]  /*14810*/  IMAD.MOV R6, RZ, RZ, -R8 ;  /* 0x000000ffff067224 */ /* 0x000fe200078e0a08 */
[C---:B------:R-:W-:Y:S01]  /*14820*/  IADD3 R8, R29.reuse, 0x7a, RZ ;  /* 0x0000007a1d087810 */ /* 0x040fe20007ffe0ff */
[----:B------:R-:W-:Y:S01]  /*14830*/  IMAD.MOV R10, RZ, RZ, -R10 ;  /* 0x000000ffff0a7224 */ /* 0x000fe200078e0a0a */
[----:B------:R0:W-:Y:S01]  /*14840*/  STL [R1+0x1b0], R12 ;  /* 0x0001b00c01007387 */ /* 0x0001e20000100800 */
[----:B------:R-:W-:Y:S01]  /*14850*/  IMAD R6, R24, R6, R7 ;  /* 0x0000000618067224 */ /* 0x000fe200078e0207 */
[----:B------:R-:W-:Y:S01]  /*14860*/  IADD3 R7, R29, 0x79, RZ ;  /* 0x000000791d077810 */ /* 0x000fe20007ffe0ff */
[--C-:B------:R-:W-:Y:S01]  /*14870*/  @!P3 IMAD.IADD R4, R4, 0x1, -R24.reuse ;  /* 0x000000010404b824 */ /* 0x100fe200078e0a18 */
[----:B------:R-:W-:Y:S01]  /*14880*/  IABS R18, R8 ;  /* 0x0000000800127213 */ /* 0x000fe20000000000 */
[----:B------:R-:W-:Y:S01]  /*14890*/  IMAD R3, R24, R10, R3 ;  /* 0x0000000a18037224 */ /* 0x000fe200078e0203 */
[----:B------:R-:W-:Y:S01]  /*148a0*/  IABS R10, R7 ;  /* 0x00000007000a7213 */ /* 0x000fe20000000000 */
[----:B------:R-:W-:Y:S01]  /*148b0*/  @!P4 IMAD.IADD R0, R0, 0x1, -R24 ;  /* 0x000000010000c824 */ /* 0x000fe200078e0a18 */
[----:B------:R-:W-:Y:S01]  /*148c0*/  ISETP.GE.AND P4, PT, R9, RZ, PT ;  /* 0x000000ff0900720c */ /* 0x000fe20003f86270 */
[----:B0-----:R-:W-:Y:S01]  /*148d0*/  IMAD.MOV.U32 R12, RZ, RZ, R5 ;  /* 0x000000ffff0c7224 */ /* 0x001fe200078e0005 */
[----:B------:R-:W-:Y:S01]  /*148e0*/  IADD3 R9, R29, 0x7b, RZ ;  /* 0x0000007b1d097810 */ /* 0x000fe20007ffe0ff */
[----:B------:R-:W-:Y:S01]  /*148f0*/  IMAD.MOV.U32 R11, RZ, RZ, R0 ;  /* 0x000000ffff0b7224 */ /* 0x000fe200078e0000 */
[C---:B------:R-:W-:Y:S01]  /*14900*/  ISETP.GT.U32.AND P3, PT, R24.reuse, R4, PT ;  /* 0x000000041800720c */ /* 0x040fe20003f64070 */
[----:B------:R-:W-:Y:S01]  /*14910*/  @!P5 IMAD.MOV R12, RZ, RZ, -R12 ;  /* 0x000000ffff0cd224 */ /* 0x000fe200078e0a0c */
[C---:B------:R-:W-:Y:S01]  /*14920*/  ISETP.GT.U32.AND P5, PT, R24.reuse, R6, PT ;  /* 0x000000061800720c */ /* 0x040fe20003fa4070 */
[----:B------:R-:W-:Y:S01]  /*14930*/  @!P0 IMAD.MOV R11, RZ, RZ, -R11 ;  /* 0x000000ffff0b8224 */ /* 0x000fe200078e0a0b */
[----:B------:R-:W-:Y:S01]  /*14940*/  ISETP.GT.U32.AND P1, PT, R24, R3, PT ;  /* 0x000000031800720c */ /* 0x000fe20003f24070 */
[----:B------:R-:W-:Y:S01]  /*14950*/  IMAD.MOV.U32 R5, RZ, RZ, R10 ;  /* 0x000000ffff057224 */ /* 0x000fe200078e000a */
[----:B------:R-:W-:Y:S01]  /*14960*/  IABS R17, R9 ;  /* 0x0000000900117213 */ /* 0x000fe20000000000 */
[C---:B------:R-:W-:Y:S01]  /*14970*/  IMAD.HI.U32 R10, R2.reuse, R18, RZ ;  /* 0x00000012020a7227 */ /* 0x040fe200078e00ff */
[----:B------:R-:W-:Y:S01]  /*14980*/  ISETP.GE.AND P0, PT, R9, RZ, PT ;  /* 0x000000ff0900720c */ /* 0x000fe20003f06270 */
[----:B------:R0:W-:Y:S01]  /*14990*/  STL [R1+0x1b8], R12 ;  /* 0x0001b80c01007387 */ /* 0x0001e20000100800 */
[----:B------:R-:W-:Y:S01]  /*149a0*/  IADD3 R14, R29, 0x76, RZ ;  /* 0x000000761d0e7810 */ /* 0x000fe20007ffe0ff */
[----:B------:R-:W-:-:S02]  /*149b0*/  IMAD.HI.U32 R9, R2, R17, RZ ;  /* 0x0000001102097227 */ /* 0x000fc400078e00ff */
[----:B------:R-:W-:Y:S02]  /*149c0*/  STL [R1+0x1c8], R11 ;  /* 0x0001c80b01007387 */ /* 0x000fe40000100800 */
[--C-:B------:R-:W-:Y:S02]  /*149d0*/  @!P5 IMAD.IADD R6, R6, 0x1, -R24.reuse ;  /* 0x000000010606d824 */ /* 0x100fe400078e0a18 */
[--C-:B------:R-:W-:Y:S01]  /*149e0*/  @!P3 IMAD.IADD R4, R4, 0x1, -R24.reuse ;  /* 0x000000010404b824 */ /* 0x100fe200078e0a18 */
[----:B------:R-:W-:Y:S01]  /*149f0*/  ISETP.GE.AND P3, PT, R8, RZ, PT ;  /* 0x000000ff0800720c */ /* 0x000fe20003f66270 */
[----:B------:R-:W-:Y:S01]  /*14a00*/  IMAD.MOV R9, RZ, RZ, -R9 ;  /* 0x000000ffff097224 */ /* 0x000fe200078e0a09 */
[C---:B------:R-:W-:Y:S01]  /*14a10*/  ISETP.GT.U32.AND P5, PT, R24.reuse, R6, PT ;  /* 0x000000061800720c */ /* 0x040fe20003fa4070 */
[----:B------:R-:W-:Y:S02]  /*14a20*/  @!P1 IMAD.IADD R3, R3, 0x1, -R24 ;  /* 0x0000000103039824 */ /* 0x000fe400078e0a18 */
[----:B------:R-:W-:-:S02]  /*14a30*/  IMAD R17, R24, R9, R17 ;  /* 0x0000000918117224 */ /* 0x000fc400078e0211 */
[----:B0-----:R-:W-:Y:S01]  /*14a40*/  IMAD.MOV.U32 R12, RZ, RZ, R4 ;  /* 0x000000ffff0c7224 */ /* 0x001fe200078e0004 */
[C---:B------:R-:W-:Y:S01]  /*14a50*/  ISETP.GT.U32.AND P1, PT, R24.reuse, R3, PT ;  /* 0x000000031800720c */ /* 0x040fe20003f24070 */
[----:B------:R-:W-:Y:S01]  /*14a60*/  IMAD.MOV R8, RZ, RZ, -R10 ;  /* 0x000000ffff087224 */ /* 0x000fe200078e0a0a */
[C---:B------:R-:W-:Y:S01]  /*14a70*/  IADD3 R4, R29.reuse, 0x77, RZ ;  /* 0x000000771d047810 */ /* 0x040fe20007ffe0ff */
[----:B------:R-:W-:Y:S01]  /*14a80*/  @!P6 IMAD.MOV R12, RZ, RZ, -R12 ;  /* 0x000000ffff0ce224 */ /* 0x000fe200078e0a0c */
[C---:B------:R-:W-:Y:S01]  /*14a90*/  ISETP.GT.U32.AND P6, PT, R24.reuse, R17, PT ;  /* 0x000000111800720c */ /* 0x040fe20003fc4070 */
[----:B------:R-:W-:Y:S01]  /*14aa0*/  IMAD R18, R24, R8, R18 ;  /* 0x0000000818127224 */ /* 0x000fe200078e0212 */
[----:B------:R-:W-:Y:S01]  /*14ab0*/  IADD3 R8, R29, 0x78, RZ ;  /* 0x000000781d087810 */ /* 0x000fe20007ffe0ff */
[----:B------:R-:W-:Y:S01]  /*14ac0*/  @!P5 IMAD.IADD R6, R6, 0x1, -R24 ;  /* 0x000000010606d824 */ /* 0x000fe200078e0a18 */
[----:B------:R0:W-:Y:S01]  /*14ad0*/  STL [R1+0x1cc], R12 ;  /* 0x0001cc0c01007387 */ /* 0x0001e20000100800 */
[----:B------:R-:W-:Y:S01]  /*14ae0*/  IMAD.HI.U32 R0, R2, R5, RZ ;  /* 0x0000000502007227 */ /* 0x000fe200078e00ff */
[----:B------:R-:W-:-:S02]  /*14af0*/  ISETP.GT.U32.AND P5, PT, R24, R18, PT ;  /* 0x000000121800720c */ /* 0x000fc40003fa4070 */
[----:B------:R-:W-:Y:S01]  /*14b00*/  IABS R10, R14 ;  /* 0x0000000e000a7213 */ /* 0x000fe20000000000 */
[----:B------:R-:W-:Y:S01]  /*14b10*/  @!P1 IMAD.IADD R3, R3, 0x1, -R24 ;  /* 0x0000000103039824 */ /* 0x000fe200078e0a18 */
[----:B------:R-:W-:Y:S01]  /*14b20*/  ISETP.GE.AND P1, PT, R7, RZ, PT ;  /* 0x000000ff0700720c */ /* 0x000fe20003f26270 */
[----:B------:R-:W-:Y:S02]  /*14b30*/  IMAD.MOV R0, RZ, RZ, -R0 ;  /* 0x000000ffff007224 */ /* 0x000fe400078e0a00 */
[--C-:B------:R-:W-:Y:S01]  /*14b40*/  @!P6 IMAD.IADD R17, R17, 0x1, -R24.reuse ;  /* 0x000000011111e824 */ /* 0x100fe200078e0a18 */
[----:B0-----:R-:W-:Y:S01]  /*14b50*/  IABS R12, R4 ;  /* 0x00000004000c7213 */ /* 0x001fe20000000000 */
[----:B------:R-:W-:Y:S02]  /*14b60*/  IMAD.MOV.U32 R11, RZ, RZ, R3 ;  /* 0x000000ffff0b7224 */ /* 0x000fe400078e0003 */
[C---:B------:R-:W-:Y:S01]  /*14b70*/  IMAD R0, R24.reuse, R0, R5 ;  /* 0x0000000018007224 */ /* 0x040fe200078e0205 */
[----:B------:R-:W-:Y:S01]  /*14b80*/  ISETP.GT.U32.AND P6, PT, R24, R17, PT ;  /* 0x000000111800720c */ /* 0x000fe20003fc4070 */
[----:B------:R-:W-:Y:S01]  /*14b90*/  @!P2 IMAD.MOV R11, RZ, RZ, -R11 ;  /* 0x000000ffff0ba224 */ /* 0x000fe200078e0a0b */
[----:B------:R-:W-:Y:S01]  /*14ba0*/  ISETP.GE.AND P2, PT, R8, RZ, PT ;  /* 0x000000ff0800720c */ /* 0x000fe20003f46270 */
[----:B------:R-:W-:Y:S01]  /*14bb0*/  @!P5 IMAD.IADD R18, R18, 0x1, -R24 ;  /* 0x000000011212d824 */ /* 0x000fe200078e0a18 */
[----:B------:R-:W-:Y:S01]  /*14bc0*/  IABS R8, R8 ;  /* 0x0000000800087213 */ /* 0x000fe20000000000 */
[----:B------:R-:W-:Y:S01]  /*14bd0*/  IMAD.MOV.U32 R15, RZ, RZ, R6 ;  /* 0x000000ffff0f7224 */ /* 0x000fe200078e0006 */
[----:B------:R0:W-:Y:S01]  /*14be0*/  STL [R1+0x1d0], R11 ;  /* 0x0001d00b01007387 */ /* 0x0001e20000100800 */
[----:B------:R-:W-:Y:S01]  /*14bf0*/  IMAD.HI.U32 R7, R2, R12, RZ ;  /* 0x0000000c02077227 */ /* 0x000fe200078e00ff */
[----:B------:R-:W-:-:S02]  /*14c00*/  ISETP.GT.U32.AND P5, PT, R24, R18, PT ;  /* 0x000000121800720c */ /* 0x000fc40003fa4070 */
[----:B------:R-:W-:Y:S01]  /*14c10*/  IADD3 R5, R29, 0x75, RZ ;  /* 0x000000751d057810 */ /* 0x000fe20007ffe0ff */
[----:B------:R-:W-:-:S03]  /*14c20*/  IMAD.HI.U32 R9, R2, R8, RZ ;  /* 0x0000000802097227 */ /* 0x000fc600078e00ff */
[----:B------:R-:W-:Y:S01]  /*14c30*/  IABS R13, R5 ;  /* 0x00000005000d7213 */ /* 0x000fe20000000000 */
[----:B------:R-:W-:Y:S01]  /*14c40*/  @!P4 IMAD.MOV R15, RZ, RZ, -R15 ;  /* 0x000000ffff0fc224 */ /* 0x000fe200078e0a0f */
[----:B------:R-:W-:Y:S01]  /*14c50*/  ISETP.GT.U32.AND P4, PT, R24, R0, PT ;  /* 0x000000001800720c */ /* 0x000fe20003f84070 */
[----:B------:R-:W-:Y:S02]  /*14c60*/  IMAD.MOV R9, RZ, RZ, -R9 ;  /* 0x000000ffff097224 */ /* 0x000fe400078e0a09 */
[----:B------:R-:W-:Y:S01]  /*14c70*/  @!P6 IMAD.IADD R17, R17, 0x1, -R24 ;  /* 0x000000011111e824 */ /* 0x000fe200078e0a18 */
[----:B------:R-:W-:Y:S01]  /*14c80*/  ISETP.GE.AND P6, PT, R4, RZ, PT ;  /* 0x000000ff0400720c */ /* 0x000fe20003fc6270 */
[----:B------:R-:W-:Y:S01]  /*14c90*/  IMAD.MOV R7, RZ, RZ, -R7 ;  /* 0x000000ffff077224 */ /* 0x000fe200078e0a07 */
[----:B------:R1:W-:Y:S01]  /*14ca0*/  STL [R1+0x1bc], R15 ;  /* 0x0001bc0f01007387 */ /* 0x0003e20000100800 */
        /* <DEDUP_REMOVED lines=8> */
[----:B0-----:R-:W-:Y:S01]  /*14d30*/  IMAD.HI.U32 R11, R2, R10, RZ ;  /* 0x0000000a020b7227 */ /* 0x001fe200078e00ff */
[----:B-1----:R-:W-:-:S02]  /*14d40*/  IABS R15, R9 ;  /* 0x00000009000f7213 */ /* 0x002fc40000000000 */
[----:B------:R-:W-:Y:S01]  /*14d50*/  IABS R16, R7 ;  /* 0x0000000700107213 */ /* 0x000fe20000000000 */
[----:B------:R-:W-:Y:S01]  /*14d60*/  IMAD.MOV R6, RZ, RZ, -R11 ;  /* 0x000000ffff067224 */ /* 0x000fe200078e0a0b */
[C---:B------:R-:W-:Y:S01]  /*14d70*/  IADD3 R11, R29.reuse, 0x74, RZ ;  /* 0x000000741d0b7810 */ /* 0x040fe20007ffe0ff */
[----:B------:R-:W-:Y:S01]  /*14d80*/  IMAD.MOV.U32 R20, RZ, RZ, R17 ;  /* 0x000000ffff147224 */ /* 0x000fe200078e0011 */
[----:B------:R-:W-:Y:S01]  /*14d90*/  IADD3 R8, R29, 0x71, RZ ;  /* 0x000000711d087810 */ /* 0x000fe20007ffe0ff */
[----:B------:R-:W-:Y:S01]  /*14da0*/  IMAD R10, R24, R6, R10 ;  /* 0x00000006180a7224 */ /* 0x000fe200078e020a */
[----:B------:R-:W-:Y:S01]  /*14db0*/  IABS R6, R11 ;  /* 0x0000000b00067213 */ /* 0x000fe20000000000 */
[--C-:B------:R-:W-:Y:S01]  /*14dc0*/  @!P5 IMAD.IADD R4, R4, 0x1, -R24.reuse ;  /* 0x000000010404d824 */ /* 0x100fe200078e0a18 */
[----:B------:R-:W-:Y:S01]  /*14dd0*/  ISETP.GT.U32.AND P5, PT, R24, R0, PT ;  /* 0x000000001800720c */ /* 0x000fe20003fa4070 */
[----:B------:R-:W-:Y:S02]  /*14de0*/  @!P4 IMAD.IADD R12, R12, 0x1, -R24 ;  /* 0x000000010c0cc824 */ /* 0x000fe400078e0a18 */
[----:B------:R-:W-:Y:S01]  /*14df0*/  IMAD.HI.U32 R19, R2, R6, RZ ;  /* 0x0000000602137227 */ /* 0x000fe200078e00ff */
[----:B------:R-:W-:-:S03]  /*14e00*/  ISETP.GT.U32.AND P4, PT, R24, R4, PT ;  /* 0x000000041800720c */ /* 0x000fc60003f84070 */
[----:B------:R-:W-:Y:S01]  /*14e10*/  @!P0 IMAD.MOV R20, RZ, RZ, -R20 ;  /* 0x000000ffff148224 */ /* 0x000fe200078e0a14 */
[----:B------:R-:W-:Y:S01]  /*14e20*/  ISETP.GT.U32.AND P0, PT, R24, R12, PT ;  /* 0x0000000c1800720c */ /* 0x000fe20003f04070 */
[----:B------:R-:W-:-:S03]  /*14e30*/  IMAD.HI.U32 R3, R2, R13, RZ ;  /* 0x0000000d02037227 */ /* 0x000fc600078e00ff */
[----:B------:R0:W-:Y:S01]  /*14e40*/  STL [R1+0x1a8], R20 ;  /* 0x0001a81401007387 */ /* 0x0001e20000100800 */
[----:B------:R-:W-:-:S04]  /*14e50*/  IMAD.HI.U32 R17, R2, R15, RZ ;  /* 0x0000000f02117227 */ /* 0x000fc800078e00ff */
[----:B------:R-:W-:Y:S02]  /*14e60*/  IMAD.MOV R19, RZ, RZ, -R19 ;  /* 0x000000ffff137224 */ /* 0x000fe400078e0a13 */
[----:B------:R-:W-:Y:S02]  /*14e70*/  IMAD.MOV R3, RZ, RZ, -R3 ;  /* 0x000000ffff037224 */ /* 0x000fe400078e0a03 */
[----:B------:R-:W-:Y:S02]  /*14e80*/  IMAD.MOV R17, RZ, RZ, -R17 ;  /* 0x000000ffff117224 */ /* 0x000fe400078e0a11 */
[C---:B------:R-:W-:Y:S02]  /*14e90*/  IMAD R6, R24.reuse, R19, R6 ;  /* 0x0000001318067224 */ /* 0x040fe400078e0206 */
[C---:B------:R-:W-:Y:S01]  /*14ea0*/  IMAD R13, R24.reuse, R3, R13 ;  /* 0x00000003180d7224 */ /* 0x040fe200078e020d */
[----:B------:R-:W-:Y:S01]  /*14eb0*/  IABS R3, R8 ;  /* 0x0000000800037213 */ /* 0x000fe20000000000 */
[----:B------:R-:W-:Y:S01]  /*14ec0*/  @!P3 IMAD.MOV R18, RZ, RZ, -R18 ;  /* 0x000000ffff12b224 */ /* 0x000fe200078e0a12 */
[C---:B------:R-:W-:Y:S01]  /*14ed0*/  ISETP.GT.U32.AND P3, PT, R24.reuse, R10, PT ;  /* 0x0000000a1800720c */ /* 0x040fe20003f64070 */
[----:B------:R-:W-:-:S02]  /*14ee0*/  IMAD R15, R24, R17, R15 ;  /* 0x00000011180f7224 */ /* 0x000fc400078e020f */
[--C-:B------:R-:W-:Y:S01]  /*14ef0*/  @!P4 IMAD.IADD R4, R4, 0x1, -R24.reuse ;  /* 0x000000010404c824 */ /* 0x100fe200078e0a18 */
[----:B------:R-:W-:Y:S01]  /*14f00*/  ISETP.GT.U32.AND P4, PT, R24, R6, PT ;  /* 0x000000061800720c */ /* 0x000fe20003f84070 */
[--C-:B------:R-:W-:Y:S01]  /*14f10*/  @!P5 IMAD.IADD R0, R0, 0x1, -R24.reuse ;  /* 0x000000010000d824 */ /* 0x100fe200078e0a18 */
[----:B------:R-:W-:Y:S01]  /*14f20*/  ISETP.GT.U32.AND P5, PT, R24, R13, PT ;  /* 0x0000000d1800720c */ /* 0x000fe20003fa4070 */
[----:B------:R-:W-:Y:S01]  /*14f30*/  @!P0 IMAD.IADD R12, R12, 0x1, -R24 ;  /* 0x000000010c0c8824 */ /* 0x000fe200078e0a18 */
[----:B------:R-:W-:Y:S01]  /*14f40*/  ISETP.GT.U32.AND P0, PT, R24, R15, PT ;  /* 0x0000000f1800720c */ /* 0x000fe20003f04070 */
[----:B------:R1:W-:Y:S01]  /*14f50*/  STL [R1+0x1a4], R18 ;  /* 0x0001a41201007387 */ /* 0x0003e20000100800 */
[----:B0-----:R-:W-:Y:S02]  /*14f60*/  IMAD.MOV.U32 R20, RZ, RZ, R4 ;  /* 0x000000ffff147224 */ /* 0x001fe400078e0004 */
[----:B------:R-:W-:Y:S02]  /*14f70*/  IMAD.MOV.U32 R21, RZ, RZ, R0 ;  /* 0x000000ffff157224 */ /* 0x000fe400078e0000 */
[----:B------:R-:W-:Y:S01]  /*14f80*/  @!P3 IMAD.IADD R10, R10, 0x1, -R24 ;  /* 0x000000010a0ab824 */ /* 0x000fe200078e0a18 */
[----:B------:R-:W-:Y:S01]  /*14f90*/  ISETP.GE.AND P3, PT, R14, RZ, PT ;  /* 0x000000ff0e00720c */ /* 0x000fe20003f66270 */
[----:B------:R-:W-:Y:S01]  /*14fa0*/  @!P2 IMAD.MOV R20, RZ, RZ, -R20 ;  /* 0x000000ffff14a224 */ /* 0x000fe200078e0a14 */
[----:B------:R-:W-:Y:S01]  /*14fb0*/  IADD3 R14, R29, 0x70, RZ ;  /* 0x000000701d0e7810 */ /* 0x000fe20007ffe0ff */
[----:B------:R-:W-:Y:S01]  /*14fc0*/  @!P4 IMAD.IADD R6, R6, 0x1, -R24 ;  /* 0x000000010606c824 */ /* 0x000fe200078e0a18 */
[----:B------:R-:W-:Y:S01]  /*14fd0*/  ISETP.GT.U32.AND P4, PT, R24, R10, PT ;  /* 0x0000000a1800720c */ /* 0x000fe20003f84070 */
[----:B-1----:R-:W-:Y:S01]  /*14fe0*/  IMAD.HI.U32 R18, R2, R16, RZ ;  /* 0x0000001002127227 */ /* 0x002fe200078e00ff */
[----:B------:R-:W-:-:S02]  /*14ff0*/  IABS R4, R14 ;  /* 0x0000000e00047213 */ /* 0x000fc40000000000 */
[C---:B------:R-:W-:Y:S01]  /*15000*/  ISETP.GT.U32.AND P2, PT, R24.reuse, R6, PT ;  /* 0x000000061800720c */ /* 0x040fe20003f44070 */
[----:B------:R-:W-:Y:S02]  /*15010*/  IMAD.MOV R18, RZ, RZ, -R18 ;  /* 0x000000ffff127224 */ /* 0x000fe400078e0a12 */
[----:B------:R-:W-:Y:S01]  /*15020*/  @!P5 IMAD.IADD R13, R13, 0x1, -R24 ;  /* 0x000000010d0dd824 */ /* 0x000fe200078e0a18 */
[----:B------:R-:W-:Y:S01]  /*15030*/  ISETP.GE.AND P5, PT, R5, RZ, PT ;  /* 0x000000ff0500720c */ /* 0x000fe20003fa6270 */
[C---:B------:R-:W-:Y:S01]  /*15040*/  IMAD R16, R24.reuse, R18, R16 ;  /* 0x0000001218107224 */ /* 0x040fe200078e0210 */
[----:B------:R-:W-:Y:S01]  /*15050*/  IADD3 R5, R29, 0x6f, RZ ;  /* 0x0000006f1d057810 */ /* 0x000fe20007ffe0ff */
[----:B------:R-:W-:Y:S01]  /*15060*/  @!P0 IMAD.IADD R15, R15, 0x1, -R24 ;  /* 0x000000010f0f8824 */ /* 0x000fe200078e0a18 */
[C---:B------:R-:W-:Y:S01]  /*15070*/  ISETP.GT.U32.AND P0, PT, R24.reuse, R13, PT ;  /* 0x0000000d1800720c */ /* 0x040fe20003f04070 */
[----:B------:R-:W-:Y:S01]  /*15080*/  @!P1 IMAD.MOV R21, RZ, RZ, -R21 ;  /* 0x000000ffff159224 */ /* 0x000fe200078e0a15 */
[----:B------:R-:W-:Y:S01]  /*15090*/  IABS R0, R5 ;  /* 0x0000000500007213 */ /* 0x000fe20000000000 */
[----:B------:R-:W-:Y:S01]  /*150a0*/  @!P6 IMAD.MOV R12, RZ, RZ, -R12 ;  /* 0x000000ffff0ce224 */ /* 0x000fe200078e0a0c */
[----:B------:R-:W-:Y:S01]  /*150b0*/  ISETP.GT.U32.AND P1, PT, R24, R15, PT ;  /* 0x0000000f1800720c */ /* 0x000fe20003f24070 */
[----:B------:R-:W-:Y:S01]  /*150c0*/  IMAD.HI.U32 R19, R2, R3, RZ ;  /* 0x0000000302137227 */ /* 0x000fe200078e00ff */
[----:B------:R-:W-:Y:S01]  /*150d0*/  ISETP.GT.U32.AND P6, PT, R24, R16, PT ;  /* 0x000000101800720c */ /* 0x000fe20003fc4070 */
[----:B------:R-:W-:Y:S02]  /*150e0*/  STL [R1+0x19c], R21 ;  /* 0x00019c1501007387 */ /* 0x000fe40000100800 */
[----:B------:R-:W-:-:S02]  /*150f0*/  IMAD.MOV R19, RZ, RZ, -R19 ;  /* 0x000000ffff137224 */ /* 0x000fc400078e0a13 */
[--C-:B------:R-:W-:Y:S01]  /*15100*/  @!P4 IMAD.IADD R10, R10, 0x1, -R24.reuse ;  /* 0x000000010a0ac824 */ /* 0x100fe200078e0a18 */
[----:B------:R-:W-:Y:S01]  /*15110*/  ISETP.GE.AND P4, PT, R11, RZ, PT ;  /* 0x000000ff0b00720c */ /* 0x000fe20003f86270 */
[----:B------:R-:W-:Y:S01]  /*15120*/  IMAD R3, R24, R19, R3 ;  /* 0x0000001318037224 */ /* 0x000fe200078e0203 */
[----:B------:R-:W-:Y:S01]  /*15130*/  STL [R1+0x198], R20 ;  /* 0x0001981401007387 */ /* 0x000fe20000100800 */
[--C-:B------:R-:W-:Y:S01]  /*15140*/  @!P2 IMAD.IADD R6, R6, 0x1, -R24.reuse ;  /* 0x000000010606a824 */ /* 0x100fe200078e0a18 */
[----:B------:R-:W-:Y:S01]  /*15150*/  ISETP.GE.AND P2, PT, R9, RZ, PT ;  /* 0x000000ff0900720c */ /* 0x000fe20003f46270 */
[----:B------:R-:W-:Y:S01]  /*15160*/  IMAD.HI.U32 R9, R2, R4, RZ ;  /* 0x0000000402097227 */ /* 0x000fe200078e00ff */
[----:B------:R0:W-:Y:S03]  /*15170*/  STL [R1+0x194], R12 ;  /* 0x0001940c01007387 */ /* 0x0001e60000100800 */
[--C-:B------:R-:W-:Y:S01]  /*15180*/  @!P0 IMAD.IADD R13, R13, 0x1, -R24.reuse ;  /* 0x000000010d0d8824 */ /* 0x100fe200078e0a18 */
[----:B------:R-:W-:Y:S01]  /*15190*/  ISETP.GT.U32.AND P0, PT, R24, R3, PT ;  /* 0x000000031800720c */ /* 0x000fe20003f04070 */
[--C-:B------:R-:W-:Y:S01]  /*151a0*/  @!P1 IMAD.IADD R15, R15, 0x1, -R24.reuse ;  /* 0x000000010f0f9824 */ /* 0x100fe200078e0a18 */
[----:B------:R-:W-:Y:S01]  /*151b0*/  ISETP.GE.AND P1, PT, R7, RZ, PT ;  /* 0x000000ff0700720c */ /* 0x000fe20003f26270 */
[----:B------:R-:W-:Y:S01]  /*151c0*/  @!P6 IMAD.IADD R16, R16, 0x1, -R24 ;  /* 0x000000011010e824 */ /* 0x000fe200078e0a18 */
[----:B------:R-:W-:Y:S01]  /*151d0*/  ISETP.GE.AND P6, PT, R8, RZ, PT ;  /* 0x000000ff0800720c */ /* 0x000fe20003fc6270 */
[----:B------:R-:W-:-:S04]  /*151e0*/  IMAD.HI.U32 R7, R2, R0, RZ ;  /* 0x0000000002077227 */ /* 0x000fc800078e00ff */
[----:B------:R-:W-:Y:S02]  /*151f0*/  IMAD.MOV R8, RZ, RZ, -R9 ;  /* 0x000000ffff087224 */ /* 0x000fe400078e0a09 */
[----:B------:R-:W-:Y:S02]  /*15200*/  IMAD.MOV R7, RZ, RZ, -R7 ;  /* 0x000000ffff077224 */ /* 0x000fe400078e0a07 */
[C---:B------:R-:W-:Y:S02]  /*15210*/  IMAD R4, R24.reuse, R8, R4 ;  /* 0x0000000818047224 */ /* 0x040fe400078e0204 */
        /* <DEDUP_REMOVED lines=8> */
[C---:B------:R-:W-:Y:S01]  /*152a0*/  ISETP.GT.U32.AND P0, PT, R24.reuse, R16, PT ;  /* 0x000000101800720c */ /* 0x040fe20003f04070 */
[----:B0-----:R-:W-:Y:S01]  /*152b0*/  IMAD.MOV.U32 R12, RZ, RZ, R13 ;  /* 0x000000ffff0c7224 */ /* 0x001fe200078e000d */
[C---:B------:R-:W-:Y:S01]  /*152c0*/  IADD3 R10, R29.reuse, 0x6c, RZ ;  /* 0x0000006c1d0a7810 */ /* 0x040fe20007ffe0ff */
[----:B------:R-:W-:Y:S01]  /*152d0*/  @!P2 IMAD.MOV R9, RZ, RZ, -R9 ;  /* 0x000000ffff09a224 */ /* 0x000fe200078e0a09 */
[----:B------:R-:W-:Y:S01]  /*152e0*/  ISETP.GT.U32.AND P2, PT, R24, R0, PT ;  /* 0x000000001800720c */ /* 0x000fe20003f44070 */
[----:B------:R-:W-:Y:S01]  /*152f0*/  @!P3 IMAD.MOV R17, RZ, RZ, -R17 ;  /* 0x000000ffff11b224 */ /* 0x000fe200078e0a11 */
[----:B------:R-:W-:Y:S01]  /*15300*/  ISETP.GE.AND P3, PT, R14, RZ, PT ;  /* 0x000000ff0e00720c */ /* 0x000fe20003f66270 */
[----:B------:R-:W-:Y:S01]  /*15310*/  @!P5 IMAD.MOV R12, RZ, RZ, -R12 ;  /* 0x000000ffff0cd224 */ /* 0x000fe200078e0a0c */
[----:B------:R-:W-:Y:S01]  /*15320*/  ISETP.GT.U32.AND P5, PT, R24, R3, PT ;  /* 0x000000031800720c */ /* 0x000fe20003fa4070 */
[----:B------:R-:W-:Y:S01]  /*15330*/  @!P4 IMAD.IADD R4, R4, 0x1, -R24 ;  /* 0x000000010404c824 */ /* 0x000fe200078e0a18 */
[----:B------:R-:W-:Y:S01]  /*15340*/  STL [R1+0x190], R17 ;  /* 0x0001901101007387 */ /* 0x000fe20000100800 */
[----:B------:R-:W-:-:S02]  /*15350*/  IADD3 R13, R29, 0x67, RZ ;  /* 0x000000671d0d7810 */ /* 0x000fc40007ffe0ff */
[--C-:B------:R-:W-:Y:S01]  /*15360*/  @!P0 IMAD.IADD R16, R16, 0x1, -R24.reuse ;  /* 0x0000000110108824 */ /* 0x100fe200078e0a18 */
[----:B------:R-:W-:Y:S01]  /*15370*/  STL [R1+0x18c], R12 ;  /* 0x00018c0c01007387 */ /* 0x000fe20000100800 */
[----:B------:R-:W-:Y:S02]  /*15380*/  ISETP.GE.AND P0, PT, R5, RZ, PT ;  /* 0x000000ff0500720c */ /* 0x000fe40003f06270 */
[----:B------:R-:W-:Y:S01]  /*15390*/  @!P2 IMAD.IADD R0, R0, 0x1, -R24 ;  /* 0x000000010000a824 */ /* 0x000fe200078e0a18 */
[----:B------:R0:W-:Y:S01]  /*153a0*/  STL [R1+0x168], R6 ;  /* 0x0001680601007387 */ /* 0x0001e20000100800 */
[C---:B------:R-:W-:Y:S01]  /*153b0*/  ISETP.GT.U32.AND P2, PT, R24.reuse, R4, PT ;  /* 0x000000041800720c */ /* 0x040fe20003f44070 */
[----:B------:R-:W-:Y:S01]  /*153c0*/  IMAD.MOV.U32 R8, RZ, RZ, R16 ;  /* 0x000000ffff087224 */ /* 0x000fe200078e0010 */
[----:B------:R-:W-:Y:S01]  /*153d0*/  IADD3 R16, R29, 0x68, RZ ;  /* 0x000000681d107810 */ /* 0x000fe20007ffe0ff */
[----:B------:R-:W-:Y:S01]  /*153e0*/  @!P5 IMAD.IADD R3, R3, 0x1, -R24 ;  /* 0x000000010303d824 */ /* 0x000fe200078e0a18 */
[----:B------:R-:W-:Y:S01]  /*153f0*/  ISETP.GE.AND P5, PT, R7, RZ, PT ;  /* 0x000000ff0700720c */ /* 0x000fe20003fa6270 */
[----:B------:R-:W-:Y:S01]  /*15400*/  @!P1 IMAD.MOV R8, RZ, RZ, -R8 ;  /* 0x000000ffff089224 */ /* 0x000fe200078e0a08 */
[----:B------:R1:W-:Y:S01]  /*15410*/  STL [R1+0x10], R9 ;  /* 0x0000100901007387 */ /* 0x0003e20000100800 */
[----:B------:R-:W-:-:S02]  /*15420*/  ISETP.GT.U32.AND P1, PT, R24, R0, PT ;  /* 0x000000001800720c */ /* 0x000fc40003f24070 */
[C---:B0-----:R-:W-:Y:S01]  /*15430*/  IADD3 R6, R29.reuse, 0x6d, RZ ;  /* 0x0000006d1d067810 */ /* 0x041fe20007ffe0ff */
[----:B------:R0:W-:Y:S03]  /*15440*/  STL [R1+0x16c], R8 ;  /* 0x00016c0801007387 */ /* 0x0001e60000100800 */
[----:B------:R-:W-:Y:S01]  /*15450*/  IABS R5, R6 ;  /* 0x0000000600057213 */ /* 0x000fe20000000000 */
[----:B------:R-:W-:Y:S01]  /*15460*/  @!P2 IMAD.IADD R4, R4, 0x1, -R24 ;  /* 0x000000010404a824 */ /* 0x000fe200078e0a18 */
[----:B------:R-:W-:Y:S01]  /*15470*/  ISETP.GE.AND P4, PT, R6, RZ, PT ;  /* 0x000000ff0600720c */ /* 0x000fe20003f86270 */
[----:B------:R-:W-:Y:S01]  /*15480*/  IMAD.HI.U32 R6, R2, R11, RZ ;  /* 0x0000000b02067227 */ /* 0x000fe200078e00ff */
[----:B-1----:R-:W-:-:S03]  /*15490*/  IADD3 R9, R29, 0x6a, RZ ;  /* 0x0000006a1d097810 */ /* 0x002fc60007ffe0ff */
[----:B------:R-:W-:Y:S02]  /*154a0*/  IMAD.MOV R6, RZ, RZ, -R6 ;  /* 0x000000ffff067224 */ /* 0x000fe400078e0a06 */
[----:B------:R-:W-:-:S04]  /*154b0*/  IMAD.HI.U32 R7, R2, R5, RZ ;  /* 0x0000000502077227 */ /* 0x000fc800078e00ff */
[C---:B------:R-:W-:Y:S02]  /*154c0*/  IMAD R11, R24.reuse, R6, R11 ;  /* 0x00000006180b7224 */ /* 0x040fe400078e020b */
[----:B0-----:R-:W-:Y:S02]  /*154d0*/  IMAD.MOV.U32 R8, RZ, RZ, R3 ;  /* 0x000000ffff087224 */ /* 0x001fe400078e0003 */
[----:B------:R-:W-:Y:S01]  /*154e0*/  IMAD.MOV R3, RZ, RZ, -R7 ;  /* 0x000000ffff037224 */ /* 0x000fe200078e0a07 */
[C---:B------:R-:W-:Y:S01]  /*154f0*/  ISETP.GT.U32.AND P2, PT, R24.reuse, R11, PT ;  /* 0x0000000b1800720c */ /* 0x040fe20003f44070 */
[----:B------:R-:W-:Y:S01]  /*15500*/  IMAD.MOV.U32 R12, RZ, RZ, R4 ;  /* 0x000000ffff0c7224 */ /* 0x000fe200078e0004 */
[C---:B------:R-:W-:Y:S01]  /*15510*/  IADD3 R7, R29.reuse, 0x6b, RZ ;  /* 0x0000006b1d077810 */ /* 0x040fe20007ffe0ff */
        /* <DEDUP_REMOVED lines=8> */
[----:B------:R-:W-:Y:S01]  /*155a0*/  @!P2 IMAD.IADD R11, R11, 0x1, -R24 ;  /* 0x000000010b0ba824 */ /* 0x000fe200078e0a18 */
[----:B------:R0:W-:Y:S01]  /*155b0*/  STL [R1+0x170], R8 ;  /* 0x0001700801007387 */ /* 0x0001e20000100800 */
[----:B------:R-:W-:Y:S02]  /*155c0*/  ISETP.GE.AND P1, PT, R7, RZ, PT ;  /* 0x000000ff0700720c */ /* 0x000fe40003f26270 */
[----:B------:R-:W-:Y:S01]  /*155d0*/  IMAD.HI.U32 R6, R2, R10, RZ ;  /* 0x0000000a02067227 */ /* 0x000fe200078e00ff */
[----:B------:R-:W-:Y:S01]  /*155e0*/  ISETP.GT.U32.AND P2, PT, R24, R11, PT ;  /* 0x0000000b1800720c */ /* 0x000fe20003f44070 */
[----:B------:R-:W-:Y:S01]  /*155f0*/  STL [R1+0x174], R12 ;  /* 0x0001740c01007387 */ /* 0x000fe20000100800 */
[----:B------:R-:W-:Y:S01]  /*15600*/  IABS R7, R7 ;  /* 0x0000000700077213 */ /* 0x000fe20000000000 */
[----:B------:R-:W-:-:S02]  /*15610*/  IMAD.MOV R4, RZ, RZ, -R6 ;  /* 0x000000ffff047224 */ /* 0x000fc400078e0a06 */
[----:B------:R-:W-:Y:S02]  /*15620*/  @!P3 IMAD.IADD R5, R5, 0x1, -R24 ;  /* 0x000000010505b824 */ /* 0x000fe400078e0a18 */
[----:B0-----:R-:W-:Y:S02]  /*15630*/  IMAD.MOV.U32 R8, RZ, RZ, R0 ;  /* 0x000000ffff087224 */ /* 0x001fe400078e0000 */
[C---:B------:R-:W-:Y:S01]  /*15640*/  IMAD R10, R24.reuse, R4, R10 ;  /* 0x00000004180a7224 */ /* 0x040fe200078e020a */
[----:B------:R-:W-:Y:S01]  /*15650*/  ISETP.GT.U32.AND P3, PT, R24, R5, PT ;  /* 0x000000051800720c */ /* 0x000fe20003f64070 */
[----:B------:R-:W-:Y:S01]  /*15660*/  @!P0 IMAD.MOV R8, RZ, RZ, -R8 ;  /* 0x000000ffff088224 */ /* 0x000fe200078e0a08 */
[----:B------:R-:W-:Y:S01]  /*15670*/  ISETP.GE.AND P0, PT, R9, RZ, PT ;  /* 0x000000ff0900720c */ /* 0x000fe20003f06270 */
[----:B------:R-:W-:Y:S01]  /*15680*/  @!P2 IMAD.IADD R11, R11, 0x1, -R24 ;  /* 0x000000010b0ba824 */ /* 0x000fe200078e0a18 */
[----:B------:R-:W-:Y:S01]  /*15690*/  IABS R9, R9 ;  /* 0x0000000900097213 */ /* 0x000fe20000000000 */
[----:B------:R-:W-:Y:S01]  /*156a0*/  IMAD.HI.U32 R0, R2, R7, RZ ;  /* 0x0000000702007227 */ /* 0x000fe200078e00ff */
[----:B------:R0:W-:Y:S01]  /*156b0*/  STL [R1+0x184], R8 ;  /* 0x0001840801007387 */ /* 0x0001e20000100800 */
[----:B------:R-:W-:-:S02]  /*156c0*/  ISETP.GT.U32.AND P2, PT, R24, R10, PT ;  /* 0x0000000a1800720c */ /* 0x000fc40003f44070 */
[----:B------:R-:W-:-:S04]  /*156d0*/  IMAD.HI.U32 R4, R2, R9, RZ ;  /* 0x0000000902047227 */ /* 0x000fc800078e00ff */
[----:B------:R-:W-:Y:S02]  /*156e0*/  IMAD.MOV R4, RZ, RZ, -R4 ;  /* 0x000000ffff047224 */ /* 0x000fe400078e0a04 */
[----:B------:R-:W-:Y:S01]  /*156f0*/  IMAD.MOV R0, RZ, RZ, -R0 ;  /* 0x000000ffff007224 */ /* 0x000fe200078e0a00 */
[----:B0-----:R-:W-:Y:S01]  /*15700*/  IABS R8, R3 ;  /* 0x0000000300087213 */ /* 0x001fe20000000000 */
[C---:B------:R-:W-:Y:S02]  /*15710*/  IMAD R9, R24.reuse, R4, R9 ;  /* 0x0000000418097224 */ /* 0x040fe400078e0209 */
[----:B------:R-:W-:Y:S01]  /*15720*/  IMAD R7, R24, R0, R7 ;  /* 0x0000000018077224 */ /* 0x000fe200078e0207 */
[----:B------:R-:W-:Y:S01]  /*15730*/  IABS R0, R16 ;  /* 0x0000001000007213 */ /* 0x000fe20000000000 */
[----:B------:R-:W-:-:S04]  /*15740*/  IMAD.HI.U32 R6, R2, R8, RZ ;  /* 0x0000000802067227 */ /* 0x000fc800078e00ff */
[----:B------:R-:W-:Y:S02]  /*15750*/  IMAD.MOV R6, RZ, RZ, -R6 ;  /* 0x000000ffff067224 */ /* 0x000fe400078e0a06 */
[----:B------:R-:W-:Y:S01]  /*15760*/  IMAD.MOV.U32 R12, RZ, RZ, R11 ;  /* 0x000000ffff0c7224 */ /* 0x000fe200078e000b */
[----:B------:R-:W-:Y:S01]  /*15770*/  IABS R11, R13 ;  /* 0x0000000d000b7213 */ /* 0x000fe20000000000 */
[C---:B------:R-:W-:Y:S01]  /*15780*/  IMAD R8, R24.reuse, R6, R8 ;  /* 0x0000000618087224 */ /* 0x040fe200078e0208 */
[----:B------:R-:W-:Y:S01]  /*15790*/  IADD3 R6, R29, 0x66, RZ ;  /* 0x000000661d067810 */ /* 0x000fe20007ffe0ff */
[----:B------:R-:W-:Y:S01]  /*157a0*/  @!P3 IMAD.IADD R5, R5, 0x1, -R24 ;  /* 0x000000010505b824 */ /* 0x000fe200078e0a18 */
[C---:B------:R-:W-:Y:S01]  /*157b0*/  ISETP.GT.U32.AND P3, PT, R24.reuse, R9, PT ;  /* 0x000000091800720c */ /* 0x040fe20003f64070 */
[----:B------:R-:W-:Y:S01]  /*157c0*/  @!P5 IMAD.MOV R12, RZ, RZ, -R12 ;  /* 0x000000ffff0cd224 */ /* 0x000fe200078e0a0c */
[----:B------:R-:W-:Y:S01]  /*157d0*/  ISETP.GT.U32.AND P5, PT, R24, R7, PT ;  /* 0x000000071800720c */ /* 0x000fe20003fa4070 */
[----:B------:R-:W-:Y:S01]  /*157e0*/  @!P2 IMAD.IADD R10, R10, 0x1, -R24 ;  /* 0x000000010a0aa824 */ /* 0x000fe200078e0a18 */
[----:B------:R-:W-:Y:S01]  /*157f0*/  ISETP.GT.U32.AND P2, PT, R24, R8, PT ;  /* 0x000000081800720c */ /* 0x000fe20003f44070 */
[----:B------:R-:W-:Y:S01]  /*15800*/  IMAD.HI.U32 R4, R2, R0, RZ ;  /* 0x0000000002047227 */ /* 0x000fe200078e00ff */
[----:B------:R0:W-:Y:S01]  /*15810*/  STL [R1+0x180], R12 ;  /* 0x0001800c01007387 */ /* 0x0001e20000100800 */
[----:B------:R-:W-:-:S02]  /*15820*/  IABS R15, R6 ;  /* 0x00000006000f7213 */ /* 0x000fc40000000000 */
[----:B------:R-:W-:-:S04]  /*15830*/  IMAD.MOV R4, RZ, RZ, -R4 ;  /* 0x000000ffff047224 */ /* 0x000fc800078e0a04 */
[--C-:B------:R-:W-:Y:S02]  /*15840*/  @!P3 IMAD.IADD R9, R9, 0x1, -R24.reuse ;  /* 0x000000010909b824 */ /* 0x100fe400078e0a18 */
[--C-:B------:R-:W-:Y:S01]  /*15850*/  @!P5 IMAD.IADD R7, R7, 0x1, -R24.reuse ;  /* 0x000000010707d824 */ /* 0x100fe200078e0a18 */
[----:B------:R-:W-:Y:S01]  /*15860*/  ISETP.GT.U32.AND P5, PT, R24, R10, PT ;  /* 0x0000000a1800720c */ /* 0x000fe20003fa4070 */
[----:B------:R-:W-:Y:S01]  /*15870*/  @!P2 IMAD.IADD R8, R8, 0x1, -R24 ;  /* 0x000000010808a824 */ /* 0x000fe200078e0a18 */
[C---:B------:R-:W-:Y:S01]  /*15880*/  ISETP.GT.U32.AND P2, PT, R24.reuse, R9, PT ;  /* 0x000000091800720c */ /* 0x040fe20003f44070 */
[----:B0-----:R-:W-:Y:S01]  /*15890*/  IMAD.MOV.U32 R12, RZ, RZ, R5 ;  /* 0x000000ffff0c7224 */ /* 0x001fe200078e0005 */
[----:B------:R-:W-:Y:S01]  /*158a0*/  ISETP.GT.U32.AND P3, PT, R24, R7, PT ;  /* 0x000000071800720c */ /* 0x000fe20003f64070 */
[----:B------:R-:W-:-:S04]  /*158b0*/  IMAD.HI.U32 R5, R2, R11, RZ ;  /* 0x0000000b02057227 */ /* 0x000fc800078e00ff */
[----:B------:R-:W-:Y:S02]  /*158c0*/  IMAD.MOV R5, RZ, RZ, -R5 ;  /* 0x000000ffff057224 */ /* 0x000fe400078e0a05 */
[----:B------:R-:W-:Y:S01]  /*158d0*/  @!P4 IMAD.MOV R12, RZ, RZ, -R12 ;  /* 0x000000ffff0cc224 */ /* 0x000fe200078e0a0c */
[C---:B------:R-:W-:Y:S01]  /*158e0*/  ISETP.GT.U32.AND P4, PT, R24.reuse, R8, PT ;  /* 0x000000081800720c */ /* 0x040fe20003f84070 */
        /* <DEDUP_REMOVED lines=8> */
[----:B------:R-:W-:Y:S01]  /*15970*/  @!P3 IMAD.IADD R7, R7, 0x1, -R24 ;  /* 0x000000010707b824 */ /* 0x000fe200078e0a18 */
[----:B------:R-:W-:Y:S01]  /*15980*/  IABS R14, R4 ;  /* 0x00000004000e7213 */ /* 0x000fe20000000000 */
[----:B------:R-:W-:Y:S01]  /*15990*/  IMAD.MOV.U32 R18, RZ, RZ, R10 ;  /* 0x000000ffff127224 */ /* 0x000fe200078e000a */
[----:B------:R-:W-:Y:S01]  /*159a0*/  ISETP.GE.AND P3, PT, R3, RZ, PT ;  /* 0x000000ff0300720c */ /* 0x000fe20003f66270 */
[--C-:B------:R-:W-:Y:S01]  /*159b0*/  @!P4 IMAD.IADD R8, R8, 0x1, -R24.reuse ;  /* 0x000000010808c824 */ /* 0x100fe200078e0a18 */
[----:B------:R-:W-:Y:S01]  /*159c0*/  ISETP.GE.AND P4, PT, R16, RZ, PT ;  /* 0x000000ff1000720c */ /* 0x000fe20003f86270 */
[----:B------:R-:W-:Y:S01]  /*159d0*/  IMAD.HI.U32 R3, R2, R14, RZ ;  /* 0x0000000e02037227 */ /* 0x000fe200078e00ff */
[----:B------:R-:W-:Y:S01]  /*159e0*/  IABS R16, R5 ;  /* 0x0000000500107213 */ /* 0x000fe20000000000 */
[----:B------:R0:W-:Y:S02]  /*159f0*/  STL [R1+0x17c], R12 ;  /* 0x00017c0c01007387 */ /* 0x0001e40000100800 */
[--C-:B------:R-:W-:Y:S01]  /*15a00*/  @!P5 IMAD.IADD R0, R0, 0x1, -R24.reuse ;  /* 0x000000010000d824 */ /* 0x100fe200078e0a18 */
[----:B------:R-:W-:Y:S01]  /*15a10*/  ISETP.GE.AND P5, PT, R13, RZ, PT ;  /* 0x000000ff0d00720c */ /* 0x000fe20003fa6270 */
[----:B------:R-:W-:-:S02]  /*15a20*/  @!P2 IMAD.IADD R11, R11, 0x1, -R24 ;  /* 0x000000010b0ba824 */ /* 0x000fc400078e0a18 */
[----:B------:R-:W-:Y:S01]  /*15a30*/  IMAD.MOV.U32 R13, RZ, RZ, R16 ;  /* 0x000000ffff0d7224 */ /* 0x000fe200078e0010 */
[C---:B------:R-:W-:Y:S01]  /*15a40*/  ISETP.GT.U32.AND P2, PT, R24.reuse, R0, PT ;  /* 0x000000001800720c */ /* 0x040fe20003f44070 */
[----:B------:R-:W-:Y:S02]  /*15a50*/  IMAD.MOV R3, RZ, RZ, -R3 ;  /* 0x000000ffff037224 */ /* 0x000fe400078e0a03 */
[----:B------:R-:W-:Y:S01]  /*15a60*/  @!P6 IMAD.MOV R18, RZ, RZ, -R18 ;  /* 0x000000ffff12e224 */ /* 0x000fe200078e0a12 */
[----:B------:R-:W-:Y:S01]  /*15a70*/  ISETP.GT.U32.AND P6, PT, R24, R11, PT ;  /* 0x0000000b1800720c */ /* 0x000fe20003fc4070 */
[----:B0-----:R-:W-:-:S03]  /*15a80*/  IMAD.HI.U32 R12, R2, R15, RZ ;  /* 0x0000000f020c7227 */ /* 0x001fc600078e00ff */
[----:B------:R0:W-:Y:S01]  /*15a90*/  STL [R1+0x154], R18 ;  /* 0x0001541201007387 */ /* 0x0001e20000100800 */
[----:B------:R-:W-:-:S04]  /*15aa0*/  IMAD.HI.U32 R10, R2, R13, RZ ;  /* 0x0000000d020a7227 */ /* 0x000fc800078e00ff */
[C---:B------:R-:W-:Y:S01]  /*15ab0*/  IMAD R14, R24.reuse, R3, R14 ;  /* 0x00000003180e7224 */ /* 0x040fe200078e020e */
[----:B------:R-:W-:Y:S01]  /*15ac0*/  IADD3 R3, R29, 0x63, RZ ;  /* 0x000000631d037810 */ /* 0x000fe20007ffe0ff */
[----:B------:R-:W-:Y:S02]  /*15ad0*/  IMAD.MOV R12, RZ, RZ, -R12 ;  /* 0x000000ffff0c7224 */ /* 0x000fe400078e0a0c */
[----:B------:R-:W-:Y:S02]  /*15ae0*/  IMAD.MOV.U32 R17, RZ, RZ, R7 ;  /* 0x000000ffff117224 */ /* 0x000fe400078e0007 */
[----:B------:R-:W-:Y:S01]  /*15af0*/  IMAD.MOV R7, RZ, RZ, -R10 ;  /* 0x000000ffff077224 */ /* 0x000fe200078e0a0a */
[----:B------:R-:W-:Y:S01]  /*15b00*/  IABS R10, R3 ;  /* 0x00000003000a7213 */ /* 0x000fe20000000000 */
[----:B------:R-:W-:Y:S01]  /*15b10*/  @!P3 IMAD.MOV R8, RZ, RZ, -R8 ;  /* 0x000000ffff08b224 */ /* 0x000fe200078e0a08 */
[C---:B------:R-:W-:Y:S01]  /*15b20*/  ISETP.GT.U32.AND P3, PT, R24.reuse, R14, PT ;  /* 0x0000000e1800720c */ /* 0x040fe20003f64070 */
[----:B------:R-:W-:-:S02]  /*15b30*/  IMAD R15, R24, R12, R15 ;  /* 0x0000000c180f7224 */ /* 0x000fc400078e020f */
[C---:B------:R-:W-:Y:S01]  /*15b40*/  IMAD R13, R24.reuse, R7, R13 ;  /* 0x00000007180d7224 */ /* 0x040fe200078e020d */
[----:B------:R-:W-:Y:S01]  /*15b50*/  IADD3 R7, R29, 0x61, RZ ;  /* 0x000000611d077810 */ /* 0x000fe20007ffe0ff */
[----:B------:R-:W-:Y:S01]  /*15b60*/  @!P1 IMAD.MOV R17, RZ, RZ, -R17 ;  /* 0x000000ffff119224 */ /* 0x000fe200078e0a11 */
[C---:B------:R-:W-:Y:S01]  /*15b70*/  ISETP.GT.U32.AND P1, PT, R24.reuse, R15, PT ;  /* 0x0000000f1800720c */ /* 0x040fe20003f24070 */
[--C-:B------:R-:W-:Y:S01]  /*15b80*/  @!P6 IMAD.IADD R11, R11, 0x1, -R24.reuse ;  /* 0x000000010b0be824 */ /* 0x100fe200078e0a18 */
[----:B------:R-:W-:Y:S01]  /*15b90*/  ISETP.GT.U32.AND P6, PT, R24, R13, PT ;  /* 0x0000000d1800720c */ /* 0x000fe20003fc4070 */
[----:B------:R-:W-:Y:S01]  /*15ba0*/  @!P0 IMAD.MOV R9, RZ, RZ, -R9 ;  /* 0x000000ffff098224 */ /* 0x000fe200078e0a09 */
[----:B------:R-:W-:Y:S01]  /*15bb0*/  STL [R1+0x158], R17 ;  /* 0x0001581101007387 */ /* 0x000fe20000100800 */
[--C-:B------:R-:W-:Y:S01]  /*15bc0*/  @!P2 IMAD.IADD R0, R0, 0x1, -R24.reuse ;  /* 0x000000010000a824 */ /* 0x100fe200078e0a18 */
[----:B------:R-:W-:Y:S01]  /*15bd0*/  ISETP.GE.AND P2, PT, R4, RZ, PT ;  /* 0x000000ff0400720c */ /* 0x000fe20003f46270 */
[--C-:B------:R-:W-:Y:S01]  /*15be0*/  @!P3 IMAD.IADD R14, R14, 0x1, -R24.reuse ;  /* 0x000000010e0eb824 */ /* 0x100fe200078e0a18 */
[----:B------:R-:W-:Y:S01]  /*15bf0*/  STL [R1+0x15c], R9 ;  /* 0x00015c0901007387 */ /* 0x000fe20000100800 */
[----:B------:R-:W-:Y:S01]  /*15c00*/  IADD3 R4, R29, 0x62, RZ ;  /* 0x000000621d047810 */ /* 0x000fe20007ffe0ff */
[----:B0-----:R-:W-:Y:S01]  /*15c10*/  IMAD.MOV.U32 R18, RZ, RZ, R11 ;  /* 0x000000ffff127224 */ /* 0x001fe200078e000b */
[----:B------:R-:W-:Y:S01]  /*15c20*/  ISETP.GE.AND P0, PT, R6, RZ, PT ;  /* 0x000000ff0600720c */ /* 0x000fe20003f06270 */
[----:B------:R0:W-:Y:S01]  /*15c30*/  STL [R1+0x160], R8 ;  /* 0x0001600801007387 */ /* 0x0001e20000100800 */
[--C-:B------:R-:W-:Y:S01]  /*15c40*/  @!P1 IMAD.IADD R15, R15, 0x1, -R24.reuse ;  /* 0x000000010f0f9824 */ /* 0x100fe200078e0a18 */
[----:B------:R-:W-:Y:S01]  /*15c50*/  ISETP.GT.U32.AND P3, PT, R24, R14, PT ;  /* 0x0000000e1800720c */ /* 0x000fe20003f64070 */
[----:B------:R-:W-:Y:S01]  /*15c60*/  @!P6 IMAD.IADD R13, R13, 0x1, -R24 ;  /* 0x000000010d0de824 */ /* 0x000fe200078e0a18 */
[----:B------:R-:W-:Y:S01]  /*15c70*/  ISETP.GE.AND P1, PT, R5, RZ, PT ;  /* 0x000000ff0500720c */ /* 0x000fe20003f26270 */
[----:B------:R-:W-:Y:S01]  /*15c80*/  IMAD.HI.U32 R6, R2, R10, RZ ;  /* 0x0000000a02067227 */ /* 0x000fe200078e00ff */
[----:B------:R-:W-:-:S02]  /*15c90*/  IABS R5, R4 ;  /* 0x0000000400057213 */ /* 0x000fc40000000000 */
[C---:B------:R-:W-:Y:S01]  /*15ca0*/  ISETP.GT.U32.AND P6, PT, R24.reuse, R13, PT ;  /* 0x0000000d1800720c */ /* 0x040fe20003fc4070 */
[----:B------:R-:W-:Y:S01]  /*15cb0*/  IMAD.MOV R6, RZ, RZ, -R6 ;  /* 0x000000ffff067224 */ /* 0x000fe200078e0a06 */
[----:B------:R-:W-:Y:S01]  /*15cc0*/  IABS R12, R7 ;  /* 0x00000007000c7213 */ /* 0x000fe20000000000 */
[----:B0-----:R-:W-:Y:S01]  /*15cd0*/  IMAD.MOV.U32 R8, RZ, RZ, R0 ;  /* 0x000000ffff087224 */ /* 0x001fe200078e0000 */
[----:B------:R-:W-:Y:S01]  /*15ce0*/  IADD3 R0, R29, 0x60, RZ ;  /* 0x000000601d007810 */ /* 0x000fe20007ffe0ff */
[C---:B------:R-:W-:Y:S02]  /*15cf0*/  IMAD R10, R24.reuse, R6, R10 ;  /* 0x00000006180a7224 */ /* 0x040fe400078e020a */
[----:B------:R-:W-:Y:S01]  /*15d00*/  @!P4 IMAD.MOV R8, RZ, RZ, -R8 ;  /* 0x000000ffff08c224 */ /* 0x000fe200078e0a08 */
[----:B------:R-:W-:Y:S01]  /*15d10*/  ISETP.GT.U32.AND P4, PT, R24, R15, PT ;  /* 0x0000000f1800720c */ /* 0x000fe20003f84070 */
[----:B------:R-:W-:Y:S01]  /*15d20*/  @!P3 IMAD.IADD R14, R14, 0x1, -R24 ;  /* 0x000000010e0eb824 */ /* 0x000fe200078e0a18 */
[----:B------:R-:W-:Y:S01]  /*15d30*/  ISETP.GE.AND P3, PT, R3, RZ, PT ;  /* 0x000000ff0300720c */ /* 0x000fe20003f66270 */
[----:B------:R-:W-:Y:S01]  /*15d40*/  IMAD.HI.U32 R16, R2, R12, RZ ;  /* 0x0000000c02107227 */ /* 0x000fe200078e00ff */
[----:B------:R0:W-:Y:S01]  /*15d50*/  STL [R1+0x164], R8 ;  /* 0x0001640801007387 */ /* 0x0001e20000100800 */
[----:B------:R-:W-:-:S02]  /*15d60*/  IABS R6, R0 ;  /* 0x0000000000067213 */ /* 0x000fc40000000000 */
[----:B------:R-:W-:Y:S02]  /*15d70*/  @!P6 IMAD.IADD R13, R13, 0x1, -R24 ;  /* 0x000000010d0de824 */ /* 0x000fe400078e0a18 */
[----:B------:R-:W-:Y:S02]  /*15d80*/  IMAD.MOV R16, RZ, RZ, -R16 ;  /* 0x000000ffff107224 */ /* 0x000fe400078e0a10 */
[----:B------:R-:W-:Y:S02]  /*15d90*/  @!P5 IMAD.MOV R18, RZ, RZ, -R18 ;  /* 0x000000ffff12d224 */ /* 0x000fe400078e0a12 */
[----:B------:R-:W-:Y:S01]  /*15da0*/  @!P4 IMAD.IADD R15, R15, 0x1, -R24 ;  /* 0x000000010f0fc824 */ /* 0x000fe200078e0a18 */
[----:B------:R-:W-:Y:S01]  /*15db0*/  ISETP.GT.U32.AND P4, PT, R24, R10, PT ;  /* 0x0000000a1800720c */ /* 0x000fe20003f84070 */
[----:B0-----:R-:W-:Y:S01]  /*15dc0*/  IMAD.HI.U32 R8, R2, R5, RZ ;  /* 0x0000000502087227 */ /* 0x001fe200078e00ff */
[----:B------:R-:W-:Y:S03]  /*15dd0*/  STL [R1+0xbc], R18 ;  /* 0x0000bc1201007387 */ /* 0x000fe60000100800 */
[----:B------:R-:W-:-:S02]  /*15de0*/  IMAD.MOV R8, RZ, RZ, -R8 ;  /* 0x000000ffff087224 */ /* 0x000fc400078e0a08 */
[----:B------:R-:W-:Y:S02]  /*15df0*/  IMAD.MOV.U32 R17, RZ, RZ, R15 ;  /* 0x000000ffff117224 */ /* 0x000fe400078e000f */
[----:B------:R-:W-:Y:S01]  /*15e00*/  IMAD R3, R24, R8, R5 ;  /* 0x0000000818037224 */ /* 0x000fe200078e0205 */
[C---:B------:R-:W-:Y:S01]  /*15e10*/  IADD3 R5, R29.reuse, 0x5f, RZ ;  /* 0x0000005f1d057810 */ /* 0x040fe20007ffe0ff */
[----:B------:R-:W-:Y:S02]  /*15e20*/  @!P0 IMAD.MOV R17, RZ, RZ, -R17 ;  /* 0x000000ffff118224 */ /* 0x000fe400078e0a11 */
[----:B------:R-:W-:Y:S01]  /*15e30*/  @!P4 IMAD.IADD R10, R10, 0x1, -R24 ;  /* 0x000000010a0ac824 */ /* 0x000fe200078e0a18 */
[----:B------:R-:W-:Y:S01]  /*15e40*/  ISETP.GT.U32.AND P6, PT, R24, R3, PT ;  /* 0x000000031800720c */ /* 0x000fe20003fc4070 */
[----:B------:R-:W-:Y:S01]  /*15e50*/  IMAD.HI.U32 R8, R2, R6, RZ ;  /* 0x0000000602087227 */ /* 0x000fe200078e00ff */
[----:B------:R-:W-:Y:S01]  /*15e60*/  IABS R9, R5 ;  /* 0x0000000500097213 */ /* 0x000fe20000000000 */
[----:B------:R-:W-:Y:S01]  /*15e70*/  STL [R1+0xcc], R17 ;  /* 0x0000cc1101007387 */ /* 0x000fe20000100800 */
[----:B------:R-:W-:Y:S01]  /*15e80*/  ISETP.GT.U32.AND P5, PT, R24, R10, PT ;  /* 0x0000000a1800720c */ /* 0x000fe20003fa4070 */
[----:B------:R-:W-:Y:S01]  /*15e90*/  IMAD.MOV R8, RZ, RZ, -R8 ;  /* 0x000000ffff087224 */ /* 0x000fe200078e0a08 */
[----:B------:R-:W-:Y:S01]  /*15ea0*/  ISETP.GE.AND P4, PT, R4, RZ, PT ;  /* 0x000000ff0400720c */ /* 0x000fe20003f86270 */
[----:B------:R-:W-:Y:S01]  /*15eb0*/  IMAD.HI.U32 R11, R2, R9, RZ ;  /* 0x00000009020b7227 */ /* 0x000fe200078e00ff */
[----:B------:R-:W-:-:S03]  /*15ec0*/  IADD3 R4, R29, 0x5e, RZ ;  /* 0x0000005e1d047810 */ /* 0x000fc60007ffe0ff */
[----:B------:R-:W-:Y:S02]  /*15ed0*/  IMAD.MOV R11, RZ, RZ, -R11 ;  /* 0x000000ffff0b7224 */ /* 0x000fe400078e0a0b */
[----:B------:R-:W-:Y:S02]  /*15ee0*/  @!P6 IMAD.IADD R3, R3, 0x1, -R24 ;  /* 0x000000010303e824 */ /* 0x000fe400078e0a18 */
[C---:B------:R-:W-:Y:S02]  /*15ef0*/  IMAD R12, R24.reuse, R16, R12 ;  /* 0x00000010180c7224 */ /* 0x040fe400078e020c */
[----:B------:R-:W-:Y:S01]  /*15f00*/  @!P2 IMAD.MOV R14, RZ, RZ, -R14 ;  /* 0x000000ffff0ea224 */ /* 0x000fe200078e0a0e */
[C---:B------:R-:W-:Y:S01]  /*15f10*/  ISETP.GT.U32.AND P0, PT, R24.reuse, R3, PT ;  /* 0x000000031800720c */ /* 0x040fe20003f04070 */
[C---:B------:R-:W-:Y:S01]  /*15f20*/  IMAD R6, R24.reuse, R8, R6 ;  /* 0x0000000818067224 */ /* 0x040fe200078e0206 */
[----:B------:R-:W-:Y:S01]  /*15f30*/  ISETP.GE.AND P2, PT, R7, RZ, PT ;  /* 0x000000ff0700720c */ /* 0x000fe20003f46270 */
[C---:B------:R-:W-:Y:S01]  /*15f40*/  IMAD R7, R24.reuse, R11, R9 ;  /* 0x0000000b18077224 */ /* 0x040fe200078e0209 */
[C---:B------:R-:W-:Y:S01]  /*15f50*/  ISETP.GT.U32.AND P6, PT, R24.reuse, R12, PT ;  /* 0x0000000c1800720c */ /* 0x040fe20003fc4070 */
[----:B------:R-:W-:Y:S01]  /*15f60*/  @!P1 IMAD.MOV R13, RZ, RZ, -R13 ;  /* 0x000000ffff0d9224 */ /* 0x000fe200078e0a0d */
[----:B------:R-:W-:Y:S01]  /*15f70*/  ISETP.GT.U32.AND P1, PT, R24, R6, PT ;  /* 0x000000061800720c */ /* 0x000fe20003f24070 */
[----:B------:R-:W-:Y:S01]  /*15f80*/  @!P5 IMAD.IADD R10, R10, 0x1, -R24 ;  /* 0x000000010a0ad824 */ /* 0x000fe200078e0a18 */
[----:B------:R-:W-:Y:S01]  /*15f90*/  STL [R1+0xd4], R14 ;  /* 0x0000d40e01007387 */ /* 0x000fe20000100800 */
[----:B------:R-:W-:-:S02]  /*15fa0*/  ISETP.GE.AND P5, PT, R0, RZ, PT ;  /* 0x000000ff0000720c */ /* 0x000fc40003fa6270 */
[----:B------:R-:W-:Y:S01]  /*15fb0*/  IADD3 R0, R29, 0x5d, RZ ;  /* 0x0000005d1d007810 */ /* 0x000fe20007ffe0ff */
[----:B------:R0:W-:Y:S01]  /*15fc0*/  STL [R1+0x144], R13 ;  /* 0x0001440d01007387 */ /* 0x0001e20000100800 */
[--C-:B------:R-:W-:Y:S01]  /*15fd0*/  @!P0 IMAD.IADD R3, R3, 0x1, -R24.reuse ;  /* 0x0000000103038824 */ /* 0x100fe200078e0a18 */
[----:B------:R-:W-:Y:S02]  /*15fe0*/  ISETP.GT.U32.AND P0, PT, R24, R7, PT ;  /* 0x000000071800720c */ /* 0x000fe40003f04070 */
[----:B------:R-:W-:Y:S01]  /*15ff0*/  IABS R8, R4 ;  /* 0x0000000400087213 */ /* 0x000fe20000000000 */
[--C-:B------:R-:W-:Y:S01]  /*16000*/  @!P6 IMAD.IADD R12, R12, 0x1, -R24.reuse ;  /* 0x000000010c0ce824 */ /* 0x100fe200078e0a18 */
[----:B------:R-:W-:Y:S01]  /*16010*/  IABS R11, R0 ;  /* 0x00000000000b7213 */ /* 0x000fe20000000000 */
[----:B------:R-:W-:Y:S01]  /*16020*/  @!P1 IMAD.IADD R6, R6, 0x1, -R24 ;  /* 0x0000000106069824 */ /* 0x000fe200078e0a18 */
[----:B------:R-:W-:Y:S01]  /*16030*/  ISETP.GE.AND P6, PT, R5, RZ, PT ;  /* 0x000000ff0500720c */ /* 0x000fe20003fc6270 */
[----:B------:R-:W-:Y:S01]  /*16040*/  IMAD.HI.U32 R9, R2, R8, RZ ;  /* 0x0000000802097227 */ /* 0x000fe200078e00ff */
[----:B------:R-:W-:-:S02]  /*16050*/  ISETP.GT.U32.AND P1, PT, R24, R12, PT ;  /* 0x0000000c1800720c */ /* 0x000fc40003f24070 */
[----:B------:R-:W-:Y:S01]  /*16060*/  IADD3 R5, R29, 0x5c, RZ ;  /* 0x0000005c1d057810 */ /* 0x000fe20007ffe0ff */
[----:B0-----:R-:W-:Y:S02]  /*16070*/  IMAD.MOV.U32 R13, RZ, RZ, R10 ;  /* 0x000000ffff0d7224 */ /* 0x001fe400078e000a */
[----:B------:R-:W-:Y:S01]  /*16080*/  @!P0 IMAD.IADD R7, R7, 0x1, -R24 ;  /* 0x0000000107078824 */ /* 0x000fe200078e0a18 */
[----:B------:R-:W-:Y:S01]  /*16090*/  IABS R10, R5 ;  /* 0x00000005000a7213 */ /* 0x000fe20000000000 */
[----:B------:R-:W-:Y:S01]  /*160a0*/  @!P3 IMAD.MOV R13, RZ, RZ, -R13 ;  /* 0x000000ffff0db224 */ /* 0x000fe200078e0a0d */
[C---:B------:R-:W-:Y:S01]  /*160b0*/  ISETP.GT.U32.AND P3, PT, R24.reuse, R6, PT ;  /* 0x000000061800720c */ /* 0x040fe20003f64070 */
[----:B------:R-:W-:Y:S01]  /*160c0*/  IMAD.MOV R9, RZ, RZ, -R9 ;  /* 0x000000ffff097224 */ /* 0x000fe200078e0a09 */
[C---:B------:R-:W-:Y:S02]  /*160d0*/  ISETP.GT.U32.AND P0, PT, R24.reuse, R7, PT ;  /* 0x000000071800720c */ /* 0x040fe40003f04070 */
[----:B------:R0:W-:Y:S01]  /*160e0*/  STL [R1+0x148], R13 ;  /* 0x0001480d01007387 */ /* 0x0001e20000100800 */
[----:B------:R-:W-:-:S02]  /*160f0*/  IMAD R8, R24, R9, R8 ;  /* 0x0000000918087224 */ /* 0x000fc400078e0208 */
[----:B------:R-:W-:-:S03]  /*16100*/  @!P1 IMAD.IADD R12, R12, 0x1, -R24 ;  /* 0x000000010c0c9824 */ /* 0x000fc600078e0a18 */
[----:B------:R-:W-:Y:S01]  /*16110*/  ISETP.GT.U32.AND P1, PT, R24, R8, PT ;  /* 0x000000081800720c */ /* 0x000fe20003f24070 */
[----:B------:R-:W-:Y:S02]  /*16120*/  IMAD.MOV.U32 R14, RZ, RZ, R12 ;  /* 0x000000ffff0e7224 */ /* 0x000fe400078e000c */
[----:B------:R-:W-:Y:S01]  /*16130*/  @!P3 IMAD.IADD R6, R6, 0x1, -R24 ;  /* 0x000000010606b824 */ /* 0x000fe200078e0a18 */
[----:B------:R-:W-:Y:S01]  /*16140*/  ISETP.GE.AND P3, PT, R0, RZ, PT ;  /* 0x000000ff0000720c */ /* 0x000fe20003f66270 */
[----:B0-----:R-:W-:Y:S02]  /*16150*/  IMAD.MOV.U32 R13, RZ, RZ, R3 ;  /* 0x000000ffff0d7224 */ /* 0x001fe400078e0003 */
[----:B------:R-:W-:-:S04]  /*16160*/  IMAD.HI.U32 R3, R2, R11, RZ ;  /* 0x0000000b02037227 */ /* 0x000fc800078e00ff */
[----:B------:R-:W-:Y:S02]  /*16170*/  IMAD.MOV R3, RZ, RZ, -R3 ;  /* 0x000000ffff037224 */ /* 0x000fe400078e0a03 */
[--C-:B------:R-:W-:Y:S02]  /*16180*/  @!P0 IMAD.IADD R7, R7, 0x1, -R24.reuse ;  /* 0x0000000107078824 */ /* 0x100fe400078e0a18 */
[----:B------:R-:W-:Y:S01]  /*16190*/  IMAD R11, R24, R3, R11 ;  /* 0x00000003180b7224 */ /* 0x000fe200078e020b */
[C---:B------:R-:W-:Y:S01]  /*161a0*/  IADD3 R3, R29.reuse, 0x5b, RZ ;  /* 0x0000005b1d037810 */ /* 0x040fe20007ffe0ff */
[----:B------:R-:W-:Y:S01]  /*161b0*/  @!P4 IMAD.MOV R13, RZ, RZ, -R13 ;  /* 0x000000ffff0dc224 */ /* 0x000fe200078e0a0d */
[----:B------:R-:W-:Y:S01]  /*161c0*/  ISETP.GE.AND P4, PT, R4, RZ, PT ;  /* 0x000000ff0400720c */ /* 0x000fe20003f86270 */
[----:B------:R-:W-:Y:S01]  /*161d0*/  @!P1 IMAD.IADD R8, R8, 0x1, -R24 ;  /* 0x0000000108089824 */ /* 0x000fe200078e0a18 */
[C---:B------:R-:W-:Y:S01]  /*161e0*/  ISETP.GT.U32.AND P0, PT, R24.reuse, R11, PT ;  /* 0x0000000b1800720c */ /* 0x040fe20003f04070 */
[----:B------:R-:W-:Y:S01]  /*161f0*/  @!P2 IMAD.MOV R14, RZ, RZ, -R14 ;  /* 0x000000ffff0ea224 */ /* 0x000fe200078e0a0e */
[----:B------:R0:W-:Y:S01]  /*16200*/  STL [R1+0x150], R13 ;  /* 0x0001500d01007387 */ /* 0x0001e20000100800 */
[----:B------:R-:W-:Y:S01]  /*16210*/  IABS R0, R3 ;  /* 0x0000000300007213 */ /* 0x000fe20000000000 */
[----:B------:R-:W-:Y:S01]  /*16220*/  IMAD.MOV.U32 R12, RZ, RZ, R6 ;  /* 0x000000ffff0c7224 */ /* 0x000fe200078e0006 */
[----:B------:R-:W-:Y:S01]  /*16230*/  IADD3 R4, R29, 0x5a, RZ ;  /* 0x0000005a1d047810 */ /* 0x000fe20007ffe0ff */
[----:B------:R-:W-:Y:S01]  /*16240*/  @!P6 IMAD.MOV R7, RZ, RZ, -R7 ;  /* 0x000000ffff07e224 */ /* 0x000fe200078e0a07 */
[----:B------:R-:W-:Y:S01]  /*16250*/  ISETP.GT.U32.AND P2, PT, R24, R8, PT ;  /* 0x000000081800720c */ /* 0x000fe20003f44070 */
[----:B------:R-:W-:Y:S01]  /*16260*/  @!P5 IMAD.MOV R12, RZ, RZ, -R12 ;  /* 0x000000ffff0cd224 */ /* 0x000fe200078e0a0c */
[----:B------:R-:W-:Y:S01]  /*16270*/  ISETP.GE.AND P1, PT, R5, RZ, PT ;  /* 0x000000ff0500720c */ /* 0x000fe20003f26270 */
[C---:B------:R-:W-:Y:S01]  /*16280*/  IMAD.HI.U32 R5, R2.reuse, R0, RZ ;  /* 0x0000000002057227 */ /* 0x040fe200078e00ff */
[----:B------:R-:W-:Y:S01]  /*16290*/  IABS R9, R4 ;  /* 0x0000000400097213 */ /* 0x000fe20000000000 */
[----:B------:R-:W-:Y:S01]  /*162a0*/  STL [R1+0x14c], R14 ;  /* 0x00014c0e01007387 */ /* 0x000fe20000100800 */
[----:B------:R-:W-:Y:S01]  /*162b0*/  ISETP.GE.AND P6, PT, R3, RZ, PT ;  /* 0x000000ff0300720c */ /* 0x000fe20003fc6270 */
[----:B0-----:R-:W-:Y:S01]  /*162c0*/  IMAD.HI.U32 R13, R2, R10, RZ ;  /* 0x0000000a020d7227 */ /* 0x001fe200078e00ff */
[----:B------:R-:W-:Y:S01]  /*162d0*/  IADD3 R3, R29, 0x57, RZ ;  /* 0x000000571d037810 */ /* 0x000fe20007ffe0ff */
[----:B------:R-:W-:Y:S02]  /*162e0*/  STL [R1+0x118], R12 ;  /* 0x0001180c01007387 */ /* 0x000fe40000100800 */
[----:B------:R-:W-:-:S02]  /*162f0*/  @!P0 IMAD.IADD R11, R11, 0x1, -R24 ;  /* 0x000000010b0b8824 */ /* 0x000fc400078e0a18 */
[----:B------:R-:W-:Y:S01]  /*16300*/  IMAD.MOV R13, RZ, RZ, -R13 ;  /* 0x000000ffff0d7224 */ /* 0x000fe200078e0a0d */
[----:B------:R0:W-:Y:S01]  /*16310*/  STL [R1+0x11c], R7 ;  /* 0x00011c0701007387 */ /* 0x0001e20000100800 */
[----:B------:R-:W-:Y:S01]  /*16320*/  IMAD.MOV R5, RZ, RZ, -R5 ;  /* 0x000000ffff057224 */ /* 0x000fe200078e0a05 */
[C---:B------:R-:W-:Y:S01]  /*16330*/  ISETP.GT.U32.AND P0, PT, R24.reuse, R11, PT ;  /* 0x0000000b1800720c */ /* 0x040fe20003f04070 */
[----:B------:R-:W-:Y:S02]  /*16340*/  IMAD R10, R24, R13, R10 ;  /* 0x0000000d180a7224 */ /* 0x000fe400078e020a */
[----:B------:R-:W-:-:S03]  /*16350*/  IMAD.HI.U32 R6, R2, R9, RZ ;  /* 0x0000000902067227 */ /* 0x000fc600078e00ff */
[C---:B------:R-:W-:Y:S01]  /*16360*/  ISETP.GT.U32.AND P5, PT, R24.reuse, R10, PT ;  /* 0x0000000a1800720c */ /* 0x040fe20003fa4070 */
[----:B------:R-:W-:Y:S01]  /*16370*/  IMAD R0, R24, R5, R0 ;  /* 0x0000000518007224 */ /* 0x000fe200078e0200 */
[----:B0-----:R-:W-:Y:S01]  /*16380*/  IADD3 R7, R29, 0x59, RZ ;  /* 0x000000591d077810 */ /* 0x001fe20007ffe0ff */
[----:B------:R-:W-:Y:S02]  /*16390*/  IMAD.MOV R6, RZ, RZ, -R6 ;  /* 0x000000ffff067224 */ /* 0x000fe400078e0a06 */
[--C-:B------:R-:W-:Y:S01]  /*163a0*/  @!P2 IMAD.IADD R8, R8, 0x1, -R24.reuse ;  /* 0x000000010808a824 */ /* 0x100fe200078e0a18 */
[----:B------:R-:W-:Y:S01]  /*163b0*/  IABS R5, R7 ;  /* 0x0000000700057213 */ /* 0x000fe20000000000 */
[----:B------:R-:W-:Y:S01]  /*163c0*/  @!P0 IMAD.IADD R11, R11, 0x1, -R24 ;  /* 0x000000010b0b8824 */ /* 0x000fe200078e0a18 */
[C---:B------:R-:W-:Y:S01]  /*163d0*/  ISETP.GT.U32.AND P0, PT, R24.reuse, R0, PT ;  /* 0x000000001800720c */ /* 0x040fe20003f04070 */
[----:B------:R-:W-:Y:S01]  /*163e0*/  IMAD R9, R24, R6, R9 ;  /* 0x0000000618097224 */ /* 0x000fe200078e0209 */
[----:B------:R-:W-:Y:S01]  /*163f0*/  ISETP.GE.AND P2, PT, R4, RZ, PT ;  /* 0x000000ff0400720c */ /* 0x000fe20003f46270 */
[----:B------:R-:W-:Y:S01]  /*16400*/  IMAD.MOV.U32 R13, RZ, RZ, R8 ;  /* 0x000000ffff0d7224 */ /* 0x000fe200078e0008 */
[----:B------:R-:W-:Y:S01]  /*16410*/  IADD3 R4, R29, 0x58, RZ ;  /* 0x000000581d047810 */ /* 0x000fe20007ffe0ff */
[--C-:B------:R-:W-:Y:S01]  /*16420*/  @!P5 IMAD.IADD R10, R10, 0x1, -R24.reuse ;  /* 0x000000010a0ad824 */ /* 0x100fe200078e0a18 */
[----:B------:R-:W-:Y:S01]  /*16430*/  IABS R8, R3 ;  /* 0x0000000300087213 */ /* 0x000fe20000000000 */
[----:B------:R-:W-:Y:S01]  /*16440*/  @!P4 IMAD.MOV R13, RZ, RZ, -R13 ;  /* 0x000000ffff0dc224 */ /* 0x000fe200078e0a0d */
[C---:B------:R-:W-:Y:S01]  /*16450*/  ISETP.GT.U32.AND P4, PT, R24.reuse, R9, PT ;  /* 0x000000091800720c */ /* 0x040fe20003f84070 */
[----:B------:R-:W-:Y:S01]  /*16460*/  IMAD.MOV.U32 R12, RZ, RZ, R11 ;  /* 0x000000ffff0c7224 */ /* 0x000fe200078e000b */
[----:B------:R-:W-:Y:S01]  /*16470*/  ISETP.GT.U32.AND P5, PT, R24, R10, PT ;  /* 0x0000000a1800720c */ /* 0x000fe20003fa4070 */
[----:B------:R-:W-:Y:S01]  /*16480*/  IMAD.HI.U32 R11, R2, R5, RZ ;  /* 0x00000005020b7227 */ /* 0x000fe200078e00ff */
[----:B------:R-:W-:Y:S01]  /*16490*/  IABS R6, R4 ;  /* 0x0000000400067213 */ /* 0x000fe20000000000 */
[----:B------:R0:W-:Y:S02]  /*164a0*/  STL [R1+0x130], R13 ;  /* 0x0001300d01007387 */ /* 0x0001e40000100800 */
[----:B------:R-:W-:-:S02]  /*164b0*/  @!P0 IMAD.IADD R0, R0, 0x1, -R24 ;  /* 0x0000000100008824 */ /* 0x000fc400078e0a18 */
[----:B------:R-:W-:Y:S02]  /*164c0*/  IMAD.MOV R11, RZ, RZ, -R11 ;  /* 0x000000ffff0b7224 */ /* 0x000fe400078e0a0b */
[----:B------:R-:W-:Y:S01]  /*164d0*/  @!P3 IMAD.MOV R12, RZ, RZ, -R12 ;  /* 0x000000ffff0cb224 */ /* 0x000fe200078e0a0c */
[----:B------:R-:W-:Y:S01]  /*164e0*/  ISETP.GT.U32.AND P0, PT, R24, R0, PT ;  /* 0x000000001800720c */ /* 0x000fe20003f04070 */
[--C-:B------:R-:W-:Y:S01]  /*164f0*/  @!P4 IMAD.IADD R9, R9, 0x1, -R24.reuse ;  /* 0x000000010909c824 */ /* 0x100fe200078e0a18 */
[----:B------:R-:W-:Y:S01]  /*16500*/  ISETP.GE.AND P3, PT, R7, RZ, PT ;  /* 0x000000ff0700720c */ /* 0x000fe20003f66270 */
[----:B------:R-:W-:Y:S01]  /*16510*/  @!P5 IMAD.IADD R10, R10, 0x1, -R24 ;  /* 0x000000010a0ad824 */ /* 0x000fe200078e0a18 */
[----:B------:R-:W-:Y:S01]  /*16520*/  ISETP.GE.AND P5, PT, R4, RZ, PT ;  /* 0x000000ff0400720c */ /* 0x000fe20003fa6270 */
[----:B------:R-:W-:Y:S01]  /*16530*/  IMAD.HI.U32 R4, R2, R6, RZ ;  /* 0x0000000602047227 */ /* 0x000fe200078e00ff */
[C---:B------:R-:W-:Y:S01]  /*16540*/  ISETP.GT.U32.AND P4, PT, R24.reuse, R9, PT ;  /* 0x000000091800720c */ /* 0x040fe20003f84070 */
[----:B------:R1:W-:Y:S01]  /*16550*/  STL [R1+0x12c], R12 ;  /* 0x00012c0c01007387 */ /* 0x0003e20000100800 */
[----:B0-----:R-:W-:Y:S01]  /*16560*/  IADD3 R13, R29, 0x56, RZ ;  /* 0x000000561d0d7810 */ /* 0x001fe20007ffe0ff */
[----:B------:R-:W-:-:S02]  /*16570*/  IMAD R5, R24, R11, R5 ;  /* 0x0000000b18057224 */ /* 0x000fc400078e0205 */
[----:B------:R-:W-:Y:S02]  /*16580*/  IMAD.MOV R4, RZ, RZ, -R4 ;  /* 0x000000ffff047224 */ /* 0x000fe400078e0a04 */
[----:B------:R-:W-:Y:S01]  /*16590*/  @!P0 IMAD.IADD R0, R0, 0x1, -R24 ;  /* 0x0000000100008824 */ /* 0x000fe200078e0a18 */
[----:B------:R-:W-:Y:S01]  /*165a0*/  ISETP.GT.U32.AND P0, PT, R24, R5, PT ;  /* 0x000000051800720c */ /* 0x000fe20003f04070 */
[----:B------:R-:W-:-:S04]  /*165b0*/  IMAD.HI.U32 R7, R2, R8, RZ ;  /* 0x0000000802077227 */ /* 0x000fc800078e00ff */
[C---:B------:R-:W-:Y:S02]  /*165c0*/  IMAD R6, R24.reuse, R4, R6 ;  /* 0x0000000418067224 */ /* 0x040fe400078e0206 */
[----:B------:R-:W-:Y:S02]  /*165d0*/  IMAD.MOV.U32 R11, RZ, RZ, R0 ;  /* 0x000000ffff0b7224 */ /* 0x000fe400078e0000 */
[----:B------:R-:W-:Y:S02]  /*165e0*/  IMAD.MOV R7, RZ, RZ, -R7 ;  /* 0x000000ffff077224 */ /* 0x000fe400078e0a07 */
[----:B------:R-:W-:Y:S01]  /*165f0*/  @!P4 IMAD.IADD R9, R9, 0x1, -R24 ;  /* 0x000000010909c824 */ /* 0x000fe200078e0a18 */
[----:B------:R-:W-:Y:S01]  /*16600*/  ISETP.GE.AND P4, PT, R13, RZ, PT ;  /* 0x000000ff0d00720c */ /* 0x000fe20003f86270 */
[----:B------:R-:W-:Y:S01]  /*16610*/  @!P6 IMAD.MOV R11, RZ, RZ, -R11 ;  /* 0x000000ffff0be224 */ /* 0x000fe200078e0a0b */
[C---:B------:R-:W-:Y:S01]  /*16620*/  ISETP.GT.U32.AND P6, PT, R24.reuse, R6, PT ;  /* 0x000000061800720c */ /* 0x040fe20003fc4070 */
[----:B------:R-:W-:Y:S01]  /*16630*/  IMAD R8, R24, R7, R8 ;  /* 0x0000000718087224 */ /* 0x000fe200078e0208 */
[----:B------:R-:W-:Y:S01]  /*16640*/  IABS R13, R13 ;  /* 0x0000000d000d7213 */ /* 0x000fe20000000000 */
[----:B------:R-:W-:Y:S01]  /*16650*/  IMAD.MOV.U32 R15, RZ, RZ, R9 ;  /* 0x000000ffff0f7224 */ /* 0x000fe200078e0009 */
[----:B------:R-:W-:Y:S01]  /*16660*/  IADD3 R7, R29, 0x53, RZ ;  /* 0x000000531d077810 */ /* 0x000fe20007ffe0ff */
[----:B------:R-:W-:-:S02]  /*16670*/  @!P0 IMAD.IADD R5, R5, 0x1, -R24 ;  /* 0x0000000105058824 */ /* 0x000fc400078e0a18 */
[----:B------:R-:W-:Y:S01]  /*16680*/  @!P2 IMAD.MOV R15, RZ, RZ, -R15 ;  /* 0x000000ffff0fa224 */ /* 0x000fe200078e0a0f */
[C---:B------:R-:W-:Y:S01]  /*16690*/  ISETP.GT.U32.AND P2, PT, R24.reuse, R8, PT ;  /* 0x000000081800720c */ /* 0x040fe20003f44070 */
[----:B-1----:R-:W-:Y:S01]  /*166a0*/  IMAD.MOV.U32 R12, RZ, RZ, R10 ;  /* 0x000000ffff0c7224 */ /* 0x002fe200078e000a */
[----:B------:R-:W-:Y:S01]  /*166b0*/  ISETP.GT.U32.AND P0, PT, R24, R5, PT ;  /* 0x000000051800720c */ /* 0x000fe20003f04070 */
[----:B------:R-:W-:Y:S01]  /*166c0*/  IMAD.HI.U32 R14, R2, R13, RZ ;  /* 0x0000000d020e7227 */ /* 0x000fe200078e00ff */
[----:B------:R-:W-:Y:S02]  /*166d0*/  IADD3 R10, R29, 0x55, RZ ;  /* 0x000000551d0a7810 */ /* 0x000fe40007ffe0ff */
[----:B------:R-:W-:Y:S01]  /*166e0*/  IABS R0, R7 ;  /* 0x0000000700007213 */ /* 0x000fe20000000000 */
[----:B------:R-:W-:Y:S01]  /*166f0*/  @!P1 IMAD.MOV R12, RZ, RZ, -R12 ;  /* 0x000000ffff0c9224 */ /* 0x000fe200078e0a0c */
[----:B------:R-:W-:Y:S01]  /*16700*/  ISETP.GE.AND P1, PT, R3, RZ, PT ;  /* 0x000000ff0300720c */ /* 0x000fe20003f26270 */
[----:B------:R-:W-:Y:S01]  /*16710*/  @!P6 IMAD.IADD R6, R6, 0x1, -R24 ;  /* 0x000000010606e824 */ /* 0x000fe200078e0a18 */
[----:B------:R-:W-:Y:S01]  /*16720*/  IADD3 R3, R29, 0x54, RZ ;  /* 0x000000541d037810 */ /* 0x000fe20007ffe0ff */
[----:B------:R-:W-:Y:S01]  /*16730*/  IMAD.MOV R14, RZ, RZ, -R14 ;  /* 0x000000ffff0e7224 */ /* 0x000fe200078e0a0e */
[----:B------:R-:W-:Y:S01]  /*16740*/  STL [R1+0x124], R12 ;  /* 0x0001240c01007387 */ /* 0x000fe20000100800 */
[--C-:B------:R-:W-:Y:S01]  /*16750*/  @!P2 IMAD.IADD R8, R8, 0x1, -R24.reuse ;  /* 0x000000010808a824 */ /* 0x100fe200078e0a18 */
[----:B------:R-:W-:Y:S01]  /*16760*/  ISETP.GT.U32.AND P6, PT, R24, R6, PT ;  /* 0x000000061800720c */ /* 0x000fe20003fc4070 */
[----:B------:R-:W-:Y:S01]  /*16770*/  @!P0 IMAD.IADD R5, R5, 0x1, -R24 ;  /* 0x0000000105058824 */ /* 0x000fe200078e0a18 */
[----:B------:R0:W-:Y:S01]  /*16780*/  STL [R1+0x128], R11 ;  /* 0x0001280b01007387 */ /* 0x0001e20000100800 */
[----:B------:R-:W-:-:S02]  /*16790*/  ISETP.GE.AND P0, PT, R10, RZ, PT ;  /* 0x000000ff0a00720c */ /* 0x000fc40003f06270 */
[C---:B------:R-:W-:Y:S01]  /*167a0*/  ISETP.GT.U32.AND P2, PT, R24.reuse, R8, PT ;  /* 0x000000081800720c */ /* 0x040fe20003f44070 */
[----:B------:R-:W-:Y:S01]  /*167b0*/  IMAD.MOV.U32 R16, RZ, RZ, R5 ;  /* 0x000000ffff107224 */ /* 0x000fe200078e0005 */
[----:B------:R-:W-:Y:S01]  /*167c0*/  IABS R4, R3 ;  /* 0x0000000300047213 */ /* 0x000fe20000000000 */
[----:B------:R-:W-:Y:S02]  /*167d0*/  STL [R1+0x120], R15 ;  /* 0x0001200f01007387 */ /* 0x000fe40000100800 */
[----:B------:R-:W-:Y:S01]  /*167e0*/  @!P3 IMAD.MOV R16, RZ, RZ, -R16 ;  /* 0x000000ffff10b224 */ /* 0x000fe200078e0a10 */
[----:B0-----:R-:W-:Y:S01]  /*167f0*/  IABS R11, R10 ;  /* 0x0000000a000b7213 */ /* 0x001fe20000000000 */
[----:B------:R-:W-:Y:S02]  /*16800*/  IMAD R10, R24, R14, R13 ;  /* 0x0000000e180a7224 */ /* 0x000fe400078e020d */
[----:B------:R-:W-:Y:S01]  /*16810*/  @!P6 IMAD.IADD R6, R6, 0x1, -R24 ;  /* 0x000000010606e824 */ /* 0x000fe200078e0a18 */
[----:B------:R0:W-:Y:S01]  /*16820*/  STL [R1+0x114], R16 ;  /* 0x0001141001007387 */ /* 0x0001e20000100800 */
[----:B------:R-:W-:Y:S01]  /*16830*/  IMAD.HI.U32 R12, R2, R11, RZ ;  /* 0x0000000b020c7227 */ /* 0x000fe200078e00ff */
[----:B------:R-:W-:-:S03]  /*16840*/  ISETP.GT.U32.AND P6, PT, R24, R10, PT ;  /* 0x0000000a1800720c */ /* 0x000fc60003fc4070 */
[----:B------:R-:W-:Y:S02]  /*16850*/  IMAD.MOV R12, RZ, RZ, -R12 ;  /* 0x000000ffff0c7224 */ /* 0x000fe400078e0a0c */
[----:B------:R-:W-:Y:S01]  /*16860*/  IMAD.HI.U32 R9, R2, R4, RZ ;  /* 0x0000000402097227 */ /* 0x000fe200078e00ff */
[----:B0-----:R-:W-:-:S03]  /*16870*/  IADD3 R16, R29, 0x49, RZ ;  /* 0x000000491d107810 */ /* 0x001fc60007ffe0ff */
[----:B------:R-:W-:Y:S02]  /*16880*/  IMAD R11, R24, R12, R11 ;  /* 0x0000000c180b7224 */ /* 0x000fe400078e020b */
[----:B------:R-:W-:Y:S01]  /*16890*/  IMAD.HI.U32 R12, R2, R0, RZ ;  /* 0x00000000020c7227 */ /* 0x000fe200078e00ff */
[----:B------:R-:W-:Y:S02]  /*168a0*/  IABS R17, R16 ;  /* 0x0000001000117213 */ /* 0x000fe40000000000 */
[----:B------:R-:W-:Y:S01]  /*168b0*/  ISETP.GT.U32.AND P3, PT, R24, R11, PT ;  /* 0x0000000b1800720c */ /* 0x000fe20003f64070 */
[----:B------:R-:W-:Y:S02]  /*168c0*/  IMAD.MOV R5, RZ, RZ, -R12 ;  /* 0x000000ffff057224 */ /* 0x000fe400078e0a0c */
[----:B------:R-:W-:Y:S02]  /*168d0*/  @!P2 IMAD.IADD R8, R8, 0x1, -R24 ;  /* 0x000000010808a824 */ /* 0x000fe400078e0a18 */
[----:B------:R-:W-:Y:S01]  /*168e0*/  IMAD.MOV.U32 R15, RZ, RZ, R6 ;  /* 0x000000ffff0f7224 */ /* 0x000fe200078e0006 */
[----:B------:R-:W-:Y:S01]  /*168f0*/  IADD3 R6, R29, 0x50, RZ ;  /* 0x000000501d067810 */ /* 0x000fe20007ffe0ff */
[----:B------:R-:W-:-:S02]  /*16900*/  IMAD.MOV R9, RZ, RZ, -R9 ;  /* 0x000000ffff097224 */ /* 0x000fc400078e0a09 */
[C---:B------:R-:W-:Y:S01]  /*16910*/  IMAD R0, R24.reuse, R5, R0 ;  /* 0x0000000518007224 */ /* 0x040fe200078e0200 */
[----:B------:R-:W-:Y:S01]  /*16920*/  IADD3 R5, R29, 0x51, RZ ;  /* 0x000000511d057810 */ /* 0x000fe20007ffe0ff */
[----:B------:R-:W-:Y:S01]  /*16930*/  IMAD.MOV.U32 R13, RZ, RZ, R8 ;  /* 0x000000ffff0d7224 */ /* 0x000fe200078e0008 */
[----:B------:R-:W-:Y:S01]  /*16940*/  IABS R14, R6 ;  /* 0x00000006000e7213 */ /* 0x000fe20000000000 */
[----:B------:R-:W-:Y:S01]  /*16950*/  @!P5 IMAD.MOV R15, RZ, RZ, -R15 ;  /* 0x000000ffff0fd224 */ /* 0x000fe200078e0a0f */
[----:B------:R-:W-:Y:S01]  /*16960*/  ISETP.GE.AND P5, PT, R3, RZ, PT ;  /* 0x000000ff0300720c */ /* 0x000fe20003fa6270 */
[----:B------:R-:W-:Y:S01]  /*16970*/  IMAD R3, R24, R9, R4 ;  /* 0x0000000918037224 */ /* 0x000fe200078e0204 */
[----:B------:R-:W-:Y:S01]  /*16980*/  IADD3 R4, R29, 0x52, RZ ;  /* 0x000000521d047810 */ /* 0x000fe20007ffe0ff */
[--C-:B------:R-:W-:Y:S01]  /*16990*/  @!P6 IMAD.IADD R10, R10, 0x1, -R24.reuse ;  /* 0x000000010a0ae824 */ /* 0x100fe200078e0a18 */
[----:B------:R-:W-:Y:S01]  /*169a0*/  IABS R8, R5 ;  /* 0x0000000500087213 */ /* 0x000fe20000000000 */
[----:B------:R-:W-:Y:S01]  /*169b0*/  @!P1 IMAD.MOV R13, RZ, RZ, -R13 ;  /* 0x000000ffff0d9224 */ /* 0x000fe200078e0a0d */
[C---:B------:R-:W-:Y:S01]  /*169c0*/  ISETP.GT.U32.AND P1, PT, R24.reuse, R0, PT ;  /* 0x000000001800720c */ /* 0x040fe20003f24070 */
[----:B------:R-:W-:Y:S01]  /*169d0*/  @!P3 IMAD.IADD R11, R11, 0x1, -R24 ;  /* 0x000000010b0bb824 */ /* 0x000fe200078e0a18 */
[C---:B------:R-:W-:Y:S01]  /*169e0*/  ISETP.GT.U32.AND P6, PT, R24.reuse, R10, PT ;  /* 0x0000000a1800720c */ /* 0x040fe20003fc4070 */
[----:B------:R0:W-:Y:S01]  /*169f0*/  STL [R1+0xe8], R15 ;  /* 0x0000e80f01007387 */ /* 0x0001e20000100800 */
[----:B------:R-:W-:Y:S01]  /*16a00*/  ISETP.GT.U32.AND P2, PT, R24, R3, PT ;  /* 0x000000031800720c */ /* 0x000fe20003f44070 */
[----:B------:R-:W-:Y:S01]  /*16a10*/  IMAD.HI.U32 R20, R2, R17, RZ ;  /* 0x0000001102147227 */ /* 0x000fe200078e00ff */
[----:B------:R-:W-:Y:S01]  /*16a20*/  IABS R9, R4 ;  /* 0x0000000400097213 */ /* 0x000fe20000000000 */
[----:B------:R1:W-:Y:S01]  /*16a30*/  STL [R1+0x10c], R13 ;  /* 0x00010c0d01007387 */ /* 0x0003e20000100800 */
[----:B------:R-:W-:Y:S01]  /*16a40*/  ISETP.GT.U32.AND P3, PT, R24, R11, PT ;  /* 0x0000000b1800720c */ /* 0x000fe20003f64070 */
[----:B------:R-:W-:-:S02]  /*16a50*/  IMAD.MOV R20, RZ, RZ, -R20 ;  /* 0x000000ffff147224 */ /* 0x000fc400078e0a14 */
[----:B------:R-:W-:-:S04]  /*16a60*/  IMAD.HI.U32 R12, R2, R9, RZ ;  /* 0x00000009020c7227 */ /* 0x000fc800078e00ff */
[--C-:B------:R-:W-:Y:S02]  /*16a70*/  @!P1 IMAD.IADD R0, R0, 0x1, -R24.reuse ;  /* 0x0000000100009824 */ /* 0x100fe400078e0a18 */
[--C-:B------:R-:W-:Y:S01]  /*16a80*/  @!P6 IMAD.IADD R10, R10, 0x1, -R24.reuse ;  /* 0x000000010a0ae824 */ /* 0x100fe200078e0a18 */
[----:B------:R-:W-:Y:S01]  /*16a90*/  ISETP.GE.AND P6, PT, R7, RZ, PT ;  /* 0x000000ff0700720c */ /* 0x000fe20003fc6270 */
[----:B------:R-:W-:Y:S01]  /*16aa0*/  @!P2 IMAD.IADD R3, R3, 0x1, -R24 ;  /* 0x000000010303a824 */ /* 0x000fe200078e0a18 */
[----:B------:R-:W-:Y:S01]  /*16ab0*/  ISETP.GT.U32.AND P1, PT, R24, R0, PT ;  /* 0x000000001800720c */ /* 0x000fe20003f24070 */
[----:B------:R-:W-:Y:S02]  /*16ac0*/  IMAD.MOV R12, RZ, RZ, -R12 ;  /* 0x000000ffff0c7224 */ /* 0x000fe400078e0a0c */
[----:B------:R-:W-:Y:S01]  /*16ad0*/  IMAD.HI.U32 R7, R2, R8, RZ ;  /* 0x0000000802077227 */ /* 0x000fe200078e00ff */
[----:B------:R-:W-:-:S03]  /*16ae0*/  ISETP.GT.U32.AND P2, PT, R24, R3, PT ;  /* 0x000000031800720c */ /* 0x000fc60003f44070 */
[C---:B------:R-:W-:Y:S02]  /*16af0*/  IMAD R9, R24.reuse, R12, R9 ;  /* 0x0000000c18097224 */ /* 0x040fe400078e0209 */
[----:B------:R-:W-:Y:S02]  /*16b00*/  IMAD.MOV R7, RZ, RZ, -R7 ;  /* 0x000000ffff077224 */ /* 0x000fe400078e0a07 */
[----:B------:R-:W-:Y:S01]  /*16b10*/  @!P3 IMAD.IADD R11, R11, 0x1, -R24 ;  /* 0x000000010b0bb824 */ /* 0x000fe200078e0a18 */
[C---:B------:R-:W-:Y:S01]  /*16b20*/  ISETP.GT.U32.AND P3, PT, R24.reuse, R9, PT ;  /* 0x000000091800720c */ /* 0x040fe20003f64070 */
[----:B------:R-:W-:Y:S02]  /*16b30*/  IMAD R8, R24, R7, R8 ;  /* 0x0000000718087224 */ /* 0x000fe400078e0208 */
[--C-:B------:R-:W-:Y:S02]  /*16b40*/  @!P1 IMAD.IADD R0, R0, 0x1, -R24.reuse ;  /* 0x0000000100009824 */ /* 0x100fe400078e0a18 */
[----:B------:R-:W-:Y:S01]  /*16b50*/  @!P2 IMAD.IADD R3, R3, 0x1, -R24 ;  /* 0x000000010303a824 */ /* 0x000fe200078e0a18 */
[----:B------:R-:W-:Y:S01]  /*16b60*/  ISETP.GT.U32.AND P1, PT, R24, R8, PT ;  /* 0x000000081800720c */ /* 0x000fe20003f24070 */
[----:B0-----:R-:W-:Y:S01]  /*16b70*/  IMAD.MOV.U32 R15, RZ, RZ, R10 ;  /* 0x000000ffff0f7224 */ /* 0x001fe200078e000a */
[----:B------:R-:W-:Y:S01]  /*16b80*/  ISETP.GE.AND P2, PT, R6, RZ, PT ;  /* 0x000000ff0600720c */ /* 0x000fe20003f46270 */
[----:B-1----:R-:W-:Y:S01]  /*16b90*/  IMAD.MOV.U32 R13, RZ, RZ, R11 ;  /* 0x000000ffff0d7224 */ /* 0x002fe200078e000b */
[C---:B------:R-:W-:Y:S01]  /*16ba0*/  IADD3 R6, R29.reuse, 0x4c, RZ ;  /* 0x0000004c1d067810 */ /* 0x040fe20007ffe0ff */
[----:B------:R-:W-:Y:S01]  /*16bb0*/  IMAD.MOV.U32 R12, RZ, RZ, R3 ;  /* 0x000000ffff0c7224 */ /* 0x000fe200078e0003 */
[----:B------:R-:W-:Y:S01]  /*16bc0*/  IADD3 R3, R29, 0x4e, RZ ;  /* 0x0000004e1d037810 */ /* 0x000fe20007ffe0ff */
[----:B------:R-:W-:Y:S01]  /*16bd0*/  @!P4 IMAD.MOV R15, RZ, RZ, -R15 ;  /* 0x000000ffff0fc224 */ /* 0x000fe200078e0a0f */
[----:B------:R-:W-:Y:S01]  /*16be0*/  ISETP.GE.AND P4, PT, R4, RZ, PT ;  /* 0x000000ff0400720c */ /* 0x000fe20003f86270 */
[----:B------:R-:W-:Y:S01]  /*16bf0*/  @!P3 IMAD.IADD R9, R9, 0x1, -R24 ;  /* 0x000000010909b824 */ /* 0x000fe200078e0a18 */
[----:B------:R-:W-:Y:S01]  /*16c00*/  IADD3 R4, R29, 0x4f, RZ ;  /* 0x0000004f1d047810 */ /* 0x000fe20007ffe0ff */
[----:B------:R-:W-:Y:S01]  /*16c10*/  @!P0 IMAD.MOV R13, RZ, RZ, -R13 ;  /* 0x000000ffff0d8224 */ /* 0x000fe200078e0a0d */
[----:B------:R-:W-:Y:S01]  /*16c20*/  ISETP.GE.AND P0, PT, R5, RZ, PT ;  /* 0x000000ff0500720c */ /* 0x000fe20003f06270 */
[----:B------:R-:W-:Y:S01]  /*16c30*/  @!P5 IMAD.MOV R12, RZ, RZ, -R12 ;  /* 0x000000ffff0cd224 */ /* 0x000fe200078e0a0c */
[----:B------:R-:W-:Y:S01]  /*16c40*/  ISETP.GT.U32.AND P3, PT, R24, R9, PT ;  /* 0x000000091800720c */ /* 0x000fe20003f64070 */
[----:B------:R-:W-:Y:S01]  /*16c50*/  @!P1 IMAD.IADD R8, R8, 0x1, -R24 ;  /* 0x0000000108089824 */ /* 0x000fe200078e0a18 */
[----:B------:R-:W-:Y:S01]  /*16c60*/  STL [R1+0xec], R15 ;  /* 0x0000ec0f01007387 */ /* 0x000fe20000100800 */
[----:B------:R-:W-:Y:S01]  /*16c70*/  IABS R5, R4 ;  /* 0x0000000400057213 */ /* 0x000fe20000000000 */
[----:B------:R-:W-:Y:S01]  /*16c80*/  IMAD.MOV.U32 R11, RZ, RZ, R0 ;  /* 0x000000ffff0b7224 */ /* 0x000fe200078e0000 */
[----:B------:R-:W-:Y:S01]  /*16c90*/  IADD3 R0, R29, 0x4d, RZ ;  /* 0x0000004d1d007810 */ /* 0x000fe20007ffe0ff */
[----:B------:R-:W-:Y:S01]  /*16ca0*/  STL [R1+0xf8], R13 ;  /* 0x0000f80d01007387 */ /* 0x000fe20000100800 */
[----:B------:R-:W-:Y:S01]  /*16cb0*/  ISETP.GT.U32.AND P1, PT, R24, R8, PT ;  /* 0x000000081800720c */ /* 0x000fe20003f24070 */
[----:B------:R-:W-:Y:S01]  /*16cc0*/  IMAD.HI.U32 R7, R2, R5, RZ ;  /* 0x0000000502077227 */ /* 0x000fe200078e00ff */
[----:B------:R-:W-:Y:S01]  /*16cd0*/  ISETP.GE.AND P5, PT, R4, RZ, PT ;  /* 0x000000ff0400720c */ /* 0x000fe20003fa6270 */
[----:B------:R0:W-:Y:S01]  /*16ce0*/  STL [R1+0x104], R12 ;  /* 0x0001040c01007387 */ /* 0x0001e20000100800 */
[----:B------:R-:W-:Y:S01]  /*16cf0*/  IABS R4, R0 ;  /* 0x0000000000047213 */ /* 0x000fe20000000000 */
[----:B------:R-:W-:Y:S01]  /*16d00*/  @!P6 IMAD.MOV R11, RZ, RZ, -R11 ;  /* 0x000000ffff0be224 */ /* 0x000fe200078e0a0b */
[----:B------:R-:W-:Y:S01]  /*16d10*/  ISETP.GE.AND P6, PT, R3, RZ, PT ;  /* 0x000000ff0300720c */ /* 0x000fe20003fc6270 */
[----:B------:R-:W-:-:S02]  /*16d20*/  IMAD.MOV R7, RZ, RZ, -R7 ;  /* 0x000000ffff077224 */ /* 0x000fc400078e0a07 */
[--C-:B------:R-:W-:Y:S01]  /*16d30*/  @!P3 IMAD.IADD R9, R9, 0x1, -R24.reuse ;  /* 0x000000010909b824 */ /* 0x100fe200078e0a18 */
[----:B------:R-:W-:Y:S01]  /*16d40*/  STL [R1+0x108], R11 ;  /* 0x0001080b01007387 */ /* 0x000fe20000100800 */
[----:B------:R-:W-:Y:S01]  /*16d50*/  IMAD R5, R24, R7, R5 ;  /* 0x0000000718057224 */ /* 0x000fe200078e0205 */
[----:B0-----:R-:W-:Y:S01]  /*16d60*/  IABS R12, R3 ;  /* 0x00000003000c7213 */ /* 0x001fe20000000000 */
[----:B------:R-:W-:Y:S01]  /*16d70*/  IMAD.MOV.U32 R13, RZ, RZ, R9 ;  /* 0x000000ffff0d7224 */ /* 0x000fe200078e0009 */
[----:B------:R-:W-:Y:S01]  /*16d80*/  IADD3 R9, R29, 0x47, RZ ;  /* 0x000000471d097810 */ /* 0x000fe20007ffe0ff */
[----:B------:R-:W-:Y:S01]  /*16d90*/  @!P1 IMAD.IADD R8, R8, 0x1, -R24 ;  /* 0x0000000108089824 */ /* 0x000fe200078e0a18 */
[----:B------:R-:W-:Y:S01]  /*16da0*/  ISETP.GT.U32.AND P1, PT, R24, R5, PT ;  /* 0x000000051800720c */ /* 0x000fe20003f24070 */
[----:B------:R-:W-:-:S04]  /*16db0*/  IMAD.HI.U32 R3, R2, R12, RZ ;  /* 0x0000000c02037227 */ /* 0x000fc800078e00ff */
[----:B------:R-:W-:Y:S02]  /*16dc0*/  IMAD.MOV R3, RZ, RZ, -R3 ;  /* 0x000000ffff037224 */ /* 0x000fe400078e0a03 */
[----:B------:R-:W-:Y:S02]  /*16dd0*/  @!P4 IMAD.MOV R13, RZ, RZ, -R13 ;  /* 0x000000ffff0dc224 */ /* 0x000fe400078e0a0d */
[----:B------:R-:W-:Y:S02]  /*16de0*/  IMAD R12, R24, R3, R12 ;  /* 0x00000003180c7224 */ /* 0x000fe400078e020c */
[----:B------:R-:W-:Y:S01]  /*16df0*/  IMAD.HI.U32 R10, R2, R14, RZ ;  /* 0x0000000e020a7227 */ /* 0x000fe200078e00ff */
[----:B------:R0:W-:Y:S02]  /*16e00*/  STL [R1+0xf0], R13 ;  /* 0x0000f00d01007387 */ /* 0x0001e40000100800 */
[----:B------:R-:W-:Y:S01]  /*16e10*/  ISETP.GT.U32.AND P4, PT, R24, R12, PT ;  /* 0x0000000c1800720c */ /* 0x000fe20003f84070 */
[----:B------:R-:W-:-:S02]  /*16e20*/  IMAD.MOV R10, RZ, RZ, -R10 ;  /* 0x000000ffff0a7224 */ /* 0x000fc400078e0a0a */
[----:B------:R-:W-:Y:S02]  /*16e30*/  @!P1 IMAD.IADD R5, R5, 0x1, -R24 ;  /* 0x0000000105059824 */ /* 0x000fe400078e0a18 */
[----:B------:R-:W-:Y:S01]  /*16e40*/  IMAD R14, R24, R10, R14 ;  /* 0x0000000a180e7224 */ /* 0x000fe200078e020e */
[----:B------:R-:W-:Y:S01]  /*16e50*/  IABS R10, R6 ;  /* 0x00000006000a7213 */ /* 0x000fe20000000000 */
[----:B------:R-:W-:Y:S01]  /*16e60*/  IMAD.HI.U32 R7, R2, R4, RZ ;  /* 0x0000000402077227 */ /* 0x000fe200078e00ff */
[C---:B------:R-:W-:Y:S02]  /*16e70*/  ISETP.GT.U32.AND P1, PT, R24.reuse, R5, PT ;  /* 0x000000051800720c */ /* 0x040fe40003f24070 */
[----:B------:R-:W-:Y:S01]  /*16e80*/  ISETP.GT.U32.AND P3, PT, R24, R14, PT ;  /* 0x0000000e1800720c */ /* 0x000fe20003f64070 */
[----:B------:R-:W-:Y:S01]  /*16e90*/  IMAD.HI.U32 R3, R2, R10, RZ ;  /* 0x0000000a02037227 */ /* 0x000fe200078e00ff */
[----:B0-----:R-:W-:-:S03]  /*16ea0*/  IADD3 R13, R29, 0x4b, RZ ;  /* 0x0000004b1d0d7810 */ /* 0x001fc60007ffe0ff */
[----:B------:R-:W-:Y:S02]  /*16eb0*/  @!P4 IMAD.IADD R12, R12, 0x1, -R24 ;  /* 0x000000010c0cc824 */ /* 0x000fe400078e0a18 */
[----:B------:R-:W-:Y:S01]  /*16ec0*/  IMAD.MOV.U32 R11, RZ, RZ, R8 ;  /* 0x000000ffff0b7224 */ /* 0x000fe200078e0008 */
[----:B------:R-:W-:Y:S01]  /*16ed0*/  IABS R8, R9 ;  /* 0x0000000900087213 */ /* 0x000fe20000000000 */
[----:B------:R-:W-:Y:S01]  /*16ee0*/  IMAD.MOV R3, RZ, RZ, -R3 ;  /* 0x000000ffff037224 */ /* 0x000fe200078e0a03 */
[----:B------:R-:W-:Y:S01]  /*16ef0*/  ISETP.GT.U32.AND P4, PT, R24, R12, PT ;  /* 0x0000000c1800720c */ /* 0x000fe20003f84070 */
[----:B------:R-:W-:Y:S02]  /*16f00*/  IMAD.MOV R7, RZ, RZ, -R7 ;  /* 0x000000ffff077224 */ /* 0x000fe400078e0a07 */
[----:B------:R-:W-:Y:S01]  /*16f10*/  @!P0 IMAD.MOV R11, RZ, RZ, -R11 ;  /* 0x000000ffff0b8224 */ /* 0x000fe200078e0a0b */
[----:B------:R-:W-:Y:S01]  /*16f20*/  ISETP.GE.AND P0, PT, R0, RZ, PT ;  /* 0x000000ff0000720c */ /* 0x000fe20003f06270 */
[C---:B------:R-:W-:Y:S01]  /*16f30*/  IMAD R10, R24.reuse, R3, R10 ;  /* 0x00000003180a7224 */ /* 0x040fe200078e020a */
[----:B------:R-:W-:Y:S01]  /*16f40*/  IADD3 R3, R29, 0x4a, RZ ;  /* 0x0000004a1d037810 */ /* 0x000fe20007ffe0ff */
[----:B------:R-:W-:Y:S01]  /*16f50*/  IMAD R0, R24, R7, R4 ;  /* 0x0000000718007224 */ /* 0x000fe200078e0204 */
[----:B------:R-:W-:Y:S01]  /*16f60*/  IABS R7, R13 ;  /* 0x0000000d00077213 */ /* 0x000fe20000000000 */
[--C-:B------:R-:W-:Y:S01]  /*16f70*/  @!P3 IMAD.IADD R14, R14, 0x1, -R24.reuse ;  /* 0x000000010e0eb824 */ /* 0x100fe200078e0a18 */
[----:B------:R-:W-:Y:S01]  /*16f80*/  IABS R19, R3 ;  /* 0x0000000300137213 */ /* 0x000fe20000000000 */
[--C-:B------:R-:W-:Y:S01]  /*16f90*/  @!P1 IMAD.IADD R5, R5, 0x1, -R24.reuse ;  /* 0x0000000105059824 */ /* 0x100fe200078e0a18 */
[----:B------:R0:W-:Y:S01]  /*16fa0*/  STL [R1+0xf4], R11 ;  /* 0x0000f40b01007387 */ /* 0x0001e20000100800 */
[----:B------:R-:W-:Y:S01]  /*16fb0*/  ISETP.GT.U32.AND P1, PT, R24, R0, PT ;  /* 0x000000001800720c */ /* 0x000fe20003f24070 */
[----:B------:R-:W-:Y:S01]  /*16fc0*/  @!P4 IMAD.IADD R12, R12, 0x1, -R24 ;  /* 0x000000010c0cc824 */ /* 0x000fe200078e0a18 */
[----:B------:R-:W-:Y:S01]  /*16fd0*/  ISETP.GT.U32.AND P3, PT, R24, R14, PT ;  /* 0x0000000e1800720c */ /* 0x000fe20003f64070 */
[----:B------:R-:W-:Y:S01]  /*16fe0*/  IMAD.HI.U32 R18, R2, R19, RZ ;  /* 0x0000001302127227 */ /* 0x000fe200078e00ff */
[----:B------:R-:W-:-:S02]  /*16ff0*/  ISETP.GT.U32.AND P4, PT, R24, R10, PT ;  /* 0x0000000a1800720c */ /* 0x000fc40003f84070 */
[----:B------:R-:W-:Y:S01]  /*17000*/  IADD3 R4, R29, 0x48, RZ ;  /* 0x000000481d047810 */ /* 0x000fe20007ffe0ff */
[----:B------:R-:W-:Y:S02]  /*17010*/  IMAD.MOV R18, RZ, RZ, -R18 ;  /* 0x000000ffff127224 */ /* 0x000fe400078e0a12 */
[----:B0-----:R-:W-:-:S04]  /*17020*/  IMAD.HI.U32 R11, R2, R7, RZ ;  /* 0x00000007020b7227 */ /* 0x001fc800078e00ff */
[----:B------:R-:W-:Y:S02]  /*17030*/  IMAD.MOV R11, RZ, RZ, -R11 ;  /* 0x000000ffff0b7224 */ /* 0x000fe400078e0a0b */
[C---:B------:R-:W-:Y:S02]  /*17040*/  IMAD R18, R24.reuse, R18, R19 ;  /* 0x0000001218127224 */ /* 0x040fe400078e0213 */
[----:B------:R-:W-:Y:S02]  /*17050*/  IMAD R7, R24, R11, R7 ;  /* 0x0000000b18077224 */ /* 0x000fe400078e0207 */
[--C-:B------:R-:W-:Y:S02]  /*17060*/  @!P1 IMAD.IADD R0, R0, 0x1, -R24.reuse ;  /* 0x0000000100009824 */ /* 0x100fe400078e0a18 */
[--C-:B------:R-:W-:Y:S01]  /*17070*/  @!P3 IMAD.IADD R14, R14, 0x1, -R24.reuse ;  /* 0x000000010e0eb824 */ /* 0x100fe200078e0a18 */
[----:B------:R-:W-:Y:S01]  /*17080*/  ISETP.GT.U32.AND P1, PT, R24, R7, PT ;  /* 0x000000071800720c */ /* 0x000fe20003f24070 */
[----:B------:R-:W-:Y:S01]  /*17090*/  @!P4 IMAD.IADD R10, R10, 0x1, -R24 ;  /* 0x000000010a0ac824 */ /* 0x000fe200078e0a18 */
[----:B------:R-:W-:Y:S01]  /*170a0*/  ISETP.GT.U32.AND P4, PT, R24, R18, PT ;  /* 0x000000121800720c */ /* 0x000fe20003f84070 */
[----:B------:R-:W-:Y:S01]  /*170b0*/  IMAD.MOV.U32 R21, RZ, RZ, R14 ;  /* 0x000000ffff157224 */ /* 0x000fe200078e000e */
[----:B------:R-:W-:Y:S01]  /*170c0*/  ISETP.GE.AND P3, PT, R6, RZ, PT ;  /* 0x000000ff0600720c */ /* 0x000fe20003f66270 */
[----:B------:R-:W-:Y:S01]  /*170d0*/  IMAD.MOV.U32 R19, RZ, RZ, R5 ;  /* 0x000000ffff137224 */ /* 0x000fe200078e0005 */
[----:B------:R-:W-:Y:S01]  /*170e0*/  IABS R6, R4 ;  /* 0x0000000400067213 */ /* 0x000fe20000000000 */
[----:B------:R-:W-:Y:S01]  /*170f0*/  @!P2 IMAD.MOV R21, RZ, RZ, -R21 ;  /* 0x000000ffff15a224 */ /* 0x000fe200078e0a15 */
[----:B------:R-:W-:Y:S01]  /*17100*/  ISETP.GT.U32.AND P2, PT, R24, R0, PT ;  /* 0x000000001800720c */ /* 0x000fe20003f44070 */
[----:B------:R-:W-:-:S03]  /*17110*/  IMAD.HI.U32 R11, R2, R8, RZ ;  /* 0x00000008020b7227 */ /* 0x000fc600078e00ff */
[----:B------:R-:W-:Y:S01]  /*17120*/  STL [R1+0xe4], R21 ;  /* 0x0000e41501007387 */ /* 0x000fe20000100800 */
[----:B------:R-:W-:-:S04]  /*17130*/  IMAD.HI.U32 R15, R2, R6, RZ ;  /* 0x00000006020f7227 */ /* 0x000fc800078e00ff */
[--C-:B------:R-:W-:Y:S01]  /*17140*/  @!P1 IMAD.IADD R7, R7, 0x1, -R24.reuse ;  /* 0x0000000107079824 */ /* 0x100fe200078e0a18 */
[----:B------:R-:W-:Y:S01]  /*17150*/  ISETP.GT.U32.AND P1, PT, R24, R10, PT ;  /* 0x0000000a1800720c */ /* 0x000fe20003f24070 */
[----:B------:R-:W-:Y:S02]  /*17160*/  IMAD.MOV R15, RZ, RZ, -R15 ;  /* 0x000000ffff0f7224 */ /* 0x000fe400078e0a0f */
[----:B------:R-:W-:Y:S01]  /*17170*/  @!P4 IMAD.IADD R18, R18, 0x1, -R24 ;  /* 0x000000011212c824 */ /* 0x000fe200078e0a18 */
[C---:B------:R-:W-:Y:S01]  /*17180*/  ISETP.GT.U32.AND P4, PT, R24.reuse, R7, PT ;  /* 0x000000071800720c */ /* 0x040fe20003f84070 */
[C---:B------:R-:W-:Y:S02]  /*17190*/  IMAD R17, R24.reuse, R20, R17 ;  /* 0x0000001418117224 */ /* 0x040fe400078e0211 */
[C---:B------:R-:W-:Y:S01]  /*171a0*/  IMAD R6, R24.reuse, R15, R6 ;  /* 0x0000000f18067224 */ /* 0x040fe200078e0206 */
[C---:B------:R-:W-:Y:S01]  /*171b0*/  IADD3 R15, R29.reuse, 0x46, RZ ;  /* 0x000000461d0f7810 */ /* 0x040fe20007ffe0ff */
[----:B------:R-:W-:Y:S01]  /*171c0*/  @!P5 IMAD.MOV R19, RZ, RZ, -R19 ;  /* 0x000000ffff13d224 */ /* 0x000fe200078e0a13 */
[C---:B------:R-:W-:Y:S01]  /*171d0*/  ISETP.GT.U32.AND P5, PT, R24.reuse, R18, PT ;  /* 0x000000121800720c */ /* 0x040fe20003fa4070 */
[----:B------:R-:W-:Y:S01]  /*171e0*/  IMAD.MOV R11, RZ, RZ, -R11 ;  /* 0x000000ffff0b7224 */ /* 0x000fe200078e0a0b */
[----:B------:R-:W-:Y:S01]  /*171f0*/  IABS R14, R15 ;  /* 0x0000000f000e7213 */ /* 0x000fe20000000000 */
[----:B------:R-:W-:Y:S01]  /*17200*/  @!P6 IMAD.MOV R12, RZ, RZ, -R12 ;  /* 0x000000ffff0ce224 */ /* 0x000fe200078e0a0c */
[----:B------:R-:W-:Y:S01]  /*17210*/  ISETP.GT.U32.AND P6, PT, R24, R17, PT ;  /* 0x000000111800720c */ /* 0x000fe20003fc4070 */
        /* <DEDUP_REMOVED lines=8> */
[----:B------:R-:W-:Y:S01]  /*172a0*/  @!P5 IMAD.IADD R18, R18, 0x1, -R24 ;  /* 0x000000011212d824 */ /* 0x000fe200078e0a18 */
[----:B------:R-:W-:Y:S01]  /*172b0*/  ISETP.GE.AND P1, PT, R13, RZ, PT ;  /* 0x000000ff0d00720c */ /* 0x000fe20003f26270 */
[----:B------:R-:W-:Y:S01]  /*172c0*/  IMAD.MOV.U32 R20, RZ, RZ, R0 ;  /* 0x000000ffff147224 */ /* 0x000fe200078e0000 */
[----:B------:R-:W-:Y:S01]  /*172d0*/  IABS R5, R11 ;  /* 0x0000000b00057213 */ /* 0x000fe20000000000 */
[--C-:B------:R-:W-:Y:S01]  /*172e0*/  @!P6 IMAD.IADD R17, R17, 0x1, -R24.reuse ;  /* 0x000000011111e824 */ /* 0x100fe200078e0a18 */
[----:B------:R-:W-:Y:S01]  /*172f0*/  ISETP.GE.AND P5, PT, R3, RZ, PT ;  /* 0x000000ff0300720c */ /* 0x000fe20003fa6270 */
[----:B------:R-:W-:Y:S01]  /*17300*/  @!P2 IMAD.IADD R6, R6, 0x1, -R24 ;  /* 0x000000010606a824 */ /* 0x000fe200078e0a18 */
[----:B------:R1:W-:Y:S01]  /*17310*/  STL [R1+0xd8], R12 ;  /* 0x0000d80c01007387 */ /* 0x0003e20000100800 */
[----:B0-----:R-:W-:Y:S01]  /*17320*/  IMAD.MOV.U32 R19, RZ, RZ, R10 ;  /* 0x000000ffff137224 */ /* 0x001fe200078e000a */
[----:B------:R-:W-:Y:S01]  /*17330*/  ISETP.GE.AND P2, PT, R4, RZ, PT ;  /* 0x000000ff0400720c */ /* 0x000fe20003f46270 */
[----:B------:R-:W-:Y:S01]  /*17340*/  IMAD.HI.U32 R13, R2, R14, RZ ;  /* 0x0000000e020d7227 */ /* 0x000fe200078e00ff */
[----:B------:R-:W-:-:S02]  /*17350*/  IADD3 R0, R29, 0x44, RZ ;  /* 0x000000441d007810 */ /* 0x000fc40007ffe0ff */
[----:B------:R-:W-:Y:S01]  /*17360*/  ISETP.GE.AND P6, PT, R16, RZ, PT ;  /* 0x000000ff1000720c */ /* 0x000fe20003fc6270 */
[----:B------:R-:W-:Y:S01]  /*17370*/  @!P0 IMAD.MOV R20, RZ, RZ, -R20 ;  /* 0x000000ffff148224 */ /* 0x000fe200078e0a14 */
[C---:B------:R-:W-:Y:S01]  /*17380*/  ISETP.GT.U32.AND P0, PT, R24.reuse, R17, PT ;  /* 0x000000111800720c */ /* 0x040fe20003f04070 */
[----:B------:R-:W-:Y:S01]  /*17390*/  @!P3 IMAD.MOV R19, RZ, RZ, -R19 ;  /* 0x000000ffff13b224 */ /* 0x000fe200078e0a13 */
[----:B------:R-:W-:Y:S01]  /*173a0*/  ISETP.GT.U32.AND P3, PT, R24, R6, PT ;  /* 0x000000061800720c */ /* 0x000fe20003f64070 */
[----:B-1----:R-:W-:Y:S01]  /*173b0*/  IMAD.HI.U32 R12, R2, R5, RZ ;  /* 0x00000005020c7227 */ /* 0x002fe200078e00ff */
[----:B------:R-:W-:Y:S03]  /*173c0*/  STL [R1+0xb8], R20 ;  /* 0x0000b81401007387 */ /* 0x000fe60000100800 */
[----:B------:R-:W-:Y:S01]  /*173d0*/  IMAD.MOV R13, RZ, RZ, -R13 ;  /* 0x000000ffff0d7224 */ /* 0x000fe200078e0a0d */
[----:B------:R-:W-:Y:S01]  /*173e0*/  STL [R1+0xb4], R19 ;  /* 0x0000b41301007387 */ /* 0x000fe20000100800 */
[----:B------:R-:W-:-:S02]  /*173f0*/  IMAD.MOV R12, RZ, RZ, -R12 ;  /* 0x000000ffff0c7224 */ /* 0x000fc400078e0a0c */
[----:B------:R-:W-:Y:S01]  /*17400*/  IMAD.MOV.U32 R10, RZ, RZ, R18 ;  /* 0x000000ffff0a7224 */ /* 0x000fe200078e0012 */
[C---:B------:R-:W-:Y:S01]  /*17410*/  IADD3 R18, R29.reuse, 0x16, RZ ;  /* 0x000000161d127810 */ /* 0x040fe20007ffe0ff */
[----:B------:R-:W-:Y:S02]  /*17420*/  @!P4 IMAD.IADD R8, R8, 0x1, -R24 ;  /* 0x000000010808c824 */ /* 0x000fe400078e0a18 */
[----:B------:R-:W-:Y:S02]  /*17430*/  @!P1 IMAD.MOV R7, RZ, RZ, -R7 ;  /* 0x000000ffff079224 */ /* 0x000fe400078e0a07 */
[C---:B------:R-:W-:Y:S01]  /*17440*/  IMAD R3, R24.reuse, R13, R14 ;  /* 0x0000000d18037224 */ /* 0x040fe200078e020e */
[C---:B------:R-:W-:Y:S01]  /*17450*/  ISETP.GT.U32.AND P4, PT, R24.reuse, R8, PT ;  /* 0x000000081800720c */ /* 0x040fe20003f84070 */
[C---:B------:R-:W-:Y:S01]  /*17460*/  IMAD R4, R24.reuse, R12, R5 ;  /* 0x0000000c18047224 */ /* 0x040fe200078e0205 */
[----:B------:R-:W-:Y:S01]  /*17470*/  IADD3 R5, R29, 0x43, RZ ;  /* 0x000000431d057810 */ /* 0x000fe20007ffe0ff */
[----:B------:R-:W-:Y:S01]  /*17480*/  @!P5 IMAD.MOV R10, RZ, RZ, -R10 ;  /* 0x000000ffff0ad224 */ /* 0x000fe200078e0a0a */
[----:B------:R0:W-:Y:S01]  /*17490*/  STL [R1+0xb0], R7 ;  /* 0x0000b00701007387 */ /* 0x0001e20000100800 */
[C---:B------:R-:W-:Y:S01]  /*174a0*/  ISETP.GT.U32.AND P1, PT, R24.reuse, R3, PT ;  /* 0x000000031800720c */ /* 0x040fe20003f24070 */
[--C-:B------:R-:W-:Y:S01]  /*174b0*/  @!P0 IMAD.IADD R17, R17, 0x1, -R24.reuse ;  /* 0x0000000111118824 */ /* 0x100fe200078e0a18 */
[----:B------:R-:W-:Y:S01]  /*174c0*/  ISETP.GT.U32.AND P0, PT, R24, R4, PT ;  /* 0x000000041800720c */ /* 0x000fe20003f04070 */
[----:B------:R1:W-:Y:S01]  /*174d0*/  STL [R1+0xac], R10 ;  /* 0x0000ac0a01007387 */ /* 0x0003e20000100800 */
[--C-:B------:R-:W-:Y:S01]  /*174e0*/  @!P3 IMAD.IADD R6, R6, 0x1, -R24.reuse ;  /* 0x000000010606b824 */ /* 0x100fe200078e0a18 */
[----:B------:R-:W-:Y:S01]  /*174f0*/  ISETP.GE.AND P3, PT, R15, RZ, PT ;  /* 0x000000ff0f00720c */ /* 0x000fe20003f66270 */
[----:B------:R-:W-:Y:S01]  /*17500*/  IMAD.MOV.U32 R13, RZ, RZ, R17 ;  /* 0x000000ffff0d7224 */ /* 0x000fe200078e0011 */
[----:B------:R-:W-:Y:S01]  /*17510*/  ISETP.GE.AND P5, PT, R9, RZ, PT ;  /* 0x000000ff0900720c */ /* 0x000fe20003fa6270 */
[----:B------:R-:W-:Y:S01]  /*17520*/  @!P4 IMAD.IADD R8, R8, 0x1, -R24 ;  /* 0x000000010808c824 */ /* 0x000fe200078e0a18 */
[----:B0-----:R-:W-:Y:S01]  /*17530*/  IABS R7, R5 ;  /* 0x0000000500077213 */ /* 0x001fe20000000000 */
[----:B------:R-:W-:Y:S01]  /*17540*/  IMAD.MOV.U32 R12, RZ, RZ, R6 ;  /* 0x000000ffff0c7224 */ /* 0x000fe200078e0006 */
[----:B------:R-:W-:Y:S01]  /*17550*/  ISETP.GE.AND P4, PT, R11, RZ, PT ;  /* 0x000000ff0b00720c */ /* 0x000fe20003f86270 */
[----:B------:R-:W-:Y:S01]  /*17560*/  IMAD.MOV.U32 R28, RZ, RZ, R8 ;  /* 0x000000ffff1c7224 */ /* 0x000fe200078e0008 */
[----:B-1----:R-:W-:Y:S01]  /*17570*/  IABS R10, R0 ;  /* 0x00000000000a7213 */ /* 0x002fe20000000000 */
[----:B------:R-:W-:Y:S01]  /*17580*/  IMAD.MOV.U32 R15, RZ, RZ, R7 ;  /* 0x000000ffff0f7224 */ /* 0x000fe200078e0007 */
[----:B------:R-:W-:Y:S01]  /*17590*/  IABS R19, R18 ;  /* 0x0000001200137213 */ /* 0x000fe20000000000 */
[----:B------:R-:W-:Y:S01]  /*175a0*/  @!P1 IMAD.IADD R3, R3, 0x1, -R24 ;  /* 0x0000000103039824 */ /* 0x000fe200078e0a18 */
[----:B------:R-:W-:Y:S01]  /*175b0*/  ISETP.GE.AND P1, PT, R0, RZ, PT ;  /* 0x000000ff0000720c */ /* 0x000fe20003f26270 */
[----:B------:R-:W-:-:S04]  /*175c0*/  IMAD.HI.U32 R7, R2, R10, RZ ;  /* 0x0000000a02077227 */ /* 0x000fc800078e00ff */
[----:B------:R-:W-:Y:S02]  /*175d0*/  IMAD.MOV R7, RZ, RZ, -R7 ;  /* 0x000000ffff077224 */ /* 0x000fe400078e0a07 */
[----:B------:R-:W-:Y:S01]  /*175e0*/  @!P0 IMAD.IADD R4, R4, 0x1, -R24 ;  /* 0x0000000104048824 */ /* 0x000fe200078e0a18 */
[C---:B------:R-:W-:Y:S01]  /*175f0*/  ISETP.GT.U32.AND P0, PT, R24.reuse, R3, PT ;  /* 0x000000031800720c */ /* 0x040fe20003f04070 */
[C---:B------:R-:W-:Y:S02]  /*17600*/  IMAD R10, R24.reuse, R7, R10 ;  /* 0x00000007180a7224 */ /* 0x040fe400078e020a */
[----:B------:R-:W-:Y:S02]  /*17610*/  @!P5 IMAD.MOV R28, RZ, RZ, -R28 ;  /* 0x000000ffff1cd224 */ /* 0x000fe400078e0a1c */
[----:B------:R-:W-:Y:S01]  /*17620*/  @!P6 IMAD.MOV R13, RZ, RZ, -R13 ;  /* 0x000000ffff0de224 */ /* 0x000fe200078e0a0d */
[----:B------:R-:W-:Y:S01]  /*17630*/  ISETP.GT.U32.AND P5, PT, R24, R10, PT ;  /* 0x0000000a1800720c */ /* 0x000fe20003fa4070 */
[----:B------:R-:W-:Y:S01]  /*17640*/  IMAD.HI.U32 R0, R2, R15, RZ ;  /* 0x0000000f02007227 */ /* 0x000fe200078e00ff */
[----:B------:R-:W-:-:S02]  /*17650*/  ISETP.GT.U32.AND P6, PT, R24, R4, PT ;  /* 0x000000041800720c */ /* 0x000fc40003fc4070 */
[----:B------:R-:W-:Y:S01]  /*17660*/  STL [R1+0x8], R13 ;  /* 0x0000080d01007387 */ /* 0x000fe20000100800 */
[----:B------:R-:W-:Y:S01]  /*17670*/  @!P2 IMAD.MOV R12, RZ, RZ, -R12 ;  /* 0x000000ffff0ca224 */ /* 0x000fe200078e0a0c */
[----:B------:R-:W-:Y:S01]  /*17680*/  ISETP.GE.AND P2, PT, R5, RZ, PT ;  /* 0x000000ff0500720c */ /* 0x000fe20003f46270 */
[----:B------:R-:W-:Y:S01]  /*17690*/  IMAD.MOV R0, RZ, RZ, -R0 ;  /* 0x000000ffff007224 */ /* 0x000fe200078e0a00 */
[----:B------:R-:W-:Y:S01]  /*176a0*/  IADD3 R5, R29, 0x41, RZ ;  /* 0x000000411d057810 */ /* 0x000fe20007ffe0ff */
[--C-:B------:R-:W-:Y:S01]  /*176b0*/  @!P0 IMAD.IADD R3, R3, 0x1, -R24.reuse ;  /* 0x0000000103038824 */ /* 0x100fe200078e0a18 */
[----:B------:R0:W-:Y:S01]  /*176c0*/  STL [R1+0x4], R12 ;  /* 0x0000040c01007387 */ /* 0x0001e20000100800 */
[----:B------:R-:W-:Y:S01]  /*176d0*/  IMAD R15, R24, R0, R15 ;  /* 0x00000000180f7224 */ /* 0x000fe200078e020f */
[C---:B------:R-:W-:Y:S01]  /*176e0*/  IADD3 R0, R29.reuse, 0x40, RZ ;  /* 0x000000401d007810 */ /* 0x040fe20007ffe0ff */
[--C-:B------:R-:W-:Y:S01]  /*176f0*/  @!P5 IMAD.IADD R10, R10, 0x1, -R24.reuse ;  /* 0x000000010a0ad824 */ /* 0x100fe200078e0a18 */
[----:B------:R-:W-:Y:S01]  /*17700*/  IABS R8, R5 ;  /* 0x0000000500087213 */ /* 0x000fe20000000000 */
[----:B------:R-:W-:Y:S01]  /*17710*/  @!P6 IMAD.IADD R4, R4, 0x1, -R24 ;  /* 0x000000010404e824 */ /* 0x000fe200078e0a18 */
[C---:B------:R-:W-:Y:S01]  /*17720*/  ISETP.GT.U32.AND P6, PT, R24.reuse, R15, PT ;  /* 0x0000000f1800720c */ /* 0x040fe20003fc4070 */
[----:B------:R-:W-:Y:S01]  /*17730*/  @!P3 IMAD.MOV R3, RZ, RZ, -R3 ;  /* 0x000000ffff03b224 */ /* 0x000fe200078e0a03 */
[----:B------:R-:W-:Y:S01]  /*17740*/  ISETP.GT.U32.AND P5, PT, R24, R10, PT ;  /* 0x0000000a1800720c */ /* 0x000fe20003fa4070 */
[----:B------:R-:W-:Y:S01]  /*17750*/  IMAD.HI.U32 R6, R2, R8, RZ ;  /* 0x0000000802067227 */ /* 0x000fe200078e00ff */
[----:B0-----:R-:W-:Y:S01]  /*17760*/  IADD3 R12, R29, 0x42, RZ ;  /* 0x000000421d0c7810 */ /* 0x001fe20007ffe0ff */
[----:B------:R-:W-:Y:S01]  /*17770*/  STL [R1+0x1df4], R28 ;  /* 0x001df41c01007387 */ /* 0x000fe20000100800 */
[----:B------:R-:W-:Y:S01]  /*17780*/  IABS R7, R0 ;  /* 0x0000000000077213 */ /* 0x000fe20000000000 */
[----:B------:R-:W-:Y:S01]  /*17790*/  IMAD.MOV R6, RZ, RZ, -R6 ;  /* 0x000000ffff067224 */ /* 0x000fe200078e0a06 */
[----:B------:R-:W-:Y:S01]  /*177a0*/  ISETP.GE.AND P0, PT, R12, RZ, PT ;  /* 0x000000ff0c00720c */ /* 0x000fe20003f06270 */
[----:B------:R-:W-:Y:S01]  /*177b0*/  IMAD.MOV.U32 R11, RZ, RZ, R4 ;  /* 0x000000ffff0b7224 */ /* 0x000fe200078e0004 */
[----:B------:R-:W-:Y:S01]  /*177c0*/  IABS R12, R12 ;  /* 0x0000000c000c7213 */ /* 0x000fe20000000000 */
[----:B------:R-:W-:Y:S01]  /*177d0*/  IMAD R8, R24, R6, R8 ;  /* 0x0000000618087224 */ /* 0x000fe200078e0208 */
[----:B------:R-:W-:Y:S01]  /*177e0*/  ISETP.GE.AND P3, PT, R5, RZ, PT ;  /* 0x000000ff0500720c */ /* 0x000fe20003f66270 */
[----:B------:R-:W-:Y:S01]  /*177f0*/  @!P6 IMAD.IADD R15, R15, 0x1, -R24 ;  /* 0x000000010f0fe824 */ /* 0x000fe200078e0a18 */
[----:B------:R0:W-:Y:S01]  /*17800*/  STL [R1+0x1df8], R3 ;  /* 0x001df80301007387 */ /* 0x0001e20000100800 */
[----:B------:R-:W-:Y:S01]  /*17810*/  IMAD.HI.U32 R9, R2, R12, RZ ;  /* 0x0000000c02097227 */ /* 0x000fe200078e00ff */
[----:B------:R-:W-:-:S02]  /*17820*/  IADD3 R4, R29, 0x3c, RZ ;  /* 0x0000003c1d047810 */ /* 0x000fc40007ffe0ff */
[----:B------:R-:W-:Y:S01]  /*17830*/  ISETP.GT.U32.AND P6, PT, R24, R15, PT ;  /* 0x0000000f1800720c */ /* 0x000fe20003fc4070 */
[----:B------:R-:W-:Y:S02]  /*17840*/  IMAD.MOV R9, RZ, RZ, -R9 ;  /* 0x000000ffff097224 */ /* 0x000fe400078e0a09 */
[----:B------:R-:W-:Y:S02]  /*17850*/  @!P5 IMAD.IADD R10, R10, 0x1, -R24 ;  /* 0x000000010a0ad824 */ /* 0x000fe400078e0a18 */
[----:B------:R-:W-:Y:S01]  /*17860*/  IMAD R12, R24, R9, R12 ;  /* 0x00000009180c7224 */ /* 0x000fe200078e020c */
[----:B------:R-:W-:Y:S01]  /*17870*/  IABS R9, R4 ;  /* 0x0000000400097213 */ /* 0x000fe20000000000 */
[----:B------:R-:W-:-:S03]  /*17880*/  IMAD.HI.U32 R5, R2, R7, RZ ;  /* 0x0000000702057227 */ /* 0x000fc600078e00ff */
[C---:B------:R-:W-:Y:S01]  /*17890*/  ISETP.GT.U32.AND P5, PT, R24.reuse, R12, PT ;  /* 0x0000000c1800720c */ /* 0x040fe20003fa4070 */
[----:B------:R-:W-:Y:S02]  /*178a0*/  IMAD.MOV R5, RZ, RZ, -R5 ;  /* 0x000000ffff057224 */ /* 0x000fe400078e0a05 */
[----:B------:R-:W-:Y:S01]  /*178b0*/  @!P6 IMAD.IADD R15, R15, 0x1, -R24 ;  /* 0x000000010f0fe824 */ /* 0x000fe200078e0a18 */
[C---:B------:R-:W-:Y:S01]  /*178c0*/  ISETP.GT.U32.AND P6, PT, R24.reuse, R8, PT ;  /* 0x000000081800720c */ /* 0x040fe20003fc4070 */
[----:B------:R-:W-:Y:S01]  /*178d0*/  IMAD R7, R24, R5, R7 ;  /* 0x0000000518077224 */ /* 0x000fe200078e0207 */
[C---:B------:R-:W-:Y:S01]  /*178e0*/  IADD3 R5, R29.reuse, 0x3d, RZ ;  /* 0x0000003d1d057810 */ /* 0x040fe20007ffe0ff */
[----:B------:R-:W-:Y:S01]  /*178f0*/  @!P4 IMAD.MOV R11, RZ, RZ, -R11 ;  /* 0x000000ffff0bc224 */ /* 0x000fe200078e0a0b */
[----:B------:R-:W-:Y:S01]  /*17900*/  ISETP.GE.AND P4, PT, R0, RZ, PT ;  /* 0x000000ff0000720c */ /* 0x000fe20003f86270 */
[----:B0-----:R-:W-:Y:S01]  /*17910*/  IMAD.MOV.U32 R3, RZ, RZ, R10 ;  /* 0x000000ffff037224 */ /* 0x001fe200078e000a */
[----:B------:R-:W-:Y:S01]  /*17920*/  IADD3 R0, R29, 0x3f, RZ ;  /* 0x0000003f1d007810 */ /* 0x000fe20007ffe0ff */
[----:B------:R-:W-:Y:S01]  /*17930*/  IMAD.HI.U32 R20, R2, R19, RZ ;  /* 0x0000001302147227 */ /* 0x000fe200078e00ff */
[----:B------:R0:W-:Y:S01]  /*17940*/  STL [R1+0xa8], R11 ;  /* 0x0000a80b01007387 */ /* 0x0001e20000100800 */
[----:B------:R-:W-:-:S02]  /*17950*/  IABS R13, R5 ;  /* 0x00000005000d7213 */ /* 0x000fc40000000000 */
[--C-:B------:R-:W-:Y:S01]  /*17960*/  @!P5 IMAD.IADD R12, R12, 0x1, -R24.reuse ;  /* 0x000000010c0cd824 */ /* 0x100fe200078e0a18 */
[----:B------:R-:W-:Y:S01]  /*17970*/  ISETP.GT.U32.AND P5, PT, R24, R7, PT ;  /* 0x000000071800720c */ /* 0x000fe20003fa4070 */
[----:B------:R-:W-:Y:S01]  /*17980*/  @!P1 IMAD.MOV R3, RZ, RZ, -R3 ;  /* 0x000000ffff039224 */ /* 0x000fe200078e0a03 */
[----:B------:R-:W-:Y:S01]  /*17990*/  IABS R6, R0 ;  /* 0x0000000000067213 */ /* 0x000fe20000000000 */
[----:B------:R-:W-:Y:S01]  /*179a0*/  @!P6 IMAD.IADD R8, R8, 0x1, -R24 ;  /* 0x000000010808e824 */ /* 0x000fe200078e0a18 */
[----:B------:R-:W-:Y:S01]  /*179b0*/  ISETP.GT.U32.AND P1, PT, R24, R12, PT ;  /* 0x0000000c1800720c */ /* 0x000fe20003f24070 */
[----:B------:R-:W-:Y:S01]  /*179c0*/  IMAD.MOV R20, RZ, RZ, -R20 ;  /* 0x000000ffff147224 */ /* 0x000fe200078e0a14 */
[----:B------:R1:W-:Y:S01]  /*179d0*/  STL [R1+0xa4], R3 ;  /* 0x0000a40301007387 */ /* 0x0003e20000100800 */
[----:B------:R-:W-:Y:S01]  /*179e0*/  IMAD.HI.U32 R10, R2, R6, RZ ;  /* 0x00000006020a7227 */ /* 0x000fe200078e00ff */
[----:B0-----:R-:W-:Y:S02]  /*179f0*/  IADD3 R11, R29, 0x3e, RZ ;  /* 0x0000003e1d0b7810 */ /* 0x001fe40007ffe0ff */
[----:B------:R-:W-:Y:S01]  /*17a00*/  ISETP.GT.U32.AND P6, PT, R24, R8, PT ;  /* 0x000000081800720c */ /* 0x000fe20003fc4070 */
[----:B------:R-:W-:Y:S01]  /*17a10*/  IMAD.MOV R10, RZ, RZ, -R10 ;  /* 0x000000ffff0a7224 */ /* 0x000fe200078e0a0a */
[----:B------:R-:W-:Y:S01]  /*17a20*/  IABS R14, R11 ;  /* 0x0000000b000e7213 */ /* 0x000fe20000000000 */
[----:B------:R-:W-:-:S02]  /*17a30*/  @!P5 IMAD.IADD R7, R7, 0x1, -R24 ;  /* 0x000000010707d824 */ /* 0x000fc400078e0a18 */
[----:B-1----:R-:W-:-:S03]  /*17a40*/  IMAD.MOV.U32 R3, RZ, RZ, R15 ;  /* 0x000000ffff037224 */ /* 0x002fc600078e000f */
[----:B------:R-:W-:Y:S01]  /*17a50*/  ISETP.GT.U32.AND P5, PT, R24, R7, PT ;  /* 0x000000071800720c */ /* 0x000fe20003fa4070 */
[----:B------:R-:W-:Y:S02]  /*17a60*/  @!P1 IMAD.IADD R12, R12, 0x1, -R24 ;  /* 0x000000010c0c9824 */ /* 0x000fe400078e0a18 */
[----:B------:R-:W-:Y:S01]  /*17a70*/  @!P2 IMAD.MOV R3, RZ, RZ, -R3 ;  /* 0x000000ffff03a224 */ /* 0x000fe200078e0a03 */
[----:B------:R-:W-:Y:S01]  /*17a80*/  ISETP.GE.AND P2, PT, R0, RZ, PT ;  /* 0x000000ff0000720c */ /* 0x000fe20003f46270 */
[----:B------:R-:W-:Y:S02]  /*17a90*/  IMAD R0, R24, R10, R6 ;  /* 0x0000000a18007224 */ /* 0x000fe400078e0206 */
[----:B------:R-:W-:Y:S01]  /*17aa0*/  IMAD.HI.U32 R6, R2, R13, RZ ;  /* 0x0000000d02067227 */ /* 0x000fe200078e00ff */
[----:B------:R0:W-:Y:S02]  /*17ab0*/  STL [R1+0xa0], R3 ;  /* 0x0000a00301007387 */ /* 0x0001e40000100800 */
[----:B------:R-:W-:Y:S01]  /*17ac0*/  ISETP.GT.U32.AND P1, PT, R24, R0, PT ;  /* 0x000000001800720c */ /* 0x000fe20003f24070 */
[----:B------:R-:W-:-:S04]  /*17ad0*/  IMAD.HI.U32 R15, R2, R14, RZ ;  /* 0x0000000e020f7227 */ /* 0x000fc800078e00ff */
[----:B------:R-:W-:-:S04]  /*17ae0*/  IMAD.HI.U32 R10, R2, R9, RZ ;  /* 0x00000009020a7227 */ /* 0x000fc800078e00ff */
[----:B0-----:R-:W-:Y:S02]  /*17af0*/  IMAD.MOV.U32 R3, RZ, RZ, R12 ;  /* 0x000000ffff037224 */ /* 0x001fe400078e000c */
[----:B------:R-:W-:Y:S02]  /*17b00*/  IMAD.MOV R6, RZ, RZ, -R6 ;  /* 0x000000ffff067224 */ /* 0x000fe400078e0a06 */
[----:B------:R-:W-:Y:S02]  /*17b10*/  @!P0 IMAD.MOV R3, RZ, RZ, -R3 ;  /* 0x000000ffff038224 */ /* 0x000fe400078e0a03 */
[----:B------:R-:W-:Y:S02]  /*17b20*/  IMAD.MOV R15, RZ, RZ, -R15 ;  /* 0x000000ffff0f7224 */ /* 0x000fe400078e0a0f */
[----:B------:R-:W-:Y:S01]  /*17b30*/  IMAD.MOV R10, RZ, RZ, -R10 ;  /* 0x000000ffff0a7224 */ /* 0x000fe200078e0a0a */
[----:B------:R0:W-:Y:S01]  /*17b40*/  STL [R1+0x88], R3 ;  /* 0x0000880301007387 */ /* 0x0001e20000100800 */
[----:B------:R-:W-:Y:S01]  /*17b50*/  IMAD R13, R24, R6, R13 ;  /* 0x00000006180d7224 */ /* 0x000fe200078e020d */
[----:B------:R-:W-:Y:S01]  /*17b60*/  IADD3 R6, R29, 0x3b, RZ ;  /* 0x0000003b1d067810 */ /* 0x000fe20007ffe0ff */
[----:B------:R-:W-:-:S02]  /*17b70*/  @!P5 IMAD.IADD R7, R7, 0x1, -R24 ;  /* 0x000000010707d824 */ /* 0x000fc400078e0a18 */
[----:B------:R-:W-:Y:S01]  /*17b80*/  @!P6 IMAD.IADD R8, R8, 0x1, -R24 ;  /* 0x000000010808e824 */ /* 0x000fe200078e0a18 */
[----:B------:R-:W-:Y:S01]  /*17b90*/  ISETP.GE.AND P6, PT, R11, RZ, PT ;  /* 0x000000ff0b00720c */ /* 0x000fe20003fc6270 */
[C---:B------:R-:W-:Y:S01]  /*17ba0*/  IMAD R11, R24.reuse, R15, R14 ;  /* 0x0000000f180b7224 */ /* 0x040fe200078e020e */
[C---:B------:R-:W-:Y:S01]  /*17bb0*/  ISETP.GT.U32.AND P5, PT, R24.reuse, R13, PT ;  /* 0x0000000d1800720c */ /* 0x040fe20003fa4070 */
[C---:B------:R-:W-:Y:S01]  /*17bc0*/  IMAD R9, R24.reuse, R10, R9 ;  /* 0x0000000a18097224 */ /* 0x040fe200078e0209 */
[----:B------:R-:W-:Y:S01]  /*17bd0*/  IABS R12, R6 ;  /* 0x00000006000c7213 */ /* 0x000fe20000000000 */
[----:B0-----:R-:W-:Y:S01]  /*17be0*/  IMAD.MOV.U32 R3, RZ, RZ, R7 ;  /* 0x000000ffff037224 */ /* 0x001fe200078e0007 */
[----:B------:R-:W-:Y:S01]  /*17bf0*/  ISETP.GT.U32.AND P0, PT, R24, R11, PT ;  /* 0x0000000b1800720c */ /* 0x000fe20003f04070 */
[----:B------:R-:W-:Y:S01]  /*17c00*/  @!P1 IMAD.IADD R0, R0, 0x1, -R24 ;  /* 0x0000000100009824 */ /* 0x000fe200078e0a18 */
[----:B------:R-:W-:Y:S01]  /*17c10*/  IADD3 R10, R29, 0x37, RZ ;  /* 0x000000371d0a7810 */ /* 0x000fe20007ffe0ff */
[----:B------:R-:W-:Y:S01]  /*17c20*/  @!P4 IMAD.MOV R3, RZ, RZ, -R3 ;  /* 0x000000ffff03c224 */ /* 0x000fe200078e0a03 */
[----:B------:R-:W-:Y:S01]  /*17c30*/  ISETP.GT.U32.AND P4, PT, R24, R9, PT ;  /* 0x000000091800720c */ /* 0x000fe20003f84070 */
[----:B------:R-:W-:Y:S01]  /*17c40*/  @!P3 IMAD.MOV R8, RZ, RZ, -R8 ;  /* 0x000000ffff08b224 */ /* 0x000fe200078e0a08 */
[----:B------:R-:W-:Y:S01]  /*17c50*/  ISETP.GE.AND P3, PT, R5, RZ, PT ;  /* 0x000000ff0500720c */ /* 0x000fe20003f66270 */
[----:B------:R-:W-:Y:S01]  /*17c60*/  IMAD.HI.U32 R7, R2, R12, RZ ;  /* 0x0000000c02077227 */ /* 0x000fe200078e00ff */
[----:B------:R-:W-:-:S02]  /*17c70*/  ISETP.GT.U32.AND P1, PT, R24, R0, PT ;  /* 0x000000001800720c */ /* 0x000fc40003f24070 */
[----:B------:R-:W-:Y:S01]  /*17c80*/  IADD3 R5, R29, 0x3a, RZ ;  /* 0x0000003a1d057810 */ /* 0x000fe20007ffe0ff */
[----:B------:R0:W-:Y:S01]  /*17c90*/  STL [R1+0x90], R8 ;  /* 0x0000900801007387 */ /* 0x0001e20000100800 */
[--C-:B------:R-:W-:Y:S01]  /*17ca0*/  @!P5 IMAD.IADD R13, R13, 0x1, -R24.reuse ;  /* 0x000000010d0dd824 */ /* 0x100fe200078e0a18 */
[----:B------:R-:W-:Y:S01]  /*17cb0*/  IABS R14, R10 ;  /* 0x0000000a000e7213 */ /* 0x000fe20000000000 */
[--C-:B------:R-:W-:Y:S01]  /*17cc0*/  @!P0 IMAD.IADD R11, R11, 0x1, -R24.reuse ;  /* 0x000000010b0b8824 */ /* 0x100fe200078e0a18 */
[----:B------:R-:W-:Y:S01]  /*17cd0*/  ISETP.GE.AND P0, PT, R6, RZ, PT ;  /* 0x000000ff0600720c */ /* 0x000fe20003f06270 */
[----:B------:R1:W-:Y:S01]  /*17ce0*/  STL [R1+0x94], R3 ;  /* 0x0000940301007387 */ /* 0x0003e20000100800 */
[--C-:B------:R-:W-:Y:S01]  /*17cf0*/  @!P4 IMAD.IADD R9, R9, 0x1, -R24.reuse ;  /* 0x000000010909c824 */ /* 0x100fe200078e0a18 */
[C---:B------:R-:W-:Y:S01]  /*17d00*/  ISETP.GT.U32.AND P4, PT, R24.reuse, R13, PT ;  /* 0x0000000d1800720c */ /* 0x040fe20003f84070 */
[----:B------:R-:W-:Y:S01]  /*17d10*/  IMAD.MOV R7, RZ, RZ, -R7 ;  /* 0x000000ffff077224 */ /* 0x000fe200078e0a07 */
[----:B------:R-:W-:Y:S01]  /*17d20*/  ISETP.GT.U32.AND P5, PT, R24, R11, PT ;  /* 0x0000000b1800720c */ /* 0x000fe20003fa4070 */
[----:B------:R-:W-:Y:S01]  /*17d30*/  @!P1 IMAD.IADD R0, R0, 0x1, -R24 ;  /* 0x0000000100009824 */ /* 0x000fe200078e0a18 */
[----:B0-----:R-:W-:Y:S01]  /*17d40*/  IABS R8, R5 ;  /* 0x0000000500087213 */ /* 0x001fe20000000000 */
[----:B------:R-:W-:Y:S01]  /*17d50*/  IMAD R12, R24, R7, R12 ;  /* 0x00000007180c7224 */ /* 0x000fe200078e020c */
[----:B------:R-:W-:Y:S01]  /*17d60*/  ISETP.GE.AND P1, PT, R4, RZ, PT ;  /* 0x000000ff0400720c */ /* 0x000fe20003f26270 */
[----:B-1----:R-:W-:Y:S01]  /*17d70*/  IMAD.MOV.U32 R3, RZ, RZ, R0 ;  /* 0x000000ffff037224 */ /* 0x002fe200078e0000 */
[C---:B------:R-:W-:Y:S01]  /*17d80*/  IADD3 R0, R29.reuse, 0x38, RZ ;  /* 0x000000381d007810 */ /* 0x040fe20007ffe0ff */
[----:B------:R-:W-:Y:S01]  /*17d90*/  IMAD.HI.U32 R6, R2, R8, RZ ;  /* 0x0000000802067227 */ /* 0x000fe200078e00ff */
[----:B------:R-:W-:-:S03]  /*17da0*/  IADD3 R4, R29, 0x39, RZ ;  /* 0x000000391d047810 */ /* 0x000fc60007ffe0ff */
[----:B------:R-:W-:Y:S01]  /*17db0*/  IMAD.MOV R6, RZ, RZ, -R6 ;  /* 0x000000ffff067224 */ /* 0x000fe200078e0a06 */
[----:B------:R-:W-:Y:S01]  /*17dc0*/  IABS R7, R4 ;  /* 0x0000000400077213 */ /* 0x000fe20000000000 */
[----:B------:R-:W-:Y:S01]  /*17dd0*/  @!P2 IMAD.MOV R3, RZ, RZ, -R3 ;  /* 0x000000ffff03a224 */ /* 0x000fe200078e0a03 */
[C---:B------:R-:W-:Y:S01]  /*17de0*/  ISETP.GT.U32.AND P2, PT, R24.reuse, R9, PT ;  /* 0x000000091800720c */ /* 0x040fe20003f44070 */
[C---:B------:R-:W-:Y:S01]  /*17df0*/  IMAD R8, R24.reuse, R6, R8 ;  /* 0x0000000618087224 */ /* 0x040fe200078e0208 */
[----:B------:R-:W-:Y:S01]  /*17e00*/  IABS R6, R0 ;  /* 0x0000000000067213 */ /* 0x000fe20000000000 */
[--C-:B------:R-:W-:Y:S01]  /*17e10*/  @!P4 IMAD.IADD R13, R13, 0x1, -R24.reuse ;  /* 0x000000010d0dc824 */ /* 0x100fe200078e0a18 */
[----:B------:R0:W-:Y:S01]  /*17e20*/  STL [R1+0x9c], R3 ;  /* 0x00009c0301007387 */ /* 0x0001e20000100800 */
[----:B------:R-:W-:Y:S01]  /*17e30*/  @!P5 IMAD.IADD R11, R11, 0x1, -R24 ;  /* 0x000000010b0bd824 */ /* 0x000fe200078e0a18 */
[----:B------:R-:W-:Y:S01]  /*17e40*/  ISETP.GT.U32.AND P4, PT, R24, R8, PT ;  /* 0x000000081800720c */ /* 0x000fe20003f84070 */
[----:B------:R-:W-:Y:S01]  /*17e50*/  IMAD.HI.U32 R15, R2, R6, RZ ;  /* 0x00000006020f7227 */ /* 0x000fe200078e00ff */
[----:B------:R-:W-:-:S03]  /*17e60*/  ISETP.GT.U32.AND P5, PT, R24, R12, PT ;  /* 0x0000000c1800720c */ /* 0x000fc60003fa4070 */
[----:B------:R-:W-:Y:S02]  /*17e70*/  @!P3 IMAD.MOV R13, RZ, RZ, -R13 ;  /* 0x000000ffff0db224 */ /* 0x000fe400078e0a0d */
[----:B------:R-:W-:Y:S01]  /*17e80*/  @!P2 IMAD.IADD R9, R9, 0x1, -R24 ;  /* 0x000000010909a824 */ /* 0x000fe200078e0a18 */
[----:B------:R-:W-:Y:S01]  /*17e90*/  ISETP.GE.AND P2, PT, R5, RZ, PT ;  /* 0x000000ff0500720c */ /* 0x000fe20003f46270 */
[----:B0-----:R-:W-:Y:S02]  /*17ea0*/  IMAD.MOV.U32 R3, RZ, RZ, R11 ;  /* 0x000000ffff037224 */ /* 0x001fe400078e000b */
[----:B------:R-:W-:Y:S02]  /*17eb0*/  IMAD.MOV.U32 R5, RZ, RZ, R14 ;  /* 0x000000ffff057224 */ /* 0x000fe400078e000e */
[--C-:B------:R-:W-:Y:S02]  /*17ec0*/  @!P4 IMAD.IADD R8, R8, 0x1, -R24.reuse ;  /* 0x000000010808c824 */ /* 0x100fe400078e0a18 */
[----:B------:R-:W-:Y:S01]  /*17ed0*/  @!P5 IMAD.IADD R12, R12, 0x1, -R24 ;  /* 0x000000010c0cd824 */ /* 0x000fe200078e0a18 */
[----:B------:R-:W-:Y:S01]  /*17ee0*/  ISETP.GE.AND P5, PT, R4, RZ, PT ;  /* 0x000000ff0400720c */ /* 0x000fe20003fa6270 */
[----:B------:R-:W-:Y:S01]  /*17ef0*/  @!P6 IMAD.MOV R3, RZ, RZ, -R3 ;  /* 0x000000ffff03e224 */ /* 0x000fe200078e0a03 */
[----:B------:R-:W-:Y:S01]  /*17f00*/  ISETP.GT.U32.AND P6, PT, R24, R8, PT ;  /* 0x000000081800720c */ /* 0x000fe20003fc4070 */
[----:B------:R-:W-:Y:S01]  /*17f10*/  IMAD.HI.U32 R4, R2, R5, RZ ;  /* 0x0000000502047227 */ /* 0x000fe200078e00ff */
[----:B------:R-:W-:-:S02]  /*17f20*/  ISETP.GT.U32.AND P4, PT, R24, R12, PT ;  /* 0x0000000c1800720c */ /* 0x000fc40003f84070 */
[----:B------:R0:W-:Y:S01]  /*17f30*/  STL [R1+0x8c], R3 ;  /* 0x00008c0301007387 */ /* 0x0001e20000100800 */
[----:B------:R-:W-:Y:S01]  /*17f40*/  IMAD.MOV R11, RZ, RZ, -R15 ;  /* 0x000000ffff0b7224 */ /* 0x000fe200078e0a0f */
[----:B------:R-:W-:Y:S01]  /*17f50*/  IADD3 R15, R29, 0x36, RZ ;  /* 0x000000361d0f7810 */ /* 0x000fe20007ffe0ff */
[----:B------:R-:W-:Y:S01]  /*17f60*/  IMAD.MOV R4, RZ, RZ, -R4 ;  /* 0x000000ffff047224 */ /* 0x000fe200078e0a04 */
[----:B------:R1:W-:Y:S01]  /*17f70*/  STL [R1+0x7c], R13 ;  /* 0x00007c0d01007387 */ /* 0x0003e20000100800 */
[C---:B------:R-:W-:Y:S02]  /*17f80*/  IMAD R6, R24.reuse, R11, R6 ;  /* 0x0000000b18067224 */ /* 0x040fe400078e0206 */
[----:B------:R-:W-:Y:S01]  /*17f90*/  IMAD R5, R24, R4, R5 ;  /* 0x0000000418057224 */ /* 0x000fe200078e0205 */
[----:B------:R-:W-:Y:S01]  /*17fa0*/  IABS R4, R15 ;  /* 0x0000000f00047213 */ /* 0x000fe20000000000 */
[----:B------:R-:W-:-:S04]  /*17fb0*/  IMAD.HI.U32 R14, R2, R7, RZ ;  /* 0x00000007020e7227 */ /* 0x000fc800078e00ff */
[----:B0-----:R-:W-:Y:S01]  /*17fc0*/  IMAD.MOV.U32 R3, RZ, RZ, R9 ;  /* 0x000000ffff037224 */ /* 0x001fe200078e0009 */
[----:B------:R-:W-:Y:S01]  /*17fd0*/  IADD3 R9, R29, 0x35, RZ ;  /* 0x000000351d097810 */ /* 0x000fe20007ffe0ff */
[----:B------:R-:W-:Y:S01]  /*17fe0*/  @!P6 IMAD.IADD R8, R8, 0x1, -R24 ;  /* 0x000000010808e824 */ /* 0x000fe200078e0a18 */
[C---:B------:R-:W-:Y:S01]  /*17ff0*/  ISETP.GT.U32.AND P6, PT, R24.reuse, R5, PT ;  /* 0x000000051800720c */ /* 0x040fe20003fc4070 */
[----:B------:R-:W-:Y:S01]  /*18000*/  @!P1 IMAD.MOV R3, RZ, RZ, -R3 ;  /* 0x000000ffff039224 */ /* 0x000fe200078e0a03 */
[----:B------:R-:W-:Y:S01]  /*18010*/  ISETP.GT.U32.AND P1, PT, R24, R6, PT ;  /* 0x000000061800720c */ /* 0x000fe20003f24070 */
[----:B------:R-:W-:Y:S02]  /*18020*/  IMAD.MOV R14, RZ, RZ, -R14 ;  /* 0x000000ffff0e7224 */ /* 0x000fe400078e0a0e */
[----:B------:R-:W-:Y:S01]  /*18030*/  @!P4 IMAD.IADD R12, R12, 0x1, -R24 ;  /* 0x000000010c0cc824 */ /* 0x000fe200078e0a18 */
[----:B------:R-:W-:Y:S01]  /*18040*/  ISETP.GE.AND P4, PT, R0, RZ, PT ;  /* 0x000000ff0000720c */ /* 0x000fe20003f86270 */
[----:B------:R-:W-:Y:S01]  /*18050*/  IMAD R7, R24, R14, R7 ;  /* 0x0000000e18077224 */ /* 0x000fe200078e0207 */
[----:B------:R-:W-:Y:S01]  /*18060*/  IABS R0, R9 ;  /* 0x0000000900007213 */ /* 0x000fe20000000000 */
[----:B------:R0:W-:Y:S01]  /*18070*/  STL [R1+0x80], R3 ;  /* 0x0000800301007387 */ /* 0x0001e20000100800 */
[----:B------:R-:W-:-:S02]  /*18080*/  IMAD.HI.U32 R11, R2, R4, RZ ;  /* 0x00000004020b7227 */ /* 0x000fc400078e00ff */
[----:B------:R-:W-:Y:S02]  /*18090*/  ISETP.GT.U32.AND P3, PT, R24, R7, PT ;  /* 0x000000071800720c */ /* 0x000fe40003f64070 */
[--C-:B------:R-:W-:Y:S02]  /*180a0*/  @!P6 IMAD.IADD R5, R5, 0x1, -R24.reuse ;  /* 0x000000010505e824 */ /* 0x100fe400078e0a18 */
[----:B------:R-:W-:Y:S02]  /*180b0*/  @!P1 IMAD.IADD R6, R6, 0x1, -R24 ;  /* 0x0000000106069824 */ /* 0x000fe400078e0a18 */
[----:B-1----:R-:W-:-:S03]  /*180c0*/  IMAD.HI.U32 R13, R2, R0, RZ ;  /* 0x00000000020d7227 */ /* 0x002fc600078e00ff */
[C---:B------:R-:W-:Y:S01]  /*180d0*/  ISETP.GT.U32.AND P6, PT, R24.reuse, R6, PT ;  /* 0x000000061800720c */ /* 0x040fe20003fc4070 */
[----:B------:R-:W-:Y:S02]  /*180e0*/  IMAD.MOV R13, RZ, RZ, -R13 ;  /* 0x000000ffff0d7224 */ /* 0x000fe400078e0a0d */
[----:B0-----:R-:W-:Y:S02]  /*180f0*/  IMAD.MOV.U32 R3, RZ, RZ, R12 ;  /* 0x000000ffff037224 */ /* 0x001fe400078e000c */
[----:B------:R-:W-:Y:S01]  /*18100*/  IMAD R0, R24, R13, R0 ;  /* 0x0000000d18007224 */ /* 0x000fe200078e0200 */
[----:B------:R-:W-:Y:S01]  /*18110*/  IADD3 R13, R29, 0x32, RZ ;  /* 0x000000321d0d7810 */ /* 0x000fe20007ffe0ff */
[--C-:B------:R-:W-:Y:S01]  /*18120*/  @!P3 IMAD.IADD R7, R7, 0x1, -R24.reuse ;  /* 0x000000010707b824 */ /* 0x100fe200078e0a18 */
[----:B------:R-:W-:Y:S01]  /*18130*/  ISETP.GE.AND P3, PT, R10, RZ, PT ;  /* 0x000000ff0a00720c */ /* 0x000fe20003f66270 */
[----:B------:R-:W-:Y:S01]  /*18140*/  @!P0 IMAD.MOV R3, RZ, RZ, -R3 ;  /* 0x000000ffff038224 */ /* 0x000fe200078e0a03 */
[C---:B------:R-:W-:Y:S01]  /*18150*/  ISETP.GT.U32.AND P0, PT, R24.reuse, R5, PT ;  /* 0x000000051800720c */ /* 0x040fe20003f04070 */
[----:B------:R-:W-:Y:S01]  /*18160*/  IMAD.MOV R11, RZ, RZ, -R11 ;  /* 0x000000ffff0b7224 */ /* 0x000fe200078e0a0b */
[----:B------:R-:W-:Y:S01]  /*18170*/  ISETP.GT.U32.AND P1, PT, R24, R7, PT ;  /* 0x000000071800720c */ /* 0x000fe20003f24070 */
[----:B------:R-:W-:Y:S01]  /*18180*/  @!P6 IMAD.IADD R6, R6, 0x1, -R24 ;  /* 0x000000010606e824 */ /* 0x000fe200078e0a18 */
[C---:B------:R-:W-:Y:S01]  /*18190*/  ISETP.GT.U32.AND P6, PT, R24.reuse, R0, PT ;  /* 0x000000001800720c */ /* 0x040fe20003fc4070 */
[----:B------:R-:W-:Y:S01]  /*181a0*/  IMAD R4, R24, R11, R4 ;  /* 0x0000000b18047224 */ /* 0x000fe200078e0204 */
[C---:B------:R-:W-:Y:S01]  /*181b0*/  IADD3 R10, R29.reuse, 0x34, RZ ;  /* 0x000000341d0a7810 */ /* 0x040fe20007ffe0ff */
[----:B------:R0:W-:Y:S01]  /*181c0*/  STL [R1+0x84], R3 ;  /* 0x0000840301007387 */ /* 0x0001e20000100800 */
[----:B------:R-:W-:Y:S01]  /*181d0*/  IADD3 R11, R29, 0x33, RZ ;  /* 0x000000331d0b7810 */ /* 0x000fe20007ffe0ff */
[----:B------:R-:W-:Y:S01]  /*181e0*/  @!P4 IMAD.MOV R6, RZ, RZ, -R6 ;  /* 0x000000ffff06c224 */ /* 0x000fe200078e0a06 */
[----:B------:R-:W-:-:S02]  /*181f0*/  IABS R12, R10 ;  /* 0x0000000a000c7213 */ /* 0x000fc40000000000 */
[----:B------:R-:W-:Y:S01]  /*18200*/  IABS R14, R11 ;  /* 0x0000000b000e7213 */ /* 0x000fe20000000000 */
[----:B------:R-:W-:Y:S01]  /*18210*/  @!P0 IMAD.IADD R5, R5, 0x1, -R24 ;  /* 0x0000000105058824 */ /* 0x000fe200078e0a18 */
[----:B------:R-:W-:Y:S01]  /*18220*/  ISETP.GE.AND P0, PT, R15, RZ, PT ;  /* 0x000000ff0f00720c */ /* 0x000fe20003f06270 */
[----:B------:R-:W-:Y:S01]  /*18230*/  IMAD.HI.U32 R16, R2, R12, RZ ;  /* 0x0000000c02107227 */ /* 0x000fe200078e00ff */
[----:B------:R-:W-:-:S03]  /*18240*/  ISETP.GE.AND P4, PT, R10, RZ, PT ;  /* 0x000000ff0a00720c */ /* 0x000fc60003f86270 */
[--C-:B------:R-:W-:Y:S02]  /*18250*/  @!P6 IMAD.IADD R0, R0, 0x1, -R24.reuse ;  /* 0x000000010000e824 */ /* 0x100fe400078e0a18 */
[----:B------:R-:W-:Y:S01]  /*18260*/  @!P1 IMAD.IADD R7, R7, 0x1, -R24 ;  /* 0x0000000107079824 */ /* 0x000fe200078e0a18 */
[C---:B------:R-:W-:Y:S01]  /*18270*/  ISETP.GT.U32.AND P1, PT, R24.reuse, R4, PT ;  /* 0x000000041800720c */ /* 0x040fe20003f24070 */
[----:B------:R-:W-:Y:S01]  /*18280*/  IMAD.MOV R15, RZ, RZ, -R16 ;  /* 0x000000ffff0f7224 */ /* 0x000fe200078e0a10 */
[----:B------:R-:W-:Y:S01]  /*18290*/  ISETP.GT.U32.AND P6, PT, R24, R0, PT ;  /* 0x000000001800720c */ /* 0x000fe20003fc4070 */
[----:B------:R-:W-:Y:S01]  /*182a0*/  IMAD.HI.U32 R17, R2, R14, RZ ;  /* 0x0000000e02117227 */ /* 0x000fe200078e00ff */
[----:B------:R-:W-:-:S03]  /*182b0*/  IABS R16, R13 ;  /* 0x0000000d00107213 */ /* 0x000fc60000000000 */
[C---:B------:R-:W-:Y:S02]  /*182c0*/  IMAD R12, R24.reuse, R15, R12 ;  /* 0x0000000f180c7224 */ /* 0x040fe400078e020c */
[----:B0-----:R-:W-:Y:S02]  /*182d0*/  IMAD.MOV.U32 R3, RZ, RZ, R8 ;  /* 0x000000ffff037224 */ /* 0x001fe400078e0008 */
[----:B------:R-:W-:Y:S02]  /*182e0*/  IMAD.MOV R17, RZ, RZ, -R17 ;  /* 0x000000ffff117224 */ /* 0x000fe400078e0a11 */
[----:B------:R-:W-:Y:S02]  /*182f0*/  @!P2 IMAD.MOV R3, RZ, RZ, -R3 ;  /* 0x000000ffff03a224 */ /* 0x000fe400078e0a03 */
[----:B------:R-:W-:Y:S01]  /*18300*/  @!P5 IMAD.MOV R7, RZ, RZ, -R7 ;  /* 0x000000ffff07d224 */ /* 0x000fe200078e0a07 */
[C---:B------:R-:W-:Y:S01]  /*18310*/  ISETP.GT.U32.AND P5, PT, R24.reuse, R12, PT ;  /* 0x0000000c1800720c */ /* 0x040fe20003fa4070 */
[----:B------:R-:W-:Y:S01]  /*18320*/  IMAD R14, R24, R17, R14 ;  /* 0x00000011180e7224 */ /* 0x000fe200078e020e */
[----:B------:R0:W-:Y:S01]  /*18330*/  STL [R1+0x78], R3 ;  /* 0x0000780301007387 */ /* 0x0001e20000100800 */
[--C-:B------:R-:W-:Y:S01]  /*18340*/  @!P1 IMAD.IADD R4, R4, 0x1, -R24.reuse ;  /* 0x0000000104049824 */ /* 0x100fe200078e0a18 */
[----:B------:R-:W-:Y:S01]  /*18350*/  ISETP.GE.AND P1, PT, R9, RZ, PT ;  /* 0x000000ff0900720c */ /* 0x000fe20003f26270 */
[----:B------:R-:W-:Y:S01]  /*18360*/  @!P6 IMAD.IADD R0, R0, 0x1, -R24 ;  /* 0x000000010000e824 */ /* 0x000fe200078e0a18 */
[C---:B------:R-:W-:Y:S01]  /*18370*/  ISETP.GT.U32.AND P6, PT, R24.reuse, R14, PT ;  /* 0x0000000e1800720c */ /* 0x040fe20003fc4070 */
[----:B------:R-:W-:Y:S01]  /*18380*/  STL [R1+0x70], R7 ;  /* 0x0000700701007387 */ /* 0x000fe20000100800 */
[----:B------:R-:W-:-:S02]  /*18390*/  ISETP.GT.U32.AND P2, PT, R24, R4, PT ;  /* 0x000000041800720c */ /* 0x000fc40003f44070 */
[C---:B------:R-:W-:Y:S01]  /*183a0*/  IADD3 R9, R29.reuse, 0x2f, RZ ;  /* 0x0000002f1d097810 */ /* 0x040fe20007ffe0ff */
[----:B------:R1:W-:Y:S01]  /*183b0*/  STL [R1+0x6c], R6 ;  /* 0x00006c0601007387 */ /* 0x0003e20000100800 */
[----:B0-----:R-:W-:Y:S01]  /*183c0*/  IMAD.MOV.U32 R3, RZ, RZ, R5 ;  /* 0x000000ffff037224 */ /* 0x001fe200078e0005 */
[----:B------:R-:W-:Y:S01]  /*183d0*/  IADD3 R17, R29, 0x18, RZ ;  /* 0x000000181d117810 */ /* 0x000fe20007ffe0ff */
[----:B------:R-:W-:-:S04]  /*183e0*/  IMAD.HI.U32 R5, R2, R16, RZ ;  /* 0x0000001002057227 */ /* 0x000fc800078e00ff */
[----:B------:R-:W-:Y:S01]  /*183f0*/  @!P3 IMAD.MOV R3, RZ, RZ, -R3 ;  /* 0x000000ffff03b224 */ /* 0x000fe200078e0a03 */
[----:B------:R-:W-:Y:S01]  /*18400*/  ISETP.GE.AND P3, PT, R11, RZ, PT ;  /* 0x000000ff0b00720c */ /* 0x000fe20003f66270 */
[----:B------:R-:W-:Y:S01]  /*18410*/  IMAD.MOV R5, RZ, RZ, -R5 ;  /* 0x000000ffff057224 */ /* 0x000fe200078e0a05 */
[----:B-1----:R-:W-:Y:S01]  /*18420*/  IADD3 R6, R29, 0x31, RZ ;  /* 0x000000311d067810 */ /* 0x002fe20007ffe0ff */
[----:B------:R-:W-:Y:S01]  /*18430*/  @!P5 IMAD.IADD R12, R12, 0x1, -R24 ;  /* 0x000000010c0cd824 */ /* 0x000fe200078e0a18 */
[----:B------:R0:W-:Y:S01]  /*18440*/  STL [R1+0x68], R3 ;  /* 0x0000680301007387 */ /* 0x0001e20000100800 */
[----:B------:R-:W-:Y:S01]  /*18450*/  IMAD R5, R24, R5, R16 ;  /* 0x0000000518057224 */ /* 0x000fe200078e0210 */
[----:B------:R-:W-:Y:S01]  /*18460*/  IABS R11, R6 ;  /* 0x00000006000b7213 */ /* 0x000fe20000000000 */
[--C-:B------:R-:W-:Y:S01]  /*18470*/  @!P6 IMAD.IADD R14, R14, 0x1, -R24.reuse ;  /* 0x000000010e0ee824 */ /* 0x100fe200078e0a18 */
[----:B------:R-:W-:Y:S01]  /*18480*/  ISETP.GT.U32.AND P5, PT, R24, R12, PT ;  /* 0x0000000c1800720c */ /* 0x000fe20003fa4070 */
[----:B------:R-:W-:Y:S01]  /*18490*/  @!P2 IMAD.IADD R4, R4, 0x1, -R24 ;  /* 0x000000010404a824 */ /* 0x000fe200078e0a18 */
[----:B------:R-:W-:-:S02]  /*184a0*/  ISETP.GE.AND P2, PT, R13, RZ, PT ;  /* 0x000000ff0d00720c */ /* 0x000fc40003f46270 */
[----:B------:R-:W-:Y:S01]  /*184b0*/  ISETP.GT.U32.AND P6, PT, R24, R14, PT ;  /* 0x0000000e1800720c */ /* 0x000fe20003fc4070 */
[----:B------:R-:W-:Y:S01]  /*184c0*/  IMAD.MOV.U32 R7, RZ, RZ, R4 ;  /* 0x000000ffff077224 */ /* 0x000fe200078e0004 */
[C---:B------:R-:W-:Y:S01]  /*184d0*/  IADD3 R13, R29.reuse, 0x2d, RZ ;  /* 0x0000002d1d0d7810 */ /* 0x040fe20007ffe0ff */
[----:B0-----:R-:W-:Y:S01]  /*184e0*/  IMAD.MOV.U32 R3, RZ, RZ, R0 ;  /* 0x000000ffff037224 */ /* 0x001fe200078e0000 */
[----:B------:R-:W-:Y:S01]  /*184f0*/  IADD3 R0, R29, 0x30, RZ ;  /* 0x000000301d007810 */ /* 0x000fe20007ffe0ff */
[----:B------:R-:W-:-:S04]  /*18500*/  IMAD.HI.U32 R4, R2, R11, RZ ;  /* 0x0000000b02047227 */ /* 0x000fc800078e00ff */
[----:B------:R-:W-:Y:S01]  /*18510*/  @!P1 IMAD.MOV R3, RZ, RZ, -R3 ;  /* 0x000000ffff039224 */ /* 0x000fe200078e0a03 */
[----:B------:R-:W-:Y:S01]  /*18520*/  ISETP.GT.U32.AND P1, PT, R24, R5, PT ;  /* 0x000000051800720c */ /* 0x000fe20003f24070 */
[----:B------:R-:W-:Y:S01]  /*18530*/  @!P0 IMAD.MOV R7, RZ, RZ, -R7 ;  /* 0x000000ffff078224 */ /* 0x000fe200078e0a07 */
[----:B------:R-:W-:Y:S01]  /*18540*/  ISETP.GE.AND P0, PT, R6, RZ, PT ;  /* 0x000000ff0600720c */ /* 0x000fe20003f06270 */
[----:B------:R-:W-:Y:S01]  /*18550*/  IMAD.MOV R4, RZ, RZ, -R4 ;  /* 0x000000ffff047224 */ /* 0x000fe200078e0a04 */
[----:B------:R-:W-:Y:S01]  /*18560*/  IABS R6, R9 ;  /* 0x0000000900067213 */ /* 0x000fe20000000000 */
[--C-:B------:R-:W-:Y:S01]  /*18570*/  @!P5 IMAD.IADD R12, R12, 0x1, -R24.reuse ;  /* 0x000000010c0cd824 */ /* 0x100fe200078e0a18 */
[----:B------:R0:W-:Y:S01]  /*18580*/  STL [R1+0x5c], R7 ;  /* 0x00005c0701007387 */ /* 0x0001e20000100800 */
[----:B------:R-:W-:Y:S01]  /*18590*/  IMAD R11, R24, R4, R11 ;  /* 0x00000004180b7224 */ /* 0x000fe200078e020b */
[----:B------:R-:W-:Y:S01]  /*185a0*/  ISETP.GE.AND P5, PT, R0, RZ, PT ;  /* 0x000000ff0000720c */ /* 0x000fe20003fa6270 */
[----:B------:R-:W-:Y:S01]  /*185b0*/  @!P6 IMAD.IADD R14, R14, 0x1, -R24 ;  /* 0x000000010e0ee824 */ /* 0x000fe200078e0a18 */
[----:B------:R1:W-:Y:S01]  /*185c0*/  STL [R1+0x50], R3 ;  /* 0x0000500301007387 */ /* 0x0003e20000100800 */
[----:B------:R-:W-:Y:S01]  /*185d0*/  IMAD.HI.U32 R10, R2, R6, RZ ;  /* 0x00000006020a7227 */ /* 0x000fe200078e00ff */
[----:B------:R-:W-:-:S03]  /*185e0*/  ISETP.GT.U32.AND P6, PT, R24, R11, PT ;  /* 0x0000000b1800720c */ /* 0x000fc60003fc4070 */
[----:B------:R-:W-:Y:S01]  /*185f0*/  @!P1 IMAD.IADD R5, R5, 0x1, -R24 ;  /* 0x0000000105059824 */ /* 0x000fe200078e0a18 */
[----:B0-----:R-:W-:Y:S01]  /*18600*/  IABS R7, R0 ;  /* 0x0000000000077213 */ /* 0x001fe20000000000 */
[----:B------:R-:W-:Y:S01]  /*18610*/  IMAD.MOV R10, RZ, RZ, -R10 ;  /* 0x000000ffff0a7224 */ /* 0x000fe200078e0a0a */
[----:B------:R-:W-:Y:S01]  /*18620*/  IADD3 R0, R29, 0x2e, RZ ;  /* 0x0000002e1d007810 */ /* 0x000fe20007ffe0ff */
[----:B-1----:R-:W-:Y:S01]  /*18630*/  IMAD.MOV.U32 R3, RZ, RZ, R12 ;  /* 0x000000ffff037224 */ /* 0x002fe200078e000c */
[----:B------:R-:W-:Y:S01]  /*18640*/  ISETP.GT.U32.AND P1, PT, R24, R5, PT ;  /* 0x000000051800720c */ /* 0x000fe20003f24070 */
[----:B------:R-:W-:Y:S01]  /*18650*/  IMAD.HI.U32 R8, R2, R7, RZ ;  /* 0x0000000702087227 */ /* 0x000fe200078e00ff */
[----:B------:R-:W-:-:S03]  /*18660*/  IABS R4, R0 ;  /* 0x0000000000047213 */ /* 0x000fc60000000000 */
[----:B------:R-:W-:Y:S01]  /*18670*/  @!P4 IMAD.MOV R3, RZ, RZ, -R3 ;  /* 0x000000ffff03c224 */ /* 0x000fe200078e0a03 */
[----:B------:R-:W-:Y:S01]  /*18680*/  ISETP.GE.AND P4, PT, R9, RZ, PT ;  /* 0x000000ff0900720c */ /* 0x000fe20003f86270 */
[----:B------:R-:W-:Y:S02]  /*18690*/  IMAD.MOV R8, RZ, RZ, -R8 ;  /* 0x000000ffff087224 */ /* 0x000fe400078e0a08 */
[--C-:B------:R-:W-:Y:S01]  /*186a0*/  @!P6 IMAD.IADD R11, R11, 0x1, -R24.reuse ;  /* 0x000000010b0be824 */ /* 0x100fe200078e0a18 */
[----:B------:R0:W-:Y:S01]  /*186b0*/  STL [R1+0x54], R3 ;  /* 0x0000540301007387 */ /* 0x0001e20000100800 */
[C---:B------:R-:W-:Y:S01]  /*186c0*/  IMAD R7, R24.reuse, R8, R7 ;  /* 0x0000000818077224 */ /* 0x040fe200078e0207 */
[----:B------:R-:W-:Y:S01]  /*186d0*/  IADD3 R8, R29, 0x2c, RZ ;  /* 0x0000002c1d087810 */ /* 0x000fe20007ffe0ff */
[----:B------:R-:W-:Y:S01]  /*186e0*/  @!P1 IMAD.IADD R5, R5, 0x1, -R24 ;  /* 0x0000000105059824 */ /* 0x000fe200078e0a18 */
[C---:B------:R-:W-:Y:S01]  /*186f0*/  ISETP.GT.U32.AND P6, PT, R24.reuse, R11, PT ;  /* 0x0000000b1800720c */ /* 0x040fe20003fc4070 */
[C---:B------:R-:W-:Y:S01]  /*18700*/  IMAD R6, R24.reuse, R10, R6 ;  /* 0x0000000a18067224 */ /* 0x040fe200078e0206 */
[----:B------:R-:W-:-:S02]  /*18710*/  ISETP.GT.U32.AND P1, PT, R24, R7, PT ;  /* 0x000000071800720c */ /* 0x000fc40003f24070 */
[----:B------:R-:W-:Y:S01]  /*18720*/  IABS R10, R8 ;  /* 0x00000008000a7213 */ /* 0x000fe20000000000 */
[----:B0-----:R-:W-:-:S04]  /*18730*/  IMAD.MOV.U32 R3, RZ, RZ, R14 ;  /* 0x000000ffff037224 */ /* 0x001fc800078e000e */
[----:B------:R-:W-:Y:S01]  /*18740*/  @!P3 IMAD.MOV R3, RZ, RZ, -R3 ;  /* 0x000000ffff03b224 */ /* 0x000fe200078e0a03 */
[----:B------:R-:W-:Y:S01]  /*18750*/  ISETP.GE.AND P3, PT, R0, RZ, PT ;  /* 0x000000ff0000720c */ /* 0x000fe20003f66270 */
[----:B------:R-:W-:-:S03]  /*18760*/  IMAD.HI.U32 R0, R2, R4, RZ ;  /* 0x0000000402007227 */ /* 0x000fc600078e00ff */
[----:B------:R0:W-:Y:S01]  /*18770*/  STL [R1+0x60], R3 ;  /* 0x0000600301007387 */ /* 0x0001e20000100800 */
[----:B------:R-:W-:Y:S02]  /*18780*/  IMAD.MOV R0, RZ, RZ, -R0 ;  /* 0x000000ffff007224 */ /* 0x000fe400078e0a00 */
[----:B------:R-:W-:Y:S02]  /*18790*/  @!P1 IMAD.IADD R7, R7, 0x1, -R24 ;  /* 0x0000000107079824 */ /* 0x000fe400078e0a18 */
[C---:B------:R-:W-:Y:S01]  /*187a0*/  IMAD R4, R24.reuse, R0, R4 ;  /* 0x0000000018047224 */ /* 0x040fe200078e0204 */
[----:B------:R-:W-:Y:S01]  /*187b0*/  IADD3 R0, R29, 0x2b, RZ ;  /* 0x0000002b1d007810 */ /* 0x000fe20007ffe0ff */
[----:B------:R-:W-:Y:S01]  /*187c0*/  @!P6 IMAD.IADD R11, R11, 0x1, -R24 ;  /* 0x000000010b0be824 */ /* 0x000fe200078e0a18 */
[C---:B------:R-:W-:Y:S01]  /*187d0*/  ISETP.GT.U32.AND P1, PT, R24.reuse, R7, PT ;  /* 0x000000071800720c */ /* 0x040fe20003f24070 */
[----:B0-----:R-:W-:Y:S01]  /*187e0*/  IMAD.MOV.U32 R3, RZ, RZ, R5 ;  /* 0x000000ffff037224 */ /* 0x001fe200078e0005 */
[----:B------:R-:W-:-:S02]  /*187f0*/  ISETP.GT.U32.AND P6, PT, R24, R4, PT ;  /* 0x000000041800720c */ /* 0x000fc40003fc4070 */
[----:B------:R-:W-:Y:S01]  /*18800*/  IABS R5, R13 ;  /* 0x0000000d00057213 */ /* 0x000fe20000000000 */
[----:B------:R-:W-:Y:S01]  /*18810*/  @!P2 IMAD.MOV R3, RZ, RZ, -R3 ;  /* 0x000000ffff03a224 */ /* 0x000fe200078e0a03 */
[----:B------:R-:W-:Y:S02]  /*18820*/  ISETP.GT.U32.AND P2, PT, R24, R6, PT ;  /* 0x000000061800720c */ /* 0x000fe40003f44070 */
[----:B------:R-:W-:Y:S01]  /*18830*/  IABS R9, R0 ;  /* 0x0000000000097213 */ /* 0x000fe20000000000 */
[----:B------:R-:W-:Y:S01]  /*18840*/  IMAD.HI.U32 R12, R2, R5, RZ ;  /* 0x00000005020c7227 */ /* 0x000fe200078e00ff */
[----:B------:R0:W-:Y:S03]  /*18850*/  STL [R1+0x64], R3 ;  /* 0x0000640301007387 */ /* 0x0001e60000100800 */
[----:B------:R-:W-:Y:S02]  /*18860*/  IMAD.MOV R12, RZ, RZ, -R12 ;  /* 0x000000ffff0c7224 */ /* 0x000fe400078e0a0c */
[----:B------:R-:W-:-:S02]  /*18870*/  @!P6 IMAD.IADD R4, R4, 0x1, -R24 ;  /* 0x000000010404e824 */ /* 0x000fc400078e0a18 */
[--C-:B------:R-:W-:Y:S01]  /*18880*/  @!P1 IMAD.IADD R7, R7, 0x1, -R24.reuse ;  /* 0x0000000107079824 */ /* 0x100fe200078e0a18 */
[----:B------:R-:W-:Y:S01]  /*18890*/  ISETP.GE.AND P1, PT, R8, RZ, PT ;  /* 0x000000ff0800720c */ /* 0x000fe20003f26270 */
[----:B------:R-:W-:Y:S01]  /*188a0*/  @!P2 IMAD.IADD R6, R6, 0x1, -R24 ;  /* 0x000000010606a824 */ /* 0x000fe200078e0a18 */
[----:B------:R-:W-:Y:S01]  /*188b0*/  ISETP.GT.U32.AND P6, PT, R24, R4, PT ;  /* 0x000000041800720c */ /* 0x000fe20003fc4070 */
[----:B0-----:R-:W-:Y:S02]  /*188c0*/  IMAD.MOV.U32 R3, RZ, RZ, R11 ;  /* 0x000000ffff037224 */ /* 0x001fe400078e000b */
[----:B------:R-:W-:Y:S01]  /*188d0*/  IMAD.HI.U32 R11, R2, R10, RZ ;  /* 0x0000000a020b7227 */ /* 0x000fe200078e00ff */
[----:B------:R-:W-:-:S03]  /*188e0*/  ISETP.GT.U32.AND P2, PT, R24, R6, PT ;  /* 0x000000061800720c */ /* 0x000fc60003f44070 */
[----:B------:R-:W-:Y:S01]  /*188f0*/  @!P0 IMAD.MOV R3, RZ, RZ, -R3 ;  /* 0x000000ffff038224 */ /* 0x000fe200078e0a03 */
[----:B------:R-:W-:Y:S01]  /*18900*/  ISETP.GE.AND P0, PT, R13, RZ, PT ;  /* 0x000000ff0d00720c */ /* 0x000fe20003f06270 */
[----:B------:R-:W-:Y:S02]  /*18910*/  IMAD.MOV R11, RZ, RZ, -R11 ;  /* 0x000000ffff0b7224 */ /* 0x000fe400078e0a0b */
[----:B------:R-:W-:Y:S01]  /*18920*/  IMAD R5, R24, R12, R5 ;  /* 0x0000000c18057224 */ /* 0x000fe200078e0205 */
[----:B------:R0:W-:Y:S01]  /*18930*/  STL [R1+0x29c], R3 ;  /* 0x00029c0301007387 */ /* 0x0001e20000100800 */
[----:B------:R-:W-:-:S04]  /*18940*/  IMAD.HI.U32 R13, R2, R9, RZ ;  /* 0x00000009020d7227 */ /* 0x000fc800078e00ff */
[----:B------:R-:W-:Y:S02]  /*18950*/  IMAD R10, R24, R11, R10 ;  /* 0x0000000b180a7224 */ /* 0x000fe400078e020a */
[----:B------:R-:W-:Y:S01]  /*18960*/  @!P2 IMAD.IADD R6, R6, 0x1, -R24 ;  /* 0x000000010606a824 */ /* 0x000fe200078e0a18 */
[C---:B------:R-:W-:Y:S01]  /*18970*/  ISETP.GT.U32.AND P2, PT, R24.reuse, R5, PT ;  /* 0x000000051800720c */ /* 0x040fe20003f44070 */
[----:B------:R-:W-:Y:S01]  /*18980*/  IMAD.MOV.U32 R14, RZ, RZ, R7 ;  /* 0x000000ffff0e7224 */ /* 0x000fe200078e0007 */
[C---:B------:R-:W-:Y:S01]  /*18990*/  IADD3 R7, R29.reuse, 0x28, RZ ;  /* 0x000000281d077810 */ /* 0x040fe20007ffe0ff */
[----:B------:R-:W-:Y:S02]  /*189a0*/  IMAD.MOV R8, RZ, RZ, -R13 ;  /* 0x000000ffff087224 */ /* 0x000fe400078e0a0d */
[----:B------:R-:W-:Y:S01]  /*189b0*/  @!P5 IMAD.MOV R14, RZ, RZ, -R14 ;  /* 0x000000ffff0ed224 */ /* 0x000fe200078e0a0e */
[C---:B------:R-:W-:Y:S01]  /*189c0*/  ISETP.GT.U32.AND P5, PT, R24.reuse, R10, PT ;  /* 0x0000000a1800720c */ /* 0x040fe20003fa4070 */
[----:B------:R-:W-:Y:S01]  /*189d0*/  IMAD R9, R24, R8, R9 ;  /* 0x0000000818097224 */ /* 0x000fe200078e0209 */
[C---:B------:R-:W-:Y:S01]  /*189e0*/  IADD3 R8, R29.reuse, 0x29, RZ ;  /* 0x000000291d087810 */ /* 0x040fe20007ffe0ff */
[----:B0-----:R-:W-:Y:S01]  /*189f0*/  IMAD.MOV.U32 R3, RZ, RZ, R6 ;  /* 0x000000ffff037224 */ /* 0x001fe200078e0006 */
[----:B------:R-:W-:Y:S01]  /*18a00*/  IADD3 R6, R29, 0x2a, RZ ;  /* 0x0000002a1d067810 */ /* 0x000fe20007ffe0ff */
[--C-:B------:R-:W-:Y:S01]  /*18a10*/  @!P6 IMAD.IADD R4, R4, 0x1, -R24.reuse ;  /* 0x000000010404e824 */ /* 0x100fe200078e0a18 */
[----:B------:R-:W-:Y:S01]  /*18a20*/  ISETP.GT.U32.AND P6, PT, R24, R9, PT ;  /* 0x000000091800720c */ /* 0x000fe20003fc4070 */
[--C-:B------:R-:W-:Y:S01]  /*18a30*/  @!P2 IMAD.IADD R5, R5, 0x1, -R24.reuse ;  /* 0x000000010505a824 */ /* 0x100fe200078e0a18 */
[----:B------:R-:W-:Y:S01]  /*18a40*/  IABS R13, R6 ;  /* 0x00000006000d7213 */ /* 0x000fe20000000000 */
[----:B------:R-:W-:Y:S01]  /*18a50*/  @!P4 IMAD.MOV R3, RZ, RZ, -R3 ;  /* 0x000000ffff03c224 */ /* 0x000fe200078e0a03 */
[----:B------:R-:W-:Y:S01]  /*18a60*/  ISETP.GE.AND P4, PT, R0, RZ, PT ;  /* 0x000000ff0000720c */ /* 0x000fe20003f86270 */
[----:B------:R0:W-:Y:S01]  /*18a70*/  STL [R1+0x240], R14 ;  /* 0x0002400e01007387 */ /* 0x0001e20000100800 */
[----:B------:R-:W-:Y:S01]  /*18a80*/  IABS R12, R8 ;  /* 0x00000008000c7213 */ /* 0x000fe20000000000 */
[----:B------:R-:W-:Y:S01]  /*18a90*/  @!P5 IMAD.IADD R10, R10, 0x1, -R24 ;  /* 0x000000010a0ad824 */ /* 0x000fe200078e0a18 */
[----:B------:R-:W-:Y:S01]  /*18aa0*/  ISETP.GT.U32.AND P5, PT, R24, R5, PT ;  /* 0x000000051800720c */ /* 0x000fe20003fa4070 */
[----:B------:R-:W-:Y:S01]  /*18ab0*/  IMAD.HI.U32 R0, R2, R13, RZ ;  /* 0x0000000d02007227 */ /* 0x000fe200078e00ff */
[----:B------:R1:W-:Y:S01]  /*18ac0*/  STL [R1+0x260], R3 ;  /* 0x0002600301007387 */ /* 0x0003e20000100800 */
[----:B------:R-:W-:-:S02]  /*18ad0*/  IABS R11, R7 ;  /* 0x00000007000b7213 */ /* 0x000fc40000000000 */
[----:B------:R-:W-:Y:S01]  /*18ae0*/  IMAD.MOV R0, RZ, RZ, -R0 ;  /* 0x000000ffff007224 */ /* 0x000fe200078e0a00 */
[----:B------:R-:W-:Y:S01]  /*18af0*/  ISETP.GE.AND P2, PT, R6, RZ, PT ;  /* 0x000000ff0600720c */ /* 0x000fe20003f46270 */
[----:B------:R-:W-:Y:S01]  /*18b00*/  @!P6 IMAD.IADD R9, R9, 0x1, -R24 ;  /* 0x000000010909e824 */ /* 0x000fe200078e0a18 */
[C---:B------:R-:W-:Y:S01]  /*18b10*/  ISETP.GT.U32.AND P6, PT, R24.reuse, R10, PT ;  /* 0x0000000a1800720c */ /* 0x040fe20003fc4070 */
[----:B------:R-:W-:Y:S01]  /*18b20*/  IMAD R13, R24, R0, R13 ;  /* 0x00000000180d7224 */ /* 0x000fe200078e020d */
[----:B------:R-:W-:Y:S01]  /*18b30*/  IADD3 R0, R29, 0x27, RZ ;  /* 0x000000271d007810 */ /* 0x000fe20007ffe0ff */
[----:B------:R-:W-:-:S03]  /*18b40*/  IMAD.HI.U32 R6, R2, R11, RZ ;  /* 0x0000000b02067227 */ /* 0x000fc600078e00ff */
[----:B0-----:R-:W-:Y:S01]  /*18b50*/  IABS R14, R0 ;  /* 0x00000000000e7213 */ /* 0x001fe20000000000 */
[----:B-1----:R-:W-:Y:S02]  /*18b60*/  IMAD.MOV.U32 R3, RZ, RZ, R4 ;  /* 0x000000ffff037224 */ /* 0x002fe400078e0004 */
[----:B------:R-:W-:-:S04]  /*18b70*/  IMAD.HI.U32 R4, R2, R12, RZ ;  /* 0x0000000c02047227 */ /* 0x000fc800078e00ff */
[----:B------:R-:W-:Y:S02]  /*18b80*/  IMAD.MOV R4, RZ, RZ, -R4 ;  /* 0x000000ffff047224 */ /* 0x000fe400078e0a04 */
[----:B------:R-:W-:Y:S01]  /*18b90*/  @!P5 IMAD.IADD R5, R5, 0x1, -R24 ;  /* 0x000000010505d824 */ /* 0x000fe200078e0a18 */
[C---:B------:R-:W-:Y:S01]  /*18ba0*/  ISETP.GT.U32.AND P5, PT, R24.reuse, R13, PT ;  /* 0x0000000d1800720c */ /* 0x040fe20003fa4070 */
[C---:B------:R-:W-:Y:S01]  /*18bb0*/  IMAD R12, R24.reuse, R4, R12 ;  /* 0x00000004180c7224 */ /* 0x040fe200078e020c */
[----:B------:R-:W-:Y:S01]  /*18bc0*/  IADD3 R4, R29, 0x26, RZ ;  /* 0x000000261d047810 */ /* 0x000fe20007ffe0ff */
[----:B------:R-:W-:Y:S01]  /*18bd0*/  @!P3 IMAD.MOV R3, RZ, RZ, -R3 ;  /* 0x000000ffff03b224 */ /* 0x000fe200078e0a03 */
[----:B------:R-:W-:Y:S01]  /*18be0*/  ISETP.GT.U32.AND P3, PT, R24, R9, PT ;  /* 0x000000091800720c */ /* 0x000fe20003f64070 */
[----:B------:R-:W-:Y:S01]  /*18bf0*/  @!P6 IMAD.IADD R10, R10, 0x1, -R24 ;  /* 0x000000010a0ae824 */ /* 0x000fe200078e0a18 */
[----:B------:R-:W-:Y:S01]  /*18c00*/  ISETP.GT.U32.AND P6, PT, R24, R12, PT ;  /* 0x0000000c1800720c */ /* 0x000fe20003fc4070 */
[----:B------:R-:W-:Y:S01]  /*18c10*/  IMAD.MOV R6, RZ, RZ, -R6 ;  /* 0x000000ffff067224 */ /* 0x000fe200078e0a06 */
[----:B------:R0:W-:Y:S01]  /*18c20*/  STL [R1+0x268], R3 ;  /* 0x0002680301007387 */ /* 0x0001e20000100800 */
[----:B------:R-:W-:-:S02]  /*18c30*/  @!P1 IMAD.MOV R10, RZ, RZ, -R10 ;  /* 0x000000ffff0a9224 */ /* 0x000fc400078e0a0a */
[----:B------:R-:W-:Y:S02]  /*18c40*/  IMAD R11, R24, R6, R11 ;  /* 0x00000006180b7224 */ /* 0x000fe400078e020b */
[----:B------:R-:W-:-:S03]  /*18c50*/  @!P5 IMAD.IADD R13, R13, 0x1, -R24 ;  /* 0x000000010d0dd824 */ /* 0x000fc600078e0a18 */
[----:B------:R-:W-:Y:S01]  /*18c60*/  ISETP.GT.U32.AND P1, PT, R24, R11, PT ;  /* 0x0000000b1800720c */ /* 0x000fe20003f24070 */
[--C-:B------:R-:W-:Y:S01]  /*18c70*/  @!P3 IMAD.IADD R9, R9, 0x1, -R24.reuse ;  /* 0x000000010909b824 */ /* 0x100fe200078e0a18 */
[----:B------:R-:W-:Y:S01]  /*18c80*/  ISETP.GE.AND P3, PT, R8, RZ, PT ;  /* 0x000000ff0800720c */ /* 0x000fe20003f66270 */
[----:B0-----:R-:W-:Y:S01]  /*18c90*/  IMAD.MOV.U32 R3, RZ, RZ, R5 ;  /* 0x000000ffff037224 */ /* 0x001fe200078e0005 */
[----:B------:R-:W-:Y:S01]  /*18ca0*/  ISETP.GT.U32.AND P5, PT, R24, R13, PT ;  /* 0x0000000d1800720c */ /* 0x000fe20003fa4070 */
[----:B------:R-:W-:Y:S01]  /*18cb0*/  @!P6 IMAD.IADD R12, R12, 0x1, -R24 ;  /* 0x000000010c0ce824 */ /* 0x000fe200078e0a18 */
[----:B------:R-:W-:Y:S01]  /*18cc0*/  IABS R8, R4 ;  /* 0x0000000400087213 */ /* 0x000fe20000000000 */
[----:B------:R-:W-:Y:S02]  /*18cd0*/  IMAD.MOV.U32 R5, RZ, RZ, R14 ;  /* 0x000000ffff057224 */ /* 0x000fe400078e000e */
[----:B------:R-:W-:Y:S01]  /*18ce0*/  @!P0 IMAD.MOV R3, RZ, RZ, -R3 ;  /* 0x000000ffff038224 */ /* 0x000fe200078e0a03 */
[----:B------:R-:W-:Y:S01]  /*18cf0*/  ISETP.GE.AND P0, PT, R7, RZ, PT ;  /* 0x000000ff0700720c */ /* 0x000fe20003f06270 */
[----:B------:R-:W-:Y:S01]  /*18d00*/  IMAD.MOV.U32 R7, RZ, RZ, R8 ;  /* 0x000000ffff077224 */ /* 0x000fe200078e0008 */
[----:B------:R-:W-:Y:S01]  /*18d10*/  ISETP.GT.U32.AND P6, PT, R24, R12, PT ;  /* 0x0000000c1800720c */ /* 0x000fe20003fc4070 */
[----:B------:R-:W-:Y:S01]  /*18d20*/  IMAD.HI.U32 R8, R2, R5, RZ ;  /* 0x0000000502087227 */ /* 0x000fe200078e00ff */
[----:B------:R-:W-:Y:S03]  /*18d30*/  STL [R1+0x248], R3 ;  /* 0x0002480301007387 */ /* 0x000fe60000100800 */
[----:B------:R-:W-:Y:S01]  /*18d40*/  IMAD.MOV R8, RZ, RZ, -R8 ;  /* 0x000000ffff087224 */ /* 0x000fe200078e0a08 */
[----:B------:R0:W-:Y:S01]  /*18d50*/  STL [R1+0xd0], R10 ;  /* 0x0000d00a01007387 */ /* 0x0001e20000100800 */
[----:B------:R-:W-:Y:S01]  /*18d60*/  @!P5 IMAD.IADD R13, R13, 0x1, -R24 ;  /* 0x000000010d0dd824 */ /* 0x000fe200078e0a18 */
[----:B------:R-:W-:Y:S01]  /*18d70*/  ISETP.GE.AND P5, PT, R4, RZ, PT ;  /* 0x000000ff0400720c */ /* 0x000fe20003fa6270 */
[----:B------:R-:W-:-:S02]  /*18d80*/  IMAD R4, R24, R8, R5 ;  /* 0x0000000818047224 */ /* 0x000fc400078e0205 */
[----:B------:R-:W-:-:S04]  /*18d90*/  IMAD.HI.U32 R6, R2, R7, RZ ;  /* 0x0000000702067227 */ /* 0x000fc800078e00ff */
[----:B------:R-:W-:Y:S01]  /*18da0*/  @!P6 IMAD.IADD R12, R12, 0x1, -R24 ;  /* 0x000000010c0ce824 */ /* 0x000fe200078e0a18 */
[C---:B------:R-:W-:Y:S01]  /*18db0*/  ISETP.GT.U32.AND P6, PT, R24.reuse, R4, PT ;  /* 0x000000041800720c */ /* 0x040fe20003fc4070 */
[----:B------:R-:W-:Y:S01]  /*18dc0*/  IMAD.MOV R6, RZ, RZ, -R6 ;  /* 0x000000ffff067224 */ /* 0x000fe200078e0a06 */
[----:B0-----:R-:W-:Y:S01]  /*18dd0*/  IADD3 R10, R29, 0x25, RZ ;  /* 0x000000251d0a7810 */ /* 0x001fe20007ffe0ff */
[----:B------:R-:W-:Y:S02]  /*18de0*/  IMAD.MOV.U32 R3, RZ, RZ, R9 ;  /* 0x000000ffff037224 */ /* 0x000fe400078e0009 */
[----:B------:R-:W-:Y:S01]  /*18df0*/  @!P1 IMAD.IADD R11, R11, 0x1, -R24 ;  /* 0x000000010b0b9824 */ /* 0x000fe200078e0a18 */
[----:B------:R-:W-:Y:S01]  /*18e00*/  IABS R5, R10 ;  /* 0x0000000a00057213 */ /* 0x000fe20000000000 */
[C---:B------:R-:W-:Y:S01]  /*18e10*/  IMAD R7, R24.reuse, R6, R7 ;  /* 0x0000000618077224 */ /* 0x040fe200078e0207 */
[C---:B------:R-:W-:Y:S01]  /*18e20*/  IADD3 R6, R29.reuse, 0x23, RZ ;  /* 0x000000231d067810 */ /* 0x040fe20007ffe0ff */
[----:B------:R-:W-:Y:S01]  /*18e30*/  IMAD.MOV.U32 R14, RZ, RZ, R13 ;  /* 0x000000ffff0e7224 */ /* 0x000fe200078e000d */
[----:B------:R-:W-:Y:S01]  /*18e40*/  ISETP.GT.U32.AND P1, PT, R24, R11, PT ;  /* 0x0000000b1800720c */ /* 0x000fe20003f24070 */
[----:B------:R-:W-:Y:S01]  /*18e50*/  @!P4 IMAD.MOV R3, RZ, RZ, -R3 ;  /* 0x000000ffff03c224 */ /* 0x000fe200078e0a03 */
[----:B------:R-:W-:Y:S01]  /*18e60*/  ISETP.GE.AND P4, PT, R0, RZ, PT ;  /* 0x000000ff0000720c */ /* 0x000fe20003f86270 */
[----:B------:R-:W-:Y:S01]  /*18e70*/  @!P2 IMAD.MOV R14, RZ, RZ, -R14 ;  /* 0x000000ffff0ea224 */ /* 0x000fe200078e0a0e */
[----:B------:R-:W-:Y:S01]  /*18e80*/  ISETP.GT.U32.AND P2, PT, R24, R7, PT ;  /* 0x000000071800720c */ /* 0x000fe20003f44070 */
[----:B------:R-:W-:Y:S01]  /*18e90*/  @!P6 IMAD.IADD R4, R4, 0x1, -R24 ;  /* 0x000000010404e824 */ /* 0x000fe200078e0a18 */
[----:B------:R0:W-:Y:S01]  /*18ea0*/  STL [R1+0x214], R3 ;  /* 0x0002140301007387 */ /* 0x0001e20000100800 */
[----:B------:R-:W-:-:S02]  /*18eb0*/  IADD3 R0, R29, 0x24, RZ ;  /* 0x000000241d007810 */ /* 0x000fc40007ffe0ff */
[----:B------:R-:W-:Y:S01]  /*18ec0*/  ISETP.GE.AND P6, PT, R10, RZ, PT ;  /* 0x000000ff0a00720c */ /* 0x000fe20003fc6270 */
[----:B------:R-:W-:Y:S01]  /*18ed0*/  STL [R1+0x1b4], R14 ;  /* 0x0001b40e01007387 */ /* 0x000fe20000100800 */
[----:B------:R-:W-:Y:S02]  /*18ee0*/  IABS R9, R0 ;  /* 0x0000000000097213 */ /* 0x000fe40000000000 */
[----:B------:R-:W-:Y:S01]  /*18ef0*/  @!P1 IMAD.IADD R11, R11, 0x1, -R24 ;  /* 0x000000010b0b9824 */ /* 0x000fe200078e0a18 */
[----:B------:R-:W-:Y:S01]  /*18f00*/  IABS R8, R6 ;  /* 0x0000000600087213 */ /* 0x000fe20000000000 */
[----:B0-----:R-:W-:Y:S01]  /*18f10*/  IMAD.MOV.U32 R3, RZ, RZ, R12 ;  /* 0x000000ffff037224 */ /* 0x001fe200078e000c */
[----:B------:R-:W-:Y:S01]  /*18f20*/  ISETP.GE.AND P1, PT, R0, RZ, PT ;  /* 0x000000ff0000720c */ /* 0x000fe20003f26270 */
[----:B------:R-:W-:Y:S01]  /*18f30*/  @!P2 IMAD.IADD R7, R7, 0x1, -R24 ;  /* 0x000000010707a824 */ /* 0x000fe200078e0a18 */
[----:B------:R-:W-:Y:S01]  /*18f40*/  IADD3 R13, R29, 0x22, RZ ;  /* 0x000000221d0d7810 */ /* 0x000fe20007ffe0ff */
[----:B------:R-:W-:Y:S01]  /*18f50*/  @!P3 IMAD.MOV R3, RZ, RZ, -R3 ;  /* 0x000000ffff03b224 */ /* 0x000fe200078e0a03 */
[----:B------:R-:W-:Y:S01]  /*18f60*/  ISETP.GT.U32.AND P3, PT, R24, R4, PT ;  /* 0x000000041800720c */ /* 0x000fe20003f64070 */
[----:B------:R-:W-:Y:S01]  /*18f70*/  IMAD.HI.U32 R12, R2, R5, RZ ;  /* 0x00000005020c7227 */ /* 0x000fe200078e00ff */
[----:B------:R-:W-:-:S02]  /*18f80*/  ISETP.GT.U32.AND P2, PT, R24, R7, PT ;  /* 0x000000071800720c */ /* 0x000fc40003f44070 */
[----:B------:R0:W-:Y:S01]  /*18f90*/  STL [R1+0x20c], R3 ;  /* 0x00020c0301007387 */ /* 0x0001e20000100800 */
[----:B------:R-:W-:-:S04]  /*18fa0*/  IMAD.HI.U32 R10, R2, R9, RZ ;  /* 0x00000009020a7227 */ /* 0x000fc800078e00ff */
[----:B------:R-:W-:Y:S02]  /*18fb0*/  IMAD.MOV R12, RZ, RZ, -R12 ;  /* 0x000000ffff0c7224 */ /* 0x000fe400078e0a0c */
[----:B------:R-:W-:Y:S02]  /*18fc0*/  IMAD.MOV R10, RZ, RZ, -R10 ;  /* 0x000000ffff0a7224 */ /* 0x000fe400078e0a0a */
[----:B------:R-:W-:Y:S02]  /*18fd0*/  @!P3 IMAD.IADD R4, R4, 0x1, -R24 ;  /* 0x000000010404b824 */ /* 0x000fe400078e0a18 */
[----:B0-----:R-:W-:Y:S02]  /*18fe0*/  IMAD.MOV.U32 R3, RZ, RZ, R11 ;  /* 0x000000ffff037224 */ /* 0x001fe400078e000b */
[----:B------:R-:W-:Y:S02]  /*18ff0*/  IMAD R5, R24, R12, R5 ;  /* 0x0000000c18057224 */ /* 0x000fe400078e0205 */
[----:B------:R-:W-:Y:S01]  /*19000*/  @!P0 IMAD.MOV R3, RZ, RZ, -R3 ;  /* 0x000000ffff038224 */ /* 0x000fe200078e0a03 */
[----:B------:R-:W-:Y:S01]  /*19010*/  ISETP.GE.AND P0, PT, R6, RZ, PT ;  /* 0x000000ff0600720c */ /* 0x000fe20003f06270 */
[C---:B------:R-:W-:Y:S01]  /*19020*/  IMAD R9, R24.reuse, R10, R9 ;  /* 0x0000000a18097224 */ /* 0x040fe200078e0209 */
[----:B------:R-:W-:Y:S01]  /*19030*/  ISETP.GT.U32.AND P3, PT, R24, R5, PT ;  /* 0x000000051800720c */ /* 0x000fe20003f64070 */
[----:B------:R-:W-:Y:S01]  /*19040*/  IMAD.HI.U32 R0, R2, R8, RZ ;  /* 0x0000000802007227 */ /* 0x000fe200078e00ff */
[----:B------:R0:W-:Y:S01]  /*19050*/  STL [R1+0x1c0], R3 ;  /* 0x0001c00301007387 */ /* 0x0001e20000100800 */
[----:B------:R-:W-:-:S02]  /*19060*/  IADD3 R10, R29, 0x21, RZ ;  /* 0x000000211d0a7810 */ /* 0x000fc40007ffe0ff */
[----:B------:R-:W-:Y:S01]  /*19070*/  IMAD.MOV R0, RZ, RZ, -R0 ;  /* 0x000000ffff007224 */ /* 0x000fe200078e0a00 */
[----:B------:R-:W-:Y:S01]  /*19080*/  IABS R6, R29 ;  /* 0x0000001d00067213 */ /* 0x000fe20000000000 */
[----:B------:R-:W-:Y:S01]  /*19090*/  @!P2 IMAD.IADD R7, R7, 0x1, -R24 ;  /* 0x000000010707a824 */ /* 0x000fe200078e0a18 */
[----:B------:R-:W-:Y:S01]  /*190a0*/  ISETP.GE.AND P2, PT, R13, RZ, PT ;  /* 0x000000ff0d00720c */ /* 0x000fe20003f46270 */
[C---:B------:R-:W-:Y:S01]  /*190b0*/  IMAD R8, R24.reuse, R0, R8 ;  /* 0x0000000018087224 */ /* 0x040fe200078e0208 */
[----:B------:R-:W-:Y:S01]  /*190c0*/  IABS R13, R13 ;  /* 0x0000000d000d7213 */ /* 0x000fe20000000000 */
[----:B0-----:R-:W-:Y:S01]  /*190d0*/  IMAD.MOV.U32 R3, RZ, RZ, R4 ;  /* 0x000000ffff037224 */ /* 0x001fe200078e0004 */
[----:B------:R-:W-:Y:S01]  /*190e0*/  IABS R11, R10 ;  /* 0x0000000a000b7213 */ /* 0x000fe20000000000 */
[----:B------:R-:W-:Y:S01]  /*190f0*/  @!P3 IMAD.IADD R5, R5, 0x1, -R24 ;  /* 0x000000010505b824 */ /* 0x000fe200078e0a18 */
[----:B------:R-:W-:Y:S01]  /*19100*/  IADD3 R4, R29, 0x20, RZ ;  /* 0x000000201d047810 */ /* 0x000fe20007ffe0ff */
[----:B------:R-:W-:Y:S01]  /*19110*/  @!P4 IMAD.MOV R3, RZ, RZ, -R3 ;  /* 0x000000ffff03c224 */ /* 0x000fe200078e0a03 */
[----:B------:R-:W-:Y:S01]  /*19120*/  ISETP.GT.U32.AND P4, PT, R24, R9, PT ;  /* 0x000000091800720c */ /* 0x000fe20003f84070 */
[----:B------:R-:W-:Y:S01]  /*19130*/  IMAD.HI.U32 R14, R2, R13, RZ ;  /* 0x0000000d020e7227 */ /* 0x000fe200078e00ff */
[----:B------:R-:W-:-:S02]  /*19140*/  ISETP.GT.U32.AND P3, PT, R24, R5, PT ;  /* 0x000000051800720c */ /* 0x000fc40003f64070 */
[----:B------:R0:W-:Y:S01]  /*19150*/  STL [R1+0x1d4], R3 ;  /* 0x0001d40301007387 */ /* 0x0001e20000100800 */
[----:B------:R-:W-:Y:S01]  /*19160*/  IMAD.MOV R14, RZ, RZ, -R14 ;  /* 0x000000ffff0e7224 */ /* 0x000fe200078e0a0e */
[----:B------:R-:W-:Y:S01]  /*19170*/  IABS R0, R4 ;  /* 0x0000000400007213 */ /* 0x000fe20000000000 */
[----:B------:R-:W-:-:S04]  /*19180*/  IMAD.HI.U32 R12, R2, R11, RZ ;  /* 0x0000000b020c7227 */ /* 0x000fc800078e00ff */
[----:B------:R-:W-:Y:S02]  /*19190*/  IMAD.MOV R12, RZ, RZ, -R12 ;  /* 0x000000ffff0c7224 */ /* 0x000fe400078e0a0c */
[--C-:B------:R-:W-:Y:S02]  /*191a0*/  @!P4 IMAD.IADD R9, R9, 0x1, -R24.reuse ;  /* 0x000000010909c824 */ /* 0x100fe400078e0a18 */
[----:B0-----:R-:W-:Y:S02]  /*191b0*/  IMAD.MOV.U32 R3, RZ, RZ, R7 ;  /* 0x000000ffff037224 */ /* 0x001fe400078e0007 */
[----:B------:R-:W-:Y:S01]  /*191c0*/  @!P3 IMAD.IADD R5, R5, 0x1, -R24 ;  /* 0x000000010505b824 */ /* 0x000fe200078e0a18 */
[C---:B------:R-:W-:Y:S01]  /*191d0*/  ISETP.GT.U32.AND P4, PT, R24.reuse, R9, PT ;  /* 0x000000091800720c */ /* 0x040fe20003f84070 */
[----:B------:R-:W-:Y:S01]  /*191e0*/  @!P5 IMAD.MOV R3, RZ, RZ, -R3 ;  /* 0x000000ffff03d224 */ /* 0x000fe200078e0a03 */
[----:B------:R-:W-:Y:S01]  /*191f0*/  ISETP.GT.U32.AND P5, PT, R24, R8, PT ;  /* 0x000000081800720c */ /* 0x000fe20003fa4070 */
[----:B------:R-:W-:Y:S01]  /*19200*/  IMAD.MOV.U32 R15, RZ, RZ, R5 ;  /* 0x000000ffff0f7224 */ /* 0x000fe200078e0005 */
[----:B------:R-:W-:Y:S01]  /*19210*/  ISETP.GE.AND P3, PT, R10, RZ, PT ;  /* 0x000000ff0a00720c */ /* 0x000fe20003f66270 */
[C---:B------:R-:W-:Y:S01]  /*19220*/  IMAD R10, R24.reuse, R14, R13 ;  /* 0x0000000e180a7224 */ /* 0x040fe200078e020d */
[----:B------:R0:W-:Y:S01]  /*19230*/  STL [R1+0x1c4], R3 ;  /* 0x0001c40301007387 */ /* 0x0001e20000100800 */
[----:B------:R-:W-:-:S02]  /*19240*/  IMAD R11, R24, R12, R11 ;  /* 0x0000000c180b7224 */ /* 0x000fc400078e020b */
[----:B------:R-:W-:-:S04]  /*19250*/  IMAD.HI.U32 R12, R2, R0, RZ ;  /* 0x00000000020c7227 */ /* 0x000fc800078e00ff */
[--C-:B------:R-:W-:Y:S01]  /*19260*/  @!P4 IMAD.IADD R9, R9, 0x1, -R24.reuse ;  /* 0x000000010909c824 */ /* 0x100fe200078e0a18 */
[----:B------:R-:W-:Y:S01]  /*19270*/  ISETP.GT.U32.AND P4, PT, R24, R10, PT ;  /* 0x0000000a1800720c */ /* 0x000fe20003f84070 */
[----:B------:R-:W-:Y:S02]  /*19280*/  @!P5 IMAD.IADD R8, R8, 0x1, -R24 ;  /* 0x000000010808d824 */ /* 0x000fe400078e0a18 */
[----:B0-----:R-:W-:Y:S02]  /*19290*/  IMAD.MOV.U32 R3, RZ, RZ, R9 ;  /* 0x000000ffff037224 */ /* 0x001fe400078e0009 */
[----:B------:R-:W-:Y:S01]  /*192a0*/  @!P6 IMAD.MOV R15, RZ, RZ, -R15 ;  /* 0x000000ffff0fe224 */ /* 0x000fe200078e0a0f */
[C---:B------:R-:W-:Y:S01]  /*192b0*/  ISETP.GT.U32.AND P5, PT, R24.reuse, R8, PT ;  /* 0x000000081800720c */ /* 0x040fe20003fa4070 */
[----:B------:R-:W-:Y:S01]  /*192c0*/  @!P1 IMAD.MOV R3, RZ, RZ, -R3 ;  /* 0x000000ffff039224 */ /* 0x000fe200078e0a03 */
[----:B------:R-:W-:Y:S01]  /*192d0*/  ISETP.GT.U32.AND P6, PT, R24, R11, PT ;  /* 0x0000000b1800720c */ /* 0x000fe20003fc4070 */
[----:B------:R-:W-:Y:S01]  /*192e0*/  IMAD.MOV R5, RZ, RZ, -R12 ;  /* 0x000000ffff057224 */ /* 0x000fe200078e0a0c */
[----:B------:R-:W-:Y:S01]  /*192f0*/  STL [R1+0xe0], R15 ;  /* 0x0000e00f01007387 */ /* 0x000fe20000100800 */
[----:B------:R-:W-:Y:S01]  /*19300*/  IMAD.HI.U32 R7, R2, R6, RZ ;  /* 0x0000000602077227 */ /* 0x000fe200078e00ff */
[----:B------:R-:W-:-:S02]  /*19310*/  ISETP.GE.AND P1, PT, R4, RZ, PT ;  /* 0x000000ff0400720c */ /* 0x000fc40003f26270 */
[----:B------:R0:W-:Y:S01]  /*19320*/  STL [R1+0x178], R3 ;  /* 0x0001780301007387 */ /* 0x0001e20000100800 */
[----:B------:R-:W-:Y:S01]  /*19330*/  IMAD R0, R24, R5, R0 ;  /* 0x0000000518007224 */ /* 0x000fe200078e0200 */
[----:B------:R-:W-:Y:S01]  /*19340*/  IADD3 R5, R29, 0x1e, RZ ;  /* 0x0000001e1d057810 */ /* 0x000fe20007ffe0ff */
[--C-:B------:R-:W-:Y:S02]  /*19350*/  @!P4 IMAD.IADD R10, R10, 0x1, -R24.reuse ;  /* 0x000000010a0ac824 */ /* 0x100fe400078e0a18 */
[--C-:B------:R-:W-:Y:S02]  /*19360*/  @!P5 IMAD.IADD R8, R8, 0x1, -R24.reuse ;  /* 0x000000010808d824 */ /* 0x100fe400078e0a18 */
[----:B------:R-:W-:Y:S01]  /*19370*/  IMAD.MOV R7, RZ, RZ, -R7 ;  /* 0x000000ffff077224 */ /* 0x000fe200078e0a07 */
[C---:B------:R-:W-:Y:S01]  /*19380*/  ISETP.GT.U32.AND P4, PT, R24.reuse, R10, PT ;  /* 0x0000000a1800720c */ /* 0x040fe20003f84070 */
[----:B------:R-:W-:Y:S02]  /*19390*/  @!P6 IMAD.IADD R11, R11, 0x1, -R24 ;  /* 0x000000010b0be824 */ /* 0x000fe400078e0a18 */
[----:B0-----:R-:W-:Y:S01]  /*193a0*/  IMAD.MOV.U32 R3, RZ, RZ, R8 ;  /* 0x000000ffff037224 */ /* 0x001fe200078e0008 */
[----:B------:R-:W-:Y:S01]  /*193b0*/  IABS R8, R5 ;  /* 0x0000000500087213 */ /* 0x000fe20000000000 */
[C---:B------:R-:W-:Y:S01]  /*193c0*/  IMAD R4, R24.reuse, R7, R6 ;  /* 0x0000000718047224 */ /* 0x040fe200078e0206 */
[----:B------:R-:W-:Y:S01]  /*193d0*/  IADD3 R7, R29, 0x1f, RZ ;  /* 0x0000001f1d077810 */ /* 0x000fe20007ffe0ff */
[----:B------:R-:W-:Y:S01]  /*193e0*/  @!P0 IMAD.MOV R3, RZ, RZ, -R3 ;  /* 0x000000ffff038224 */ /* 0x000fe200078e0a03 */
[----:B------:R-:W-:-:S02]  /*193f0*/  ISETP.GT.U32.AND P0, PT, R24, R0, PT ;  /* 0x000000001800720c */ /* 0x000fc40003f04070 */
[----:B------:R-:W-:Y:S02]  /*19400*/  IABS R9, R7 ;  /* 0x0000000700097213 */ /* 0x000fe40000000000 */
[----:B------:R-:W-:Y:S01]  /*19410*/  ISETP.GT.U32.AND P5, PT, R24, R4, PT ;  /* 0x000000041800720c */ /* 0x000fe20003fa4070 */
[----:B------:R-:W-:Y:S01]  /*19420*/  @!P4 IMAD.IADD R10, R10, 0x1, -R24 ;  /* 0x000000010a0ac824 */ /* 0x000fe200078e0a18 */
[----:B------:R-:W-:Y:S01]  /*19430*/  ISETP.GE.AND P4, PT, R7, RZ, PT ;  /* 0x000000ff0700720c */ /* 0x000fe20003f86270 */
[----:B------:R-:W-:Y:S01]  /*19440*/  IMAD.HI.U32 R7, R2, R8, RZ ;  /* 0x0000000802077227 */ /* 0x000fe200078e00ff */
[----:B------:R-:W-:Y:S01]  /*19450*/  ISETP.GT.U32.AND P6, PT, R24, R11, PT ;  /* 0x0000000b1800720c */ /* 0x000fe20003fc4070 */
[----:B------:R0:W-:Y:S01]  /*19460*/  STL [R1+0x188], R3 ;  /* 0x0001880301007387 */ /* 0x0001e20000100800 */
[----:B------:R-:W-:Y:S01]  /*19470*/  IADD3 R6, R29, 0x1d, RZ ;  /* 0x0000001d1d067810 */ /* 0x000fe20007ffe0ff */
[----:B------:R-:W-:-:S03]  /*19480*/  IMAD.HI.U32 R12, R2, R9, RZ ;  /* 0x00000009020c7227 */ /* 0x000fc600078e00ff */
[----:B------:R-:W-:Y:S01]  /*19490*/  IABS R16, R6 ;  /* 0x0000000600107213 */ /* 0x000fe20000000000 */
[----:B------:R-:W-:Y:S02]  /*194a0*/  @!P0 IMAD.IADD R0, R0, 0x1, -R24 ;  /* 0x0000000100008824 */ /* 0x000fe400078e0a18 */
[----:B------:R-:W-:Y:S02]  /*194b0*/  IMAD.MOV R7, RZ, RZ, -R7 ;  /* 0x000000ffff077224 */ /* 0x000fe400078e0a07 */
[----:B------:R-:W-:Y:S01]  /*194c0*/  IMAD.MOV R12, RZ, RZ, -R12 ;  /* 0x000000ffff0c7224 */ /* 0x000fe200078e0a0c */
[C---:B------:R-:W-:Y:S01]  /*194d0*/  ISETP.GT.U32.AND P0, PT, R24.reuse, R0, PT ;  /* 0x000000001800720c */ /* 0x040fe20003f04070 */
[----:B------:R-:W-:Y:S02]  /*194e0*/  IMAD R8, R24, R7, R8 ;  /* 0x0000000718087224 */ /* 0x000fe400078e0208 */
[--C-:B------:R-:W-:Y:S02]  /*194f0*/  @!P5 IMAD.IADD R4, R4, 0x1, -R24.reuse ;  /* 0x000000010404d824 */ /* 0x100fe400078e0a18 */
[C---:B------:R-:W-:Y:S01]  /*19500*/  IMAD R9, R24.reuse, R12, R9 ;  /* 0x0000000c18097224 */ /* 0x040fe200078e0209 */
[----:B------:R-:W-:Y:S01]  /*19510*/  IADD3 R12, R29, 0x15, RZ ;  /* 0x000000151d0c7810 */ /* 0x000fe20007ffe0ff */
[----:B------:R-:W-:Y:S01]  /*19520*/  @!P6 IMAD.IADD R11, R11, 0x1, -R24 ;  /* 0x000000010b0be824 */ /* 0x000fe200078e0a18 */
[C---:B------:R-:W-:Y:S01]  /*19530*/  ISETP.GT.U32.AND P5, PT, R24.reuse, R4, PT ;  /* 0x000000041800720c */ /* 0x040fe20003fa4070 */
[----:B------:R-:W-:Y:S01]  /*19540*/  IMAD.MOV.U32 R13, RZ, RZ, R10 ;  /* 0x000000ffff0d7224 */ /* 0x000fe200078e000a */
[----:B------:R-:W-:Y:S01]  /*19550*/  ISETP.GT.U32.AND P6, PT, R24, R9, PT ;  /* 0x000000091800720c */ /* 0x000fe20003fc4070 */
[----:B0-----:R-:W-:-:S02]  /*19560*/  IMAD.MOV.U32 R3, RZ, RZ, R11 ;  /* 0x000000ffff037224 */ /* 0x001fc400078e000b */
[--C-:B------:R-:W-:Y:S01]  /*19570*/  @!P0 IMAD.IADD R0, R0, 0x1, -R24.reuse ;  /* 0x0000000100008824 */ /* 0x100fe200078e0a18 */
[----:B------:R-:W-:Y:S01]  /*19580*/  ISETP.GT.U32.AND P0, PT, R24, R8, PT ;  /* 0x000000081800720c */ /* 0x000fe20003f04070 */
[----:B------:R-:W-:Y:S01]  /*19590*/  @!P2 IMAD.MOV R13, RZ, RZ, -R13 ;  /* 0x000000ffff0da224 */ /* 0x000fe200078e0a0d */
[----:B------:R-:W-:Y:S01]  /*195a0*/  ISETP.GE.AND P2, PT, R5, RZ, PT ;  /* 0x000000ff0500720c */ /* 0x000fe20003f46270 */
[----:B------:R-:W-:Y:S01]  /*195b0*/  @!P3 IMAD.MOV R3, RZ, RZ, -R3 ;  /* 0x000000ffff03b224 */ /* 0x000fe200078e0a03 */
[C---:B------:R-:W-:Y:S01]  /*195c0*/  IADD3 R5, R29.reuse, 0x1c, RZ ;  /* 0x0000001c1d057810 */ /* 0x040fe20007ffe0ff */
[----:B------:R-:W-:Y:S01]  /*195d0*/  IMAD.HI.U32 R10, R2, R16, RZ ;  /* 0x00000010020a7227 */ /* 0x000fe200078e00ff */
[----:B------:R0:W-:Y:S01]  /*195e0*/  STL [R1+0x134], R13 ;  /* 0x0001340d01007387 */ /* 0x0001e20000100800 */
[----:B------:R-:W-:Y:S02]  /*195f0*/  ISETP.GE.AND P3, PT, R29, RZ, PT ;  /* 0x000000ff1d00720c */ /* 0x000fe40003f66270 */
[--C-:B------:R-:W-:Y:S01]  /*19600*/  @!P5 IMAD.IADD R4, R4, 0x1, -R24.reuse ;  /* 0x000000010404d824 */ /* 0x100fe200078e0a18 */
[----:B------:R1:W-:Y:S01]  /*19610*/  STL [R1+0x138], R3 ;  /* 0x0001380301007387 */ /* 0x0003e20000100800 */
[--C-:B------:R-:W-:Y:S01]  /*19620*/  @!P6 IMAD.IADD R9, R9, 0x1, -R24.reuse ;  /* 0x000000010909e824 */ /* 0x100fe200078e0a18 */
[----:B------:R-:W-:Y:S01]  /*19630*/  ISETP.GE.AND P5, PT, R6, RZ, PT ;  /* 0x000000ff0600720c */ /* 0x000fe20003fa6270 */
[----:B------:R-:W-:Y:S01]  /*19640*/  @!P0 IMAD.IADD R8, R8, 0x1, -R24 ;  /* 0x0000000108088824 */ /* 0x000fe200078e0a18 */
[----:B------:R-:W-:Y:S01]  /*19650*/  IADD3 R6, R29, 0x19, RZ ;  /* 0x000000191d067810 */ /* 0x000fe20007ffe0ff */
[----:B------:R-:W-:Y:S01]  /*19660*/  IMAD.MOV.U32 R11, RZ, RZ, R4 ;  /* 0x000000ffff0b7224 */ /* 0x000fe200078e0004 */
[----:B0-----:R-:W-:Y:S01]  /*19670*/  IABS R13, R5 ;  /* 0x00000005000d7213 */ /* 0x001fe20000000000 */
[----:B------:R-:W-:Y:S01]  /*19680*/  IMAD.MOV R10, RZ, RZ, -R10 ;  /* 0x000000ffff0a7224 */ /* 0x000fe200078e0a0a */
[----:B------:R-:W-:-:S02]  /*19690*/  ISETP.GT.U32.AND P0, PT, R24, R8, PT ;  /* 0x000000081800720c */ /* 0x000fc40003f04070 */
[----:B------:R-:W-:Y:S01]  /*196a0*/  ISETP.GT.U32.AND P6, PT, R24, R9, PT ;  /* 0x000000091800720c */ /* 0x000fe20003fc4070 */
[----:B------:R-:W-:Y:S01]  /*196b0*/  IMAD.HI.U32 R7, R2, R13, RZ ;  /* 0x0000000d02077227 */ /* 0x000fe200078e00ff */
[----:B------:R-:W-:Y:S02]  /*196c0*/  IADD3 R4, R29, 0x1b, RZ ;  /* 0x0000001b1d047810 */ /* 0x000fe40007ffe0ff */
[----:B------:R-:W-:Y:S01]  /*196d0*/  IABS R15, R6 ;  /* 0x00000006000f7213 */ /* 0x000fe20000000000 */
[----:B------:R-:W-:Y:S01]  /*196e0*/  IMAD.MOV R7, RZ, RZ, -R7 ;  /* 0x000000ffff077224 */ /* 0x000fe200078e0a07 */
[----:B------:R-:W-:Y:S01]  /*196f0*/  IABS R14, R4 ;  /* 0x00000004000e7213 */ /* 0x000fe20000000000 */
[----:B-1----:R-:W-:Y:S02]  /*19700*/  IMAD.MOV.U32 R3, RZ, RZ, R0 ;  /* 0x000000ffff037224 */ /* 0x002fe400078e0000 */
[----:B------:R-:W-:Y:S02]  /*19710*/  IMAD R13, R24, R7, R13 ;  /* 0x00000007180d7224 */ /* 0x000fe400078e020d */
[----:B------:R-:W-:-:S04]  /*19720*/  IMAD.HI.U32 R0, R2, R14, RZ ;  /* 0x0000000e02007227 */ /* 0x000fc800078e00ff */
[--C-:B------:R-:W-:Y:S01]  /*19730*/  @!P0 IMAD.IADD R8, R8, 0x1, -R24.reuse ;  /* 0x0000000108088824 */ /* 0x100fe200078e0a18 */
[C---:B------:R-:W-:Y:S01]  /*19740*/  ISETP.GT.U32.AND P0, PT, R24.reuse, R13, PT ;  /* 0x0000000d1800720c */ /* 0x040fe20003f04070 */
[----:B------:R-:W-:Y:S02]  /*19750*/  @!P6 IMAD.IADD R9, R9, 0x1, -R24 ;  /* 0x000000010909e824 */ /* 0x000fe400078e0a18 */
[----:B------:R-:W-:Y:S02]  /*19760*/  IMAD.MOV R0, RZ, RZ, -R0 ;  /* 0x000000ffff007224 */ /* 0x000fe400078e0a00 */
[C---:B------:R-:W-:Y:S02]  /*19770*/  IMAD R16, R24.reuse, R10, R16 ;  /* 0x0000000a18107224 */ /* 0x040fe400078e0210 */
[C---:B------:R-:W-:Y:S02]  /*19780*/  IMAD R14, R24.reuse, R0, R14 ;  /* 0x00000000180e7224 */ /* 0x040fe400078e020e */
[----:B------:R-:W-:Y:S01]  /*19790*/  IMAD.MOV.U32 R10, RZ, RZ, R9 ;  /* 0x000000ffff0a7224 */ /* 0x000fe200078e0009 */
[----:B------:R-:W-:Y:S01]  /*197a0*/  ISETP.GT.U32.AND P6, PT, R24, R16, PT ;  /* 0x000000101800720c */ /* 0x000fe20003fc4070 */
[----:B------:R-:W-:Y:S01]  /*197b0*/  @!P1 IMAD.MOV R3, RZ, RZ, -R3 ;  /* 0x000000ffff039224 */ /* 0x000fe200078e0a03 */
[----:B------:R-:W-:Y:S01]  /*197c0*/  ISETP.GE.AND P1, PT, R4, RZ, PT ;  /* 0x000000ff0400720c */ /* 0x000fe20003f26270 */
[----:B------:R-:W-:Y:S01]  /*197d0*/  @!P4 IMAD.MOV R10, RZ, RZ, -R10 ;  /* 0x000000ffff0ac224 */ /* 0x000fe200078e0a0a */
[----:B------:R-:W-:Y:S01]  /*197e0*/  IADD3 R4, R29, 0x1a, RZ ;  /* 0x0000001a1d047810 */ /* 0x000fe20007ffe0ff */
[----:B------:R-:W-:Y:S01]  /*197f0*/  @!P3 IMAD.MOV R11, RZ, RZ, -R11 ;  /* 0x000000ffff0bb224 */ /* 0x000fe200078e0a0b */
[----:B------:R-:W-:Y:S01]  /*19800*/  ISETP.GT.U32.AND P4, PT, R24, R14, PT ;  /* 0x0000000e1800720c */ /* 0x000fe20003f84070 */
[--C-:B------:R-:W-:Y:S01]  /*19810*/  @!P0 IMAD.IADD R13, R13, 0x1, -R24.reuse ;  /* 0x000000010d0d8824 */ /* 0x100fe200078e0a18 */
[----:B------:R-:W-:Y:S01]  /*19820*/  ISETP.GE.AND P3, PT, R5, RZ, PT ;  /* 0x000000ff0500720c */ /* 0x000fe20003f66270 */
[----:B------:R-:W-:Y:S01]  /*19830*/  IMAD.HI.U32 R0, R2, R15, RZ ;  /* 0x0000000f02007227 */ /* 0x000fe200078e00ff */
[----:B------:R-:W-:Y:S01]  /*19840*/  IABS R5, R4 ;  /* 0x0000000400057213 */ /* 0x000fe20000000000 */
[----:B------:R0:W-:Y:S01]  /*19850*/  STL [R1+0x13c], R11 ;  /* 0x00013c0b01007387 */ /* 0x0001e20000100800 */
[----:B------:R-:W-:Y:S01]  /*19860*/  ISETP.GT.U32.AND P0, PT, R24, R13, PT ;  /* 0x0000000d1800720c */ /* 0x000fe20003f04070 */
[----:B------:R-:W-:-:S02]  /*19870*/  @!P6 IMAD.IADD R16, R16, 0x1, -R24 ;  /* 0x000000011010e824 */ /* 0x000fc400078e0a18 */
[----:B------:R-:W-:Y:S01]  /*19880*/  IMAD.HI.U32 R7, R2, R5, RZ ;  /* 0x0000000502077227 */ /* 0x000fe200078e00ff */
[----:B------:R1:W-:Y:S02]  /*19890*/  STL [R1+0x140], R3 ;  /* 0x0001400301007387 */ /* 0x0003e40000100800 */
[----:B------:R-:W-:Y:S01]  /*198a0*/  ISETP.GT.U32.AND P6, PT, R24, R16, PT ;  /* 0x000000101800720c */ /* 0x000fe20003fc4070 */
[----:B------:R-:W-:Y:S01]  /*198b0*/  IMAD.MOV R7, RZ, RZ, -R7 ;  /* 0x000000ffff077224 */ /* 0x000fe200078e0a07 */
[----:B------:R-:W-:Y:S01]  /*198c0*/  STL [R1+0xfc], R10 ;  /* 0x0000fc0a01007387 */ /* 0x000fe20000100800 */
[----:B------:R-:W-:Y:S01]  /*198d0*/  @!P4 IMAD.IADD R14, R14, 0x1, -R24 ;  /* 0x000000010e0ec824 */ /* 0x000fe200078e0a18 */
[----:B0-----:R-:W-:Y:S01]  /*198e0*/  IADD3 R11, R29, 0x17, RZ ;  /* 0x000000171d0b7810 */ /* 0x001fe20007ffe0ff */
[----:B------:R-:W-:Y:S02]  /*198f0*/  IMAD.MOV R0, RZ, RZ, -R0 ;  /* 0x000000ffff007224 */ /* 0x000fe400078e0a00 */
[----:B------:R-:W-:Y:S01]  /*19900*/  @!P0 IMAD.IADD R13, R13, 0x1, -R24 ;  /* 0x000000010d0d8824 */ /* 0x000fe200078e0a18 */
[C---:B------:R-:W-:Y:S01]  /*19910*/  ISETP.GT.U32.AND P4, PT, R24.reuse, R14, PT ;  /* 0x0000000e1800720c */ /* 0x040fe20003f84070 */
[----:B-1----:R-:W-:Y:S01]  /*19920*/  IMAD.MOV.U32 R3, RZ, RZ, R8 ;  /* 0x000000ffff037224 */ /* 0x002fe200078e0008 */
[----:B------:R-:W-:Y:S01]  /*19930*/  IABS R8, R12 ;  /* 0x0000000c00087213 */ /* 0x000fe20000000000 */
[----:B------:R-:W-:Y:S01]  /*19940*/  IMAD R15, R24, R0, R15 ;  /* 0x00000000180f7224 */ /* 0x000fe200078e020f */
[----:B------:R-:W-:Y:S01]  /*19950*/  IADD3 R0, R29, 0x14, RZ ;  /* 0x000000141d007810 */ /* 0x000fe20007ffe0ff */
[----:B------:R-:W-:Y:S01]  /*19960*/  @!P2 IMAD.MOV R3, RZ, RZ, -R3 ;  /* 0x000000ffff03a224 */ /* 0x000fe200078e0a03 */
[----:B------:R-:W-:Y:S01]  /*19970*/  ISETP.GE.AND P2, PT, R4, RZ, PT ;  /* 0x000000ff0400720c */ /* 0x000fe20003f46270 */
[----:B------:R-:W-:Y:S01]  /*19980*/  IMAD R4, R24, R7, R5 ;  /* 0x0000000718047224 */ /* 0x000fe200078e0205 */
[----:B------:R-:W-:Y:S01]  /*19990*/  IABS R5, R17 ;  /* 0x0000001100057213 */ /* 0x000fe20000000000 */
[----:B------:R-:W-:Y:S01]  /*199a0*/  @!P6 IMAD.IADD R16, R16, 0x1, -R24 ;  /* 0x000000011010e824 */ /* 0x000fe200078e0a18 */
[----:B------:R0:W-:Y:S01]  /*199b0*/  STL [R1+0x100], R3 ;  /* 0x0001000301007387 */ /* 0x0001e20000100800 */
[----:B------:R-:W-:-:S02]  /*199c0*/  ISETP.GE.AND P6, PT, R6, RZ, PT ;  /* 0x000000ff0600720c */ /* 0x000fc40003fc6270 */
[----:B------:R-:W-:Y:S01]  /*199d0*/  ISETP.GT.U32.AND P0, PT, R24, R4, PT ;  /* 0x000000041800720c */ /* 0x000fe20003f04070 */
[----:B------:R-:W-:Y:S01]  /*199e0*/  IMAD.HI.U32 R7, R2, R5, RZ ;  /* 0x0000000502077227 */ /* 0x000fe200078e00ff */
[----:B------:R-:W-:Y:S02]  /*199f0*/  IABS R6, R11 ;  /* 0x0000000b00067213 */ /* 0x000fe40000000000 */
[----:B------:R-:W-:Y:S01]  /*19a00*/  IABS R9, R0 ;  /* 0x0000000000097213 */ /* 0x000fe20000000000 */
[----:B------:R-:W-:Y:S02]  /*19a10*/  IMAD.MOV R7, RZ, RZ, -R7 ;  /* 0x000000ffff077224 */ /* 0x000fe400078e0a07 */
[----:B------:R-:W-:Y:S01]  /*19a20*/  @!P4 IMAD.IADD R14, R14, 0x1, -R24 ;  /* 0x000000010e0ec824 */ /* 0x000fe200078e0a18 */
[C---:B------:R-:W-:Y:S01]  /*19a30*/  ISETP.GT.U32.AND P4, PT, R24.reuse, R15, PT ;  /* 0x0000000f1800720c */ /* 0x040fe20003f84070 */
[----:B------:R-:W-:Y:S02]  /*19a40*/  IMAD R5, R24, R7, R5 ;  /* 0x0000000718057224 */ /* 0x000fe400078e0205 */
[----:B0-----:R-:W-:Y:S01]  /*19a50*/  IMAD.MOV.U32 R3, RZ, RZ, R16 ;  /* 0x000000ffff037224 */ /* 0x001fe200078e0010 */
[----:B------:R-:W-:Y:S01]  /*19a60*/  IADD3 R16, R29, 0x12, RZ ;  /* 0x000000121d107810 */ /* 0x000fe20007ffe0ff */
[----:B------:R-:W-:Y:S01]  /*19a70*/  @!P0 IMAD.IADD R4, R4, 0x1, -R24 ;  /* 0x0000000104048824 */ /* 0x000fe200078e0a18 */
[----:B------:R-:W-:Y:S01]  /*19a80*/  ISETP.GT.U32.AND P0, PT, R24, R5, PT ;  /* 0x000000051800720c */ /* 0x000fe20003f04070 */
[----:B------:R-:W-:-:S02]  /*19a90*/  @!P5 IMAD.MOV R3, RZ, RZ, -R3 ;  /* 0x000000ffff03d224 */ /* 0x000fc400078e0a03 */
[----:B------:R-:W-:-:S03]  /*19aa0*/  IMAD.HI.U32 R21, R2, R6, RZ ;  /* 0x0000000602157227 */ /* 0x000fc600078e00ff */
[----:B------:R0:W-:Y:S01]  /*19ab0*/  STL [R1+0xc8], R3 ;  /* 0x0000c80301007387 */ /* 0x0001e20000100800 */
[----:B------:R-:W-:Y:S02]  /*19ac0*/  @!P4 IMAD.IADD R15, R15, 0x1, -R24 ;  /* 0x000000010f0fc824 */ /* 0x000fe400078e0a18 */
[----:B------:R-:W-:Y:S02]  /*19ad0*/  IMAD.MOV R21, RZ, RZ, -R21 ;  /* 0x000000ffff157224 */ /* 0x000fe400078e0a15 */
[----:B------:R-:W-:Y:S01]  /*19ae0*/  IMAD.HI.U32 R7, R2, R8, RZ ;  /* 0x0000000802077227 */ /* 0x000fe200078e00ff */
[----:B------:R-:W-:-:S03]  /*19af0*/  ISETP.GT.U32.AND P5, PT, R24, R15, PT ;  /* 0x0000000f1800720c */ /* 0x000fc60003fa4070 */
[----:B------:R-:W-:Y:S01]  /*19b00*/  @!P0 IMAD.IADD R5, R5, 0x1, -R24 ;  /* 0x0000000105058824 */ /* 0x000fe200078e0a18 */
[C---:B------:R-:W-:Y:S01]  /*19b10*/  ISETP.GT.U32.AND P0, PT, R24.reuse, R4, PT ;  /* 0x000000041800720c */ /* 0x040fe20003f04070 */
[----:B0-----:R-:W-:Y:S01]  /*19b20*/  IMAD.MOV.U32 R3, RZ, RZ, R13 ;  /* 0x000000ffff037224 */ /* 0x001fe200078e000d */
[----:B------:R-:W-:Y:S01]  /*19b30*/  IABS R13, R16 ;  /* 0x00000010000d7213 */ /* 0x000fe20000000000 */
[C---:B------:R-:W-:Y:S02]  /*19b40*/  IMAD R6, R24.reuse, R21, R6 ;  /* 0x0000001518067224 */ /* 0x040fe400078e0206 */
[----:B------:R-:W-:Y:S01]  /*19b50*/  @!P3 IMAD.MOV R3, RZ, RZ, -R3 ;  /* 0x000000ffff03b224 */ /* 0x000fe200078e0a03 */
[----:B------:R-:W-:Y:S01]  /*19b60*/  ISETP.GT.U32.AND P3, PT, R24, R5, PT ;  /* 0x000000051800720c */ /* 0x000fe20003f64070 */
[----:B------:R-:W-:Y:S01]  /*19b70*/  IMAD.HI.U32 R10, R2, R9, RZ ;  /* 0x00000009020a7227 */ /* 0x000fe200078e00ff */
[----:B------:R-:W-:Y:S02]  /*19b80*/  ISETP.GT.U32.AND P4, PT, R24, R6, PT ;  /* 0x000000061800720c */ /* 0x000fe40003f84070 */
[----:B------:R0:W-:Y:S01]  /*19b90*/  STL [R1+0xc4], R3 ;  /* 0x0000c40301007387 */ /* 0x0001e20000100800 */
[--C-:B------:R-:W-:Y:S01]  /*19ba0*/  @!P5 IMAD.IADD R15, R15, 0x1, -R24.reuse ;  /* 0x000000010f0fd824 */ /* 0x100fe200078e0a18 */
[----:B------:R-:W-:Y:S01]  /*19bb0*/  ISETP.GE.AND P5, PT, R17, RZ, PT ;  /* 0x000000ff1100720c */ /* 0x000fe20003fa6270 */
[----:B------:R-:W-:-:S02]  /*19bc0*/  @!P0 IMAD.IADD R4, R4, 0x1, -R24 ;  /* 0x0000000104048824 */ /* 0x000fc400078e0a18 */
[----:B------:R-:W-:Y:S02]  /*19bd0*/  IMAD.MOV R21, RZ, RZ, -R7 ;  /* 0x000000ffff157224 */ /* 0x000fe400078e0a07 */
[----:B------:R-:W-:Y:S02]  /*19be0*/  IMAD R7, R24, R20, R19 ;  /* 0x0000001418077224 */ /* 0x000fe400078e0213 */
[----:B------:R-:W-:Y:S01]  /*19bf0*/  IMAD.MOV R19, RZ, RZ, -R10 ;  /* 0x000000ffff137224 */ /* 0x000fe200078e0a0a */
[----:B------:R-:W-:Y:S01]  /*19c00*/  IADD3 R10, R29, 0x13, RZ ;  /* 0x000000131d0a7810 */ /* 0x000fe20007ffe0ff */
[----:B0-----:R-:W-:Y:S02]  /*19c10*/  IMAD.MOV.U32 R3, RZ, RZ, R14 ;  /* 0x000000ffff037224 */ /* 0x001fe400078e000e */
[----:B------:R-:W-:Y:S02]  /*19c20*/  @!P4 IMAD.IADD R6, R6, 0x1, -R24 ;  /* 0x000000010606c824 */ /* 0x000fe400078e0a18 */
[----:B------:R-:W-:Y:S01]  /*19c30*/  @!P1 IMAD.MOV R3, RZ, RZ, -R3 ;  /* 0x000000ffff039224 */ /* 0x000fe200078e0a03 */
[C---:B------:R-:W-:Y:S01]  /*19c40*/  ISETP.GT.U32.AND P1, PT, R24.reuse, R7, PT ;  /* 0x000000071800720c */ /* 0x040fe20003f24070 */
[C---:B------:R-:W-:Y:S01]  /*19c50*/  IMAD R8, R24.reuse, R21, R8 ;  /* 0x0000001518087224 */ /* 0x040fe200078e0208 */
[C---:B------:R-:W-:Y:S01]  /*19c60*/  ISETP.GT.U32.AND P4, PT, R24.reuse, R6, PT ;  /* 0x000000061800720c */ /* 0x040fe20003f84070 */
[C---:B------:R-:W-:Y:S01]  /*19c70*/  IMAD R9, R24.reuse, R19, R9 ;  /* 0x0000001318097224 */ /* 0x040fe200078e0209 */
[----:B------:R0:W-:Y:S01]  /*19c80*/  STL [R1+0xc0], R3 ;  /* 0x0000c00301007387 */ /* 0x0001e20000100800 */
[----:B------:R-:W-:Y:S01]  /*19c90*/  IABS R19, R10 ;  /* 0x0000000a00137213 */ /* 0x000fe20000000000 */
[----:B------:R-:W-:Y:S01]  /*19ca0*/  @!P3 IMAD.IADD R5, R5, 0x1, -R24 ;  /* 0x000000010505b824 */ /* 0x000fe200078e0a18 */
[----:B------:R-:W-:Y:S01]  /*19cb0*/  ISETP.GT.U32.AND P0, PT, R24, R8, PT ;  /* 0x000000081800720c */ /* 0x000fe20003f04070 */
[----:B------:R-:W-:Y:S01]  /*19cc0*/  IMAD.HI.U32 R14, R2, R13, RZ ;  /* 0x0000000d020e7227 */ /* 0x000fe200078e00ff */
[----:B------:R-:W-:-:S03]  /*19cd0*/  ISETP.GT.U32.AND P3, PT, R24, R9, PT ;  /* 0x000000091800720c */ /* 0x000fc60003f64070 */
[----:B------:R-:W-:-:S04]  /*19ce0*/  IMAD.HI.U32 R17, R2, R19, RZ ;  /* 0x0000001302117227 */ /* 0x000fc800078e00ff */
[----:B0-----:R-:W-:Y:S02]  /*19cf0*/  IMAD.MOV.U32 R3, RZ, RZ, R4 ;  /* 0x000000ffff037224 */ /* 0x001fe400078e0004 */
[----:B------:R-:W-:Y:S02]  /*19d00*/  IMAD.MOV.U32 R4, RZ, RZ, R15 ;  /* 0x000000ffff047224 */ /* 0x000fe400078e000f */
[----:B------:R-:W-:Y:S02]  /*19d10*/  @!P2 IMAD.MOV R3, RZ, RZ, -R3 ;  /* 0x000000ffff03a224 */ /* 0x000fe400078e0a03 */
[----:B------:R-:W-:Y:S02]  /*19d20*/  @!P6 IMAD.MOV R4, RZ, RZ, -R4 ;  /* 0x000000ffff04e224 */ /* 0x000fe400078e0a04 */
[----:B------:R-:W-:Y:S02]  /*19d30*/  IMAD.MOV R17, RZ, RZ, -R17 ;  /* 0x000000ffff117224 */ /* 0x000fe400078e0a11 */
[--C-:B------:R-:W-:Y:S01]  /*19d40*/  @!P4 IMAD.IADD R6, R6, 0x1, -R24.reuse ;  /* 0x000000010606c824 */ /* 0x100fe200078e0a18 */
[----:B------:R0:W-:Y:S01]  /*19d50*/  STL [R1+0x1d94], R4 ;  /* 0x001d940401007387 */ /* 0x0001e20000100800 */
[----:B------:R-:W-:Y:S01]  /*19d60*/  ISETP.GE.AND P4, PT, R11, RZ, PT ;  /* 0x000000ff0b00720c */ /* 0x000fe20003f86270 */
[--C-:B------:R-:W-:Y:S01]  /*19d70*/  @!P0 IMAD.IADD R8, R8, 0x1, -R24.reuse ;  /* 0x0000000108088824 */ /* 0x100fe200078e0a18 */
[----:B------:R-:W-:Y:S01]  /*19d80*/  ISETP.GE.AND P0, PT, R12, RZ, PT ;  /* 0x000000ff0c00720c */ /* 0x000fe20003f06270 */
[----:B------:R1:W-:Y:S01]  /*19d90*/  STL [R1+0x98], R3 ;  /* 0x0000980301007387 */ /* 0x0003e20000100800 */
[----:B------:R-:W-:Y:S01]  /*19da0*/  @!P1 IMAD.IADD R7, R7, 0x1, -R24 ;  /* 0x0000000107079824 */ /* 0x000fe200078e0a18 */
[----:B------:R-:W-:Y:S01]  /*19db0*/  ISETP.GE.AND P1, PT, R18, RZ, PT ;  /* 0x000000ff1200720c */ /* 0x000fe20003f26270 */
[----:B------:R-:W-:-:S02]  /*19dc0*/  IMAD R12, R24, R17, R19 ;  /* 0x00000011180c7224 */ /* 0x000fc400078e0213 */
[----:B------:R-:W-:Y:S01]  /*19dd0*/  @!P3 IMAD.IADD R9, R9, 0x1, -R24 ;  /* 0x000000010909b824 */ /* 0x000fe200078e0a18 */
[----:B0-----:R-:W2:Y:S01]  /*19de0*/  LDL R4, [R1+0x4b4] ;  /* 0x0004b40001047983 */ /* 0x001ea20000100800 */
[C---:B------:R-:W-:Y:S01]  /*19df0*/  ISETP.GT.U32.AND P6, PT, R24.reuse, R8, PT ;  /* 0x000000081800720c */ /* 0x040fe20003fc4070 */
[----:B------:R-:W-:Y:S01]  /*19e00*/  IMAD.MOV R14, RZ, RZ, -R14 ;  /* 0x000000ffff0e7224 */ /* 0x000fe200078e0a0e */
[C---:B------:R-:W-:Y:S01]  /*19e10*/  ISETP.GT.U32.AND P2, PT, R24.reuse, R7, PT ;  /* 0x000000071800720c */ /* 0x040fe20003f44070 */
[----:B------:R-:W-:Y:S01]  /*19e20*/  @!P5 IMAD.MOV R5, RZ, RZ, -R5 ;  /* 0x000000ffff05d224 */ /* 0x000fe200078e0a05 */
[C---:B------:R-:W-:Y:S01]  /*19e30*/  ISETP.GT.U32.AND P5, PT, R24.reuse, R12, PT ;  /* 0x0000000c1800720c */ /* 0x040fe20003fa4070 */
[C---:B------:R-:W-:Y:S01]  /*19e40*/  IMAD R11, R24.reuse, R14, R13 ;  /* 0x0000000e180b7224 */ /* 0x040fe200078e020d */
[----:B------:R-:W-:Y:S02]  /*19e50*/  ISETP.GT.U32.AND P3, PT, R24, R9, PT ;  /* 0x000000091800720c */ /* 0x000fe40003f64070 */
[----:B------:R-:W-:Y:S01]  /*19e60*/  IADD3 R14, R29, 0x11, RZ ;  /* 0x000000111d0e7810 */ /* 0x000fe20007ffe0ff */
[----:B------:R-:W-:Y:S01]  /*19e70*/  @!P4 IMAD.MOV R6, RZ, RZ, -R6 ;  /* 0x000000ffff06c224 */ /* 0x000fe200078e0a06 */
[----:B------:R-:W-:-:S02]  /*19e80*/  ISETP.GE.AND P4, PT, R0, RZ, PT ;  /* 0x000000ff0000720c */ /* 0x000fc40003f86270 */
[----:B------:R-:W-:Y:S01]  /*19e90*/  IABS R0, R14 ;  /* 0x0000000e00007213 */ /* 0x000fe20000000000 */
[--C-:B------:R-:W-:Y:S01]  /*19ea0*/  @!P6 IMAD.IADD R8, R8, 0x1, -R24.reuse ;  /* 0x000000010808e824 */ /* 0x100fe200078e0a18 */
[----:B------:R-:W-:Y:S01]  /*19eb0*/  ISETP.GE.AND P6, PT, R10, RZ, PT ;  /* 0x000000ff0a00720c */ /* 0x000fe20003fc6270 */
[----:B------:R-:W-:Y:S02]  /*19ec0*/  @!P2 IMAD.IADD R7, R7, 0x1, -R24 ;  /* 0x000000010707a824 */ /* 0x000fe400078e0a18 */
[----:B------:R-:W-:-:S04]  /*19ed0*/  IMAD.HI.U32 R10, R2, R0, RZ ;  /* 0x00000000020a7227 */ /* 0x000fc800078e00ff */
[--C-:B------:R-:W-:Y:S02]  /*19ee0*/  @!P5 IMAD.IADD R12, R12, 0x1, -R24.reuse ;  /* 0x000000010c0cd824 */ /* 0x100fe400078e0a18 */
[----:B------:R-:W-:Y:S01]  /*19ef0*/  @!P3 IMAD.IADD R9, R9, 0x1, -R24 ;  /* 0x000000010909b824 */ /* 0x000fe200078e0a18 */
[----:B------:R-:W-:Y:S01]  /*19f00*/  ISETP.GE.AND P3, PT, R16, RZ, PT ;  /* 0x000000ff1000720c */ /* 0x000fe20003f66270 */
[----:B------:R-:W-:Y:S01]  /*19f10*/  IMAD.MOV R16, RZ, RZ, -R10 ;  /* 0x000000ffff107224 */ /* 0x000fe200078e0a0a */
[----:B------:R-:W-:Y:S01]  /*19f20*/  ISETP.GE.AND P5, PT, R14, RZ, PT ;  /* 0x000000ff0e00720c */ /* 0x000fe20003fa6270 */
[----:B------:R-:W-:Y:S01]  /*19f30*/  @!P1 IMAD.MOV R7, RZ, RZ, -R7 ;  /* 0x000000ffff079224 */ /* 0x000fe200078e0a07 */
[C---:B------:R-:W-:Y:S01]  /*19f40*/  ISETP.GT.U32.AND P1, PT, R24.reuse, R12, PT ;  /* 0x0000000c1800720c */ /* 0x040fe20003f24070 */
[C---:B------:R-:W-:Y:S01]  /*19f50*/  IMAD R0, R24.reuse, R16, R0 ;  /* 0x0000001018007224 */ /* 0x040fe200078e0200 */
[----:B------:R-:W-:Y:S01]  /*19f60*/  ISETP.GT.U32.AND P2, PT, R24, R11, PT ;  /* 0x0000000b1800720c */ /* 0x000fe20003f44070 */
[----:B------:R-:W-:-:S03]  /*19f70*/  @!P0 IMAD.MOV R8, RZ, RZ, -R8 ;  /* 0x000000ffff088224 */ /* 0x000fc600078e0a08 */
[----:B------:R-:W-:-:S07]  /*19f80*/  ISETP.GT.U32.AND P0, PT, R24, R0, PT ;  /* 0x000000001800720c */ /* 0x000fce0003f04070 */
[--C-:B------:R-:W-:Y:S02]  /*19f90*/  @!P1 IMAD.IADD R12, R12, 0x1, -R24.reuse ;  /* 0x000000010c0c9824 */ /* 0x100fe400078e0a18 */
[----:B------:R-:W-:-:S04]  /*19fa0*/  @!P2 IMAD.IADD R11, R11, 0x1, -R24 ;  /* 0x000000010b0ba824 */ /* 0x000fc800078e0a18 */
[----:B------:R-:W-:Y:S01]  /*19fb0*/  @!P0 IMAD.IADD R0, R0, 0x1, -R24 ;  /* 0x0000000100008824 */ /* 0x000fe200078e0a18 */
[----:B------:R-:W-:Y:S01]  /*19fc0*/  ISETP.GT.U32.AND P2, PT, R24, R11, PT ;  /* 0x0000000b1800720c */ /* 0x000fe20003f44070 */
[----:B------:R-:W-:-:S12]  /*19fd0*/  @!P4 IMAD.MOV R9, RZ, RZ, -R9 ;  /* 0x000000ffff09c224 */ /* 0x000fd800078e0a09 */
[----:B------:R-:W-:-:S04]  /*19fe0*/  @!P2 IMAD.IADD R11, R11, 0x1, -R24 ;  /* 0x000000010b0ba824 */ /* 0x000fc800078e0a18 */
[----:B------:R-:W-:Y:S01]  /*19ff0*/  @!P3 IMAD.MOV R11, RZ, RZ, -R11 ;  /* 0x000000ffff0bb224 */ /* 0x000fe200078e0a0b */
[----:B------:R-:W-:Y:S04]  /*1a000*/  STL [R1+0x1d98], R5 ;  /* 0x001d980501007387 */ /* 0x000fe80000100800 */
[----:B------:R-:W-:Y:S04]  /*1a010*/  STL [R1+0x1d9c], R6 ;  /* 0x001d9c0601007387 */ /* 0x000fe80000100800 */
[----:B------:R-:W-:Y:S04]  /*1a020*/  STL [R1+0x1da0], R7 ;  /* 0x001da00701007387 */ /* 0x000fe80000100800 */
[----:B------:R-:W-:Y:S04]  /*1a030*/  STL [R1+0x1da4], R8 ;  /* 0x001da40801007387 */ /* 0x000fe80000100800 */
[----:B------:R-:W-:Y:S01]  /*1a040*/  STL [R1+0x1da8], R9 ;  /* 0x001da80901007387 */ /* 0x000fe20000100800 */
[----:B--2---:R-:W-:-:S04]  /*1a050*/  IADD3 R13, R4, 0x10, RZ ;  /* 0x00000010040d7810 */ /* 0x004fc80007ffe0ff */
[----:B------:R-:W-:-:S05]  /*1a060*/  IABS R15, R13 ;  /* 0x0000000d000f7213 */ /* 0x000fca0000000000 */
[----:B------:R-:W-:-:S04]  /*1a070*/  IMAD.HI.U32 R14, R2, R15, RZ ;  /* 0x0000000f020e7227 */ /* 0x000fc800078e00ff */
[----:B------:R-:W-:-:S04]  /*1a080*/  IMAD.MOV R10, RZ, RZ, -R14 ;  /* 0x000000ffff0a7224 */ /* 0x000fc800078e0a0e */
[----:B------:R-:W-:-:S05]  /*1a090*/  IMAD R15, R24, R10, R15 ;  /* 0x0000000a180f7224 */ /* 0x000fca00078e020f */
[----:B------:R-:W-:Y:S01]  /*1a0a0*/  ISETP.GT.U32.AND P1, PT, R24, R15, PT ;  /* 0x0000000f1800720c */ /* 0x000fe20003f24070 */
[----:B------:R-:W-:Y:S01]  /*1a0b0*/  IMAD.MOV.U32 R10, RZ, RZ, R12 ;  /* 0x000000ffff0a7224 */ /* 0x000fe200078e000c */
[----:B------:R-:W-:-:S03]  /*1a0c0*/  IADD3 R16, R4, 0xf, RZ ;  /* 0x0000000f04107810 */ /* 0x000fc60007ffe0ff */
[----:B------:R-:W-:Y:S01]  /*1a0d0*/  @!P6 IMAD.MOV R10, RZ, RZ, -R10 ;  /* 0x000000ffff0ae224 */ /* 0x000fe200078e0a0a */
[----:B------:R-:W-:Y:S02]  /*1a0e0*/  ISETP.GT.U32.AND P6, PT, R24, R0, PT ;  /* 0x000000001800720c */ /* 0x000fe40003fc4070 */
[----:B------:R-:W-:-:S05]  /*1a0f0*/  IABS R12, R16 ;  /* 0x00000010000c7213 */ /* 0x000fca0000000000 */
[----:B------:R-:W-:Y:S01]  /*1a100*/  @!P1 IMAD.IADD R15, R15, 0x1, -R24 ;  /* 0x000000010f0f9824 */ /* 0x000fe200078e0a18 */
[----:B------:R-:W-:Y:S01]  /*1a110*/  IADD3 R14, R4, 0xe, RZ ;  /* 0x0000000e040e7810 */ /* 0x000fe20007ffe0ff */
[----:B------:R-:W-:-:S03]  /*1a120*/  IMAD.HI.U32 R19, R2, R12, RZ ;  /* 0x0000000c02137227 */ /* 0x000fc600078e00ff */
[----:B------:R-:W-:Y:S02]  /*1a130*/  ISETP.GT.U32.AND P1, PT, R24, R15, PT ;  /* 0x0000000f1800720c */ /* 0x000fe40003f24070 */
[----:B------:R-:W-:Y:S01]  /*1a140*/  ISETP.GE.AND P4, PT, R13, RZ, PT ;  /* 0x000000ff0d00720c */ /* 0x000fe20003f86270 */
[----:B------:R-:W-:Y:S01]  /*1a150*/  IMAD.MOV R19, RZ, RZ, -R19 ;  /* 0x000000ffff137224 */ /* 0x000fe200078e0a13 */
[----:B------:R-:W-:Y:S02]  /*1a160*/  IADD3 R13, R4, 0xc, RZ ;  /* 0x0000000c040d7810 */ /* 0x000fe40007ffe0ff */
[----:B------:R-:W-:Y:S01]  /*1a170*/  ISETP.GE.AND P0, PT, R14, RZ, PT ;  /* 0x000000ff0e00720c */ /* 0x000fe20003f06270 */
[----:B------:R-:W-:Y:S01]  /*1a180*/  @!P6 IMAD.IADD R0, R0, 0x1, -R24 ;  /* 0x000000010000e824 */ /* 0x000fe200078e0a18 */
[----:B------:R-:W-:Y:S02]  /*1a190*/  IABS R14, R14 ;  /* 0x0000000e000e7213 */ /* 0x000fe40000000000 */
[----:B------:R-:W-:-:S02]  /*1a1a0*/  ISETP.GE.AND P2, PT, R16, RZ, PT ;  /* 0x000000ff1000720c */ /* 0x000fc40003f46270 */
[----:B------:R-:W-:Y:S02]  /*1a1b0*/  IABS R16, R13 ;  /* 0x0000000d00107213 */ /* 0x000fe40000000000 */
[----:B------:R-:W-:Y:S01]  /*1a1c0*/  ISETP.GE.AND P6, PT, R13, RZ, PT ;  /* 0x000000ff0d00720c */ /* 0x000fe20003fc6270 */
[----:B------:R-:W-:Y:S02]  /*1a1d0*/  IMAD R13, R24, R19, R12 ;  /* 0x00000013180d7224 */ /* 0x000fe400078e020c */
[----:B------:R-:W-:-:S04]  /*1a1e0*/  IMAD.HI.U32 R17, R2, R14, RZ ;  /* 0x0000000e02117227 */ /* 0x000fc800078e00ff */
[----:B------:R-:W-:Y:S01]  /*1a1f0*/  @!P1 IMAD.IADD R15, R15, 0x1, -R24 ;  /* 0x000000010f0f9824 */ /* 0x000fe200078e0a18 */
[C---:B------:R-:W-:Y:S01]  /*1a200*/  ISETP.GT.U32.AND P1, PT, R24.reuse, R13, PT ;  /* 0x0000000d1800720c */ /* 0x040fe20003f24070 */
[----:B------:R-:W-:Y:S02]  /*1a210*/  IMAD.MOV R17, RZ, RZ, -R17 ;  /* 0x000000ffff117224 */ /* 0x000fe400078e0a11 */
[----:B------:R-:W-:Y:S02]  /*1a220*/  IMAD.MOV.U32 R12, RZ, RZ, R0 ;  /* 0x000000ffff0c7224 */ /* 0x000fe400078e0000 */
[----:B------:R-:W-:Y:S01]  /*1a230*/  IMAD R14, R24, R17, R14 ;  /* 0x00000011180e7224 */ /* 0x000fe200078e020e */
[----:B------:R-:W-:Y:S01]  /*1a240*/  IADD3 R18, R4, 0xd, RZ ;  /* 0x0000000d04127810 */ /* 0x000fe20007ffe0ff */
[----:B------:R-:W-:-:S03]  /*1a250*/  @!P5 IMAD.MOV R12, RZ, RZ, -R12 ;  /* 0x000000ffff0cd224 */ /* 0x000fc600078e0a0c */
[----:B------:R-:W-:Y:S02]  /*1a260*/  ISETP.GT.U32.AND P5, PT, R24, R14, PT ;  /* 0x0000000e1800720c */ /* 0x000fe40003fa4070 */
[----:B------:R-:W-:Y:S01]  /*1a270*/  ISETP.GE.AND P3, PT, R18, RZ, PT ;  /* 0x000000ff1200720c */ /* 0x000fe20003f66270 */
[----:B------:R-:W-:Y:S01]  /*1a280*/  @!P1 IMAD.IADD R13, R13, 0x1, -R24 ;  /* 0x000000010d0d9824 */ /* 0x000fe200078e0a18 */
[----:B------:R-:W-:-:S04]  /*1a290*/  IABS R18, R18 ;  /* 0x0000001200127213 */ /* 0x000fc80000000000 */
[----:B------:R-:W-:Y:S01]  /*1a2a0*/  ISETP.GT.U32.AND P1, PT, R24, R13, PT ;  /* 0x0000000d1800720c */ /* 0x000fe20003f24070 */
[----:B------:R-:W-:-:S04]  /*1a2b0*/  IMAD.HI.U32 R19, R2, R18, RZ ;  /* 0x0000001202137227 */ /* 0x000fc800078e00ff */
[----:B------:R-:W-:Y:S02]  /*1a2c0*/  IMAD.MOV R19, RZ, RZ, -R19 ;  /* 0x000000ffff137224 */ /* 0x000fe400078e0a13 */
[----:B------:R-:W-:Y:S02]  /*1a2d0*/  @!P5 IMAD.IADD R14, R14, 0x1, -R24 ;  /* 0x000000010e0ed824 */ /* 0x000fe400078e0a18 */
[----:B-1----:R-:W-:Y:S02]  /*1a2e0*/  IMAD.MOV.U32 R3, RZ, RZ, R15 ;  /* 0x000000ffff037224 */ /* 0x002fe400078e000f */
[C---:B------:R-:W-:Y:S01]  /*1a2f0*/  IMAD R15, R24.reuse, R19, R18 ;  /* 0x00000013180f7224 */ /* 0x040fe200078e0212 */
[----:B------:R-:W-:Y:S01]  /*1a300*/  ISETP.GT.U32.AND P5, PT, R24, R14, PT ;  /* 0x0000000e1800720c */ /* 0x000fe20003fa4070 */
[----:B------:R-:W-:-:S04]  /*1a310*/  IMAD.HI.U32 R0, R2, R16, RZ ;  /* 0x0000001002007227 */ /* 0x000fc800078e00ff */
[----:B------:R-:W-:Y:S01]  /*1a320*/  @!P1 IMAD.IADD R13, R13, 0x1, -R24 ;  /* 0x000000010d0d9824 */ /* 0x000fe200078e0a18 */
[----:B------:R-:W-:Y:S01]  /*1a330*/  ISETP.GT.U32.AND P1, PT, R24, R15, PT ;  /* 0x0000000f1800720c */ /* 0x000fe20003f24070 */
[----:B------:R-:W-:-:S04]  /*1a340*/  IMAD.MOV R0, RZ, RZ, -R0 ;  /* 0x000000ffff007224 */ /* 0x000fc800078e0a00 */
[----:B------:R-:W-:Y:S01]  /*1a350*/  IMAD R16, R24, R0, R16 ;  /* 0x0000000018107224 */ /* 0x000fe200078e0210 */
[----:B------:R-:W-:Y:S01]  /*1a360*/  IADD3 R17, R4, 0xb, RZ ;  /* 0x0000000b04117810 */ /* 0x000fe20007ffe0ff */
[----:B------:R-:W-:-:S03]  /*1a370*/  @!P5 IMAD.IADD R14, R14, 0x1, -R24 ;  /* 0x000000010e0ed824 */ /* 0x000fc600078e0a18 */
[C---:B------:R-:W-:Y:S01]  /*1a380*/  ISETP.GT.U32.AND P5, PT, R24.reuse, R16, PT ;  /* 0x000000101800720c */ /* 0x040fe20003fa4070 */
[----:B------:R-:W-:Y:S01]  /*1a390*/  @!P4 IMAD.MOV R3, RZ, RZ, -R3 ;  /* 0x000000ffff03c224 */ /* 0x000fe200078e0a03 */
[----:B------:R-:W-:Y:S01]  /*1a3a0*/  ISETP.GE.AND P4, PT, R17, RZ, PT ;  /* 0x000000ff1100720c */ /* 0x000fe20003f86270 */
[----:B------:R-:W-:Y:S01]  /*1a3b0*/  @!P1 IMAD.IADD R15, R15, 0x1, -R24 ;  /* 0x000000010f0f9824 */ /* 0x000fe200078e0a18 */
[----:B------:R-:W-:Y:S01]  /*1a3c0*/  IABS R17, R17 ;  /* 0x0000001100117213 */ /* 0x000fe20000000000 */
[----:B------:R-:W-:Y:S03]  /*1a3d0*/  STL [R1+0x1dac], R10 ;  /* 0x001dac0a01007387 */ /* 0x000fe60000100800 */
[----:B------:R-:W-:Y:S01]  /*1a3e0*/  ISETP.GT.U32.AND P1, PT, R24, R15, PT ;  /* 0x0000000f1800720c */ /* 0x000fe20003f24070 */
[----:B------:R-:W-:Y:S01]  /*1a3f0*/  STL [R1+0x1db0], R11 ;  /* 0x001db00b01007387 */ /* 0x000fe20000100800 */
[----:B------:R-:W-:-:S03]  /*1a400*/  IMAD.HI.U32 R0, R2, R17, RZ ;  /* 0x0000001102007227 */ /* 0x000fc600078e00ff */
[----:B------:R-:W-:Y:S04]  /*1a410*/  STL [R1+0x1db4], R12 ;  /* 0x001db40c01007387 */ /* 0x000fe80000100800 */
[----:B------:R0:W-:Y:S01]  /*1a420*/  STL [R1+0x30], R3 ;  /* 0x0000300301007387 */ /* 0x0001e20000100800 */
[----:B------:R-:W-:Y:S01]  /*1a430*/  IMAD.MOV R0, RZ, RZ, -R0 ;  /* 0x000000ffff007224 */ /* 0x000fe200078e0a00 */
[----:B------:R-:W-:Y:S01]  /*1a440*/  IADD3 R28, R4, 0x9, RZ ;  /* 0x00000009041c7810 */ /* 0x000fe20007ffe0ff */
[----:B------:R-:W-:Y:S01]  /*1a450*/  @!P5 IMAD.IADD R16, R16, 0x1, -R24 ;  /* 0x000000011010d824 */ /* 0x000fe200078e0a18 */
[----:B0-----:R-:W-:Y:S01]  /*1a460*/  IADD3 R3, R4, 0xa, RZ ;  /* 0x0000000a04037810 */ /* 0x001fe20007ffe0ff */
[----:B------:R-:W-:-:S03]  /*1a470*/  IMAD R17, R24, R0, R17 ;  /* 0x0000000018117224 */ /* 0x000fc600078e0211 */
[----:B------:R-:W-:Y:S02]  /*1a480*/  IABS R18, R3 ;  /* 0x0000000300127213 */ /* 0x000fe40000000000 */
[----:B------:R-:W-:Y:S02]  /*1a490*/  IABS R19, R28 ;  /* 0x0000001c00137213 */ /* 0x000fe40000000000 */
[----:B------:R-:W-:Y:S01]  /*1a4a0*/  ISETP.GT.U32.AND P5, PT, R24, R16, PT ;  /* 0x000000101800720c */ /* 0x000fe20003fa4070 */
[----:B------:R-:W-:Y:S01]  /*1a4b0*/  IMAD.HI.U32 R25, R2, R18, RZ ;  /* 0x0000001202197227 */ /* 0x000fe200078e00ff */
[----:B------:R-:W-:-:S03]  /*1a4c0*/  IADD3 R8, R4, 0x4, RZ ;  /* 0x0000000404087810 */ /* 0x000fc60007ffe0ff */
[----:B------:R-:W-:Y:S01]  /*1a4d0*/  @!P1 IMAD.IADD R15, R15, 0x1, -R24 ;  /* 0x000000010f0f9824 */ /* 0x000fe200078e0a18 */
[----:B------:R-:W-:Y:S01]  /*1a4e0*/  ISETP.GT.U32.AND P1, PT, R24, R17, PT ;  /* 0x000000111800720c */ /* 0x000fe20003f24070 */
[----:B------:R-:W-:Y:S01]  /*1a4f0*/  IMAD.HI.U32 R23, R2, R19, RZ ;  /* 0x0000001302177227 */ /* 0x000fe200078e00ff */
[----:B------:R-:W-:Y:S02]  /*1a500*/  IABS R26, R8 ;  /* 0x00000008001a7213 */ /* 0x000fe40000000000 */
[C---:B------:R-:W-:Y:S01]  /*1a510*/  IADD3 R12, R4.reuse, 0x8, RZ ;  /* 0x00000008040c7810 */ /* 0x040fe20007ffe0ff */
[----:B------:R-:W-:Y:S01]  /*1a520*/  IMAD.MOV R25, RZ, RZ, -R25 ;  /* 0x000000ffff197224 */ /* 0x000fe200078e0a19 */
[----:B------:R-:W-:Y:S01]  /*1a530*/  IADD3 R11, R4, 0x7, RZ ;  /* 0x00000007040b7810 */ /* 0x000fe20007ffe0ff */
[----:B------:R-:W-:Y:S01]  /*1a540*/  IMAD.MOV R23, RZ, RZ, -R23 ;  /* 0x000000ffff177224 */ /* 0x000fe200078e0a17 */
[----:B------:R-:W-:Y:S01]  /*1a550*/  IABS R20, R12 ;  /* 0x0000000c00147213 */ /* 0x000fe20000000000 */
[----:B------:R-:W-:-:S02]  /*1a560*/  IMAD R18, R24, R25, R18 ;  /* 0x0000001918127224 */ /* 0x000fc400078e0212 */
[----:B------:R-:W-:Y:S01]  /*1a570*/  IMAD.HI.U32 R29, R2, R26, RZ ;  /* 0x0000001a021d7227 */ /* 0x000fe200078e00ff */
[----:B------:R-:W-:-:S03]  /*1a580*/  IABS R21, R11 ;  /* 0x0000000b00157213 */ /* 0x000fc60000000000 */
[----:B------:R-:W-:Y:S02]  /*1a590*/  IMAD R19, R24, R23, R19 ;  /* 0x0000001718137224 */ /* 0x000fe400078e0213 */
[--C-:B------:R-:W-:Y:S01]  /*1a5a0*/  @!P5 IMAD.IADD R16, R16, 0x1, -R24.reuse ;  /* 0x000000011010d824 */ /* 0x100fe200078e0a18 */
[----:B------:R-:W-:Y:S01]  /*1a5b0*/  ISETP.GT.U32.AND P5, PT, R24, R18, PT ;  /* 0x000000121800720c */ /* 0x000fe20003fa4070 */
[----:B------:R-:W-:Y:S02]  /*1a5c0*/  IMAD.MOV R29, RZ, RZ, -R29 ;  /* 0x000000ffff1d7224 */ /* 0x000fe400078e0a1d */
[----:B------:R-:W-:Y:S01]  /*1a5d0*/  IMAD.HI.U32 R22, R2, R20, RZ ;  /* 0x0000001402167227 */ /* 0x000fe200078e00ff */
[C---:B------:R-:W-:Y:S02]  /*1a5e0*/  IADD3 R10, R4.reuse, 0x6, RZ ;  /* 0x00000006040a7810 */ /* 0x040fe40007ffe0ff */
[C---:B------:R-:W-:Y:S01]  /*1a5f0*/  IADD3 R9, R4.reuse, 0x5, RZ ;  /* 0x0000000504097810 */ /* 0x040fe20007ffe0ff */
[----:B------:R-:W-:Y:S01]  /*1a600*/  @!P1 IMAD.IADD R17, R17, 0x1, -R24 ;  /* 0x0000000111119824 */ /* 0x000fe200078e0a18 */
[----:B------:R-:W-:Y:S01]  /*1a610*/  IADD3 R7, R4, 0x3, RZ ;  /* 0x0000000304077810 */ /* 0x000fe20007ffe0ff */
[----:B------:R-:W-:Y:S01]  /*1a620*/  IMAD R26, R24, R29, R26 ;  /* 0x0000001d181a7224 */ /* 0x000fe200078e021a */
[----:B------:R-:W-:Y:S01]  /*1a630*/  IADD3 R6, R4, 0x2, RZ ;  /* 0x0000000204067810 */ /* 0x000fe20007ffe0ff */
[----:B------:R-:W-:Y:S01]  /*1a640*/  IMAD.HI.U32 R0, R2, R21, RZ ;  /* 0x0000001502007227 */ /* 0x000fe200078e00ff */
[----:B------:R-:W-:-:S02]  /*1a650*/  ISETP.GT.U32.AND P1, PT, R24, R19, PT ;  /* 0x000000131800720c */ /* 0x000fc40003f24070 */
[----:B------:R-:W-:Y:S01]  /*1a660*/  IADD3 R29, R4, 0x1, RZ ;  /* 0x00000001041d7810 */ /* 0x000fe20007ffe0ff */
[----:B------:R-:W-:Y:S01]  /*1a670*/  IMAD.MOV R22, RZ, RZ, -R22 ;  /* 0x000000ffff167224 */ /* 0x000fe200078e0a16 */
[----:B------:R-:W0:Y:S01]  /*1a680*/  S2R R4, SR_TID.X ;  /* 0x0000000000047919 */ /* 0x000e220000002100 */
[----:B------:R-:W-:Y:S02]  /*1a690*/  IMAD.MOV R0, RZ, RZ, -R0 ;  /* 0x000000ffff007224 */ /* 0x000fe400078e0a00 */
[C---:B------:R-:W-:Y:S01]  /*1a6a0*/  IMAD R20, R24.reuse, R22, R20 ;  /* 0x0000001618147224 */ /* 0x040fe200078e0214 */
[----:B------:R-:W-:Y:S01]  /*1a6b0*/  IABS R22, R10 ;  /* 0x0000000a00167213 */ /* 0x000fe20000000000 */
[----:B------:R-:W-:Y:S02]  /*1a6c0*/  IMAD R21, R24, R0, R21 ;  /* 0x0000000018157224 */ /* 0x000fe400078e0215 */
[----:B------:R-:W-:Y:S01]  /*1a6d0*/  @!P5 IMAD.IADD R18, R18, 0x1, -R24 ;  /* 0x000000011212d824 */ /* 0x000fe200078e0a18 */
[----:B------:R-:W-:Y:S01]  /*1a6e0*/  ISETP.GT.U32.AND P5, PT, R24, R20, PT ;  /* 0x000000141800720c */ /* 0x000fe20003fa4070 */
[----:B------:R-:W-:Y:S01]  /*1a6f0*/  IMAD.HI.U32 R25, R2, R22, RZ ;  /* 0x0000001602197227 */ /* 0x000fe200078e00ff */
[----:B------:R-:W-:-:S03]  /*1a700*/  IABS R23, R9 ;  /* 0x0000000900177213 */ /* 0x000fc60000000000 */
[----:B------:R-:W-:Y:S01]  /*1a710*/  @!P1 IMAD.IADD R19, R19, 0x1, -R24 ;  /* 0x0000000113139824 */ /* 0x000fe200078e0a18 */
[----:B------:R-:W-:Y:S01]  /*1a720*/  ISETP.GT.U32.AND P1, PT, R24, R21, PT ;  /* 0x000000151800720c */ /* 0x000fe20003f24070 */
[----:B------:R-:W-:-:S04]  /*1a730*/  IMAD.MOV R25, RZ, RZ, -R25 ;  /* 0x000000ffff197224 */ /* 0x000fc800078e0a19 */
[----:B------:R-:W-:Y:S02]  /*1a740*/  IMAD R22, R24, R25, R22 ;  /* 0x0000001918167224 */ /* 0x000fe400078e0216 */
[----:B------:R-:W-:Y:S01]  /*1a750*/  IMAD.HI.U32 R25, R2, R23, RZ ;  /* 0x0000001702197227 */ /* 0x000fe200078e00ff */
[----:B------:R-:W-:Y:S02]  /*1a760*/  IABS R27, R7 ;  /* 0x00000007001b7213 */ /* 0x000fe40000000000 */
[----:B------:R-:W-:Y:S01]  /*1a770*/  IABS R0, R6 ;  /* 0x0000000600007213 */ /* 0x000fe20000000000 */
[----:B------:R-:W-:Y:S01]  /*1a780*/  @!P5 IMAD.IADD R20, R20, 0x1, -R24 ;  /* 0x000000011414d824 */ /* 0x000fe200078e0a18 */
[C---:B------:R-:W-:Y:S01]  /*1a790*/  ISETP.GT.U32.AND P5, PT, R24.reuse, R18, PT ;  /* 0x000000121800720c */ /* 0x040fe20003fa4070 */
[----:B------:R-:W-:Y:S01]  /*1a7a0*/  IMAD.MOV R25, RZ, RZ, -R25 ;  /* 0x000000ffff197224 */ /* 0x000fe200078e0a19 */
[----:B0-----:R-:W-:Y:S01]  /*1a7b0*/  SHF.R.U32.HI R4, RZ, 0x6, R4 ;  /* 0x00000006ff047819 */ /* 0x001fe20000011604 */
[----:B------:R-:W-:Y:S01]  /*1a7c0*/  @!P0 IMAD.MOV R14, RZ, RZ, -R14 ;  /* 0x000000ffff0e8224 */ /* 0x000fe200078e0a0e */
[C---:B------:R-:W-:Y:S01]  /*1a7d0*/  ISETP.GT.U32.AND P0, PT, R24.reuse, R19, PT ;  /* 0x000000131800720c */ /* 0x040fe20003f04070 */
[----:B------:R-:W-:Y:S01]  /*1a7e0*/  @!P1 IMAD.IADD R21, R21, 0x1, -R24 ;  /* 0x0000000115159824 */ /* 0x000fe200078e0a18 */
[C---:B------:R-:W-:Y:S01]  /*1a7f0*/  ISETP.GT.U32.AND P1, PT, R24.reuse, R20, PT ;  /* 0x000000141800720c */ /* 0x040fe20003f24070 */
[----:B------:R-:W-:Y:S01]  /*1a800*/  IMAD R23, R24, R25, R23 ;  /* 0x0000001918177224 */ /* 0x000fe200078e0217 */
[----:B------:R-:W-:Y:S01]  /*1a810*/  SGXT.U32 R4, R4, 0x1 ;  /* 0x000000010404781a */ /* 0x000fe20000000000 */
[----:B------:R-:W-:-:S04]  /*1a820*/  IMAD.HI.U32 R5, R2, R0, RZ ;  /* 0x0000000002057227 */ /* 0x000fc800078e00ff */
[----:B------:R-:W-:Y:S01]  /*1a830*/  IMAD.HI.U32 R25, R2, R27, RZ ;  /* 0x0000001b02197227 */ /* 0x000fe200078e00ff */
[----:B------:R-:W-:-:S03]  /*1a840*/  LOP3.LUT R4, R4, 0x7e, RZ, 0xfc, !PT ;  /* 0x0000007e04047812 */ /* 0x000fc600078efcff */
[----:B------:R-:W-:Y:S02]  /*1a850*/  IMAD.MOV R5, RZ, RZ, -R5 ;  /* 0x000000ffff057224 */ /* 0x000fe400078e0a05 */
[----:B------:R-:W-:Y:S02]  /*1a860*/  IMAD.MOV R25, RZ, RZ, -R25 ;  /* 0x000000ffff197224 */ /* 0x000fe400078e0a19 */
[C---:B------:R-:W-:Y:S02]  /*1a870*/  IMAD R0, R24.reuse, R5, R0 ;  /* 0x0000000518007224 */ /* 0x040fe400078e0200 */
[----:B------:R-:W-:Y:S02]  /*1a880*/  IMAD R27, R24, R25, R27 ;  /* 0x00000019181b7224 */ /* 0x000fe400078e021b */
[----:B------:R-:W-:Y:S01]  /*1a890*/  @!P5 IMAD.IADD R18, R18, 0x1, -R24 ;  /* 0x000000011212d824 */ /* 0x000fe200078e0a18 */
[C---:B------:R-:W-:Y:S01]  /*1a8a0*/  ISETP.GT.U32.AND P5, PT, R24.reuse, R23, PT ;  /* 0x000000171800720c */ /* 0x040fe20003fa4070 */
[----:B------:R-:W-:Y:S01]  /*1a8b0*/  @!P3 IMAD.MOV R15, RZ, RZ, -R15 ;  /* 0x000000ffff0fb224 */ /* 0x000fe200078e0a0f */
[----:B------:R-:W-:Y:S01]  /*1a8c0*/  ISETP.GT.U32.AND P3, PT, R24, R21, PT ;  /* 0x000000151800720c */ /* 0x000fe20003f64070 */
[----:B------:R-:W-:-:S02]  /*1a8d0*/  IMAD R5, R4, c[0x0][0x188], RZ ;  /* 0x0000620004057a24 */ /* 0x000fc400078e02ff */
[----:B------:R-:W-:Y:S02]  /*1a8e0*/  IMAD.MOV R4, RZ, RZ, -c[0x0][0x188] ;  /* 0x80006200ff047624 */ /* 0x000fe400078e02ff */
[--C-:B------:R-:W-:Y:S01]  /*1a8f0*/  @!P0 IMAD.IADD R19, R19, 0x1, -R24.reuse ;  /* 0x0000000113138824 */ /* 0x100fe200078e0a18 */
[----:B------:R-:W-:Y:S01]  /*1a900*/  ISETP.GT.U32.AND P0, PT, R24, R26, PT ;  /* 0x0000001a1800720c */ /* 0x000fe20003f04070 */
[----:B------:R-:W-:Y:S01]  /*1a910*/  @!P1 IMAD.IADD R20, R20, 0x1, -R24 ;  /* 0x0000000114149824 */ /* 0x000fe200078e0a18 */
[----:B------:R-:W-:Y:S01]  /*1a920*/  ISETP.GT.U32.AND P1, PT, R24, R27, PT ;  /* 0x0000001b1800720c */ /* 0x000fe20003f24070 */
[----:B------:R-:W-:Y:S02]  /*1a930*/  IMAD R5, R4, 0x2, R5 ;  /* 0x0000000204057824 */ /* 0x000fe400078e0205 */
[----:B------:R-:W-:Y:S01]  /*1a940*/  @!P2 IMAD.MOV R13, RZ, RZ, -R13 ;  /* 0x000000ffff0da224 */ /* 0x000fe200078e0a0d */
[----:B------:R-:W-:Y:S01]  /*1a950*/  ISETP.GT.U32.AND P2, PT, R24, R17, PT ;  /* 0x000000111800720c */ /* 0x000fe20003f44070 */
[----:B------:R-:W-:-:S02]  /*1a960*/  IMAD R5, R4, 0x2, R5 ;  /* 0x0000000204057824 */ /* 0x000fc400078e0205 */
[--C-:B------:R-:W-:Y:S01]  /*1a970*/  @!P5 IMAD.IADD R23, R23, 0x1, -R24.reuse ;  /* 0x000000011717d824 */ /* 0x100fe200078e0a18 */
[----:B------:R-:W-:Y:S01]  /*1a980*/  STL [R1+0x1db8], R13 ;  /* 0x001db80d01007387 */ /* 0x000fe20000100800 */
[----:B------:R-:W-:Y:S01]  /*1a990*/  IMAD R5, R4, 0x2, R5 ;  /* 0x0000000204057824 */ /* 0x000fe200078e0205 */
[----:B------:R-:W-:Y:S01]  /*1a9a0*/  ISETP.GE.AND P5, PT, R28, RZ, PT ;  /* 0x000000ff1c00720c */ /* 0x000fe20003fa6270 */
[--C-:B------:R-:W-:Y:S01]  /*1a9b0*/  @!P3 IMAD.IADD R21, R21, 0x1, -R24.reuse ;  /* 0x000000011515b824 */ /* 0x100fe200078e0a18 */
[----:B------:R-:W-:Y:S01]  /*1a9c0*/  STL [R1+0x1dbc], R14 ;  /* 0x001dbc0e01007387 */ /* 0x000fe20000100800 */
[----:B------:R-:W-:Y:S01]  /*1a9d0*/  ISETP.GE.AND P3, PT, R3, RZ, PT ;  /* 0x000000ff0300720c */ /* 0x000fe20003f66270 */
[--C-:B------:R-:W-:Y:S02]  /*1a9e0*/  @!P0 IMAD.IADD R26, R26, 0x1, -R24.reuse ;  /* 0x000000011a1a8824 */ /* 0x100fe400078e0a18 */
[----:B------:R-:W-:Y:S01]  /*1a9f0*/  STL [R1+0x1dc0], R15 ;  /* 0x001dc00f01007387 */ /* 0x000fe20000100800 */
[----:B------:R-:W-:Y:S01]  /*1aa00*/  ISETP.GE.AND P0, PT, R12, RZ, PT ;  /* 0x000000ff0c00720c */ /* 0x000fe20003f06270 */
[----:B------:R-:W-:-:S02]  /*1aa10*/  @!P1 IMAD.IADD R27, R27, 0x1, -R24 ;  /* 0x000000011b1b9824 */ /* 0x000fc400078e0a18 */
[----:B------:R-:W2:Y:S01]  /*1aa20*/  LDL.LU R3, [R1+0x1df8] ;  /* 0x001df80001037983 */ /* 0x000ea20000300800 */
[----:B------:R-:W-:-:S03]  /*1aa30*/  ISETP.GE.AND P1, PT, R11, RZ, PT ;  /* 0x000000ff0b00720c */ /* 0x000fc60003f26270 */
[----:B------:R-:W3:Y:S04]  /*1aa40*/  LDL.LU R28, [R1+0x1df4] ;  /* 0x001df400011c7983 */ /* 0x000ee80000300800 */
[----:B------:R0:W-:Y:S01]  /*1aa50*/  STL [R1+0x850], R5 ;  /* 0x0008500501007387 */ /* 0x0001e20000100800 */
[----:B------:R-:W-:Y:S01]  /*1aa60*/  @!P2 IMAD.IADD R17, R17, 0x1, -R24 ;  /* 0x000000011111a824 */ /* 0x000fe200078e0a18 */
[----:B------:R-:W-:Y:S01]  /*1aa70*/  ISETP.GT.U32.AND P2, PT, R24, R22, PT ;  /* 0x000000161800720c */ /* 0x000fe20003f44070 */
[----:B------:R-:W-:Y:S02]  /*1aa80*/  @!P6 IMAD.MOV R16, RZ, RZ, -R16 ;  /* 0x000000ffff10e224 */ /* 0x000fe400078e0a10 */
[----:B0-----:R-:W-:Y:S02]  /*1aa90*/  IMAD R5, R4, 0x2, R5 ;  /* 0x0000000204057824 */ /* 0x001fe400078e0205 */
[----:B------:R-:W-:-:S03]  /*1aaa0*/  @!P4 IMAD.MOV R17, RZ, RZ, -R17 ;  /* 0x000000ffff11c224 */ /* 0x000fc600078e0a11 */
[----:B------:R0:W-:Y:S01]  /*1aab0*/  STL [R1+0x85c], R5 ;  /* 0x00085c0501007387 */ /* 0x0001e20000100800 */
[C---:B------:R-:W-:Y:S01]  /*1aac0*/  ISETP.GT.U32.AND P4, PT, R24.reuse, R23, PT ;  /* 0x000000171800720c */ /* 0x040fe20003f84070 */
[----:B------:R-:W-:Y:S01]  /*1aad0*/  @!P5 IMAD.MOV R19, RZ, RZ, -R19 ;  /* 0x000000ffff13d224 */ /* 0x000fe200078e0a13 */
[----:B------:R-:W-:Y:S01]  /*1aae0*/  ISETP.GT.U32.AND P5, PT, R24, R27, PT ;  /* 0x0000001b1800720c */ /* 0x000fe20003fa4070 */
[----:B------:R-:W-:Y:S02]  /*1aaf0*/  @!P3 IMAD.MOV R18, RZ, RZ, -R18 ;  /* 0x000000ffff12b224 */ /* 0x000fe400078e0a12 */
[C---:B0-----:R-:W-:Y:S02]  /*1ab00*/  IMAD R5, R4.reuse, 0x2, R5 ;  /* 0x0000000204057824 */ /* 0x041fe400078e0205 */
[----:B------:R-:W-:Y:S02]  /*1ab10*/  @!P0 IMAD.MOV R20, RZ, RZ, -R20 ;  /* 0x000000ffff148224 */ /* 0x000fe400078e0a14 */
[----:B------:R-:W-:Y:S01]  /*1ab20*/  @!P1 IMAD.MOV R21, RZ, RZ, -R21 ;  /* 0x000000ffff159224 */ /* 0x000fe200078e0a15 */
[----:B------:R0:W-:Y:S04]  /*1ab30*/  STL [R1+0x824], R5 ;  /* 0x0008240501007387 */ /* 0x0001e80000100800 */
[----:B------:R-:W-:Y:S04]  /*1ab40*/  STL [R1+0x1dc4], R16 ;  /* 0x001dc41001007387 */ /* 0x000fe80000100800 */
[----:B------:R-:W-:Y:S01]  /*1ab50*/  STL [R1+0x1dc8], R17 ;  /* 0x001dc81101007387 */ /* 0x000fe20000100800 */
[----:B0-----:R-:W-:-:S03]  /*1ab60*/  IMAD R5, R4, 0x2, R5 ;  /* 0x0000000204057824 */ /* 0x001fc600078e0205 */
[----:B------:R-:W-:Y:S01]  /*1ab70*/  STL [R1+0x1dcc], R18 ;  /* 0x001dcc1201007387 */ /* 0x000fe20000100800 */
[----:B------:R-:W-:-:S03]  /*1ab80*/  IABS R25, R29 ;  /* 0x0000001d00197213 */ /* 0x000fc60000000000 */
[----:B------:R-:W-:Y:S01]  /*1ab90*/  STL [R1+0x1dd0], R19 ;  /* 0x001dd01301007387 */ /* 0x000fe20000100800 */
[----:B------:R-:W-:-:S03]  /*1aba0*/  @!P2 IMAD.IADD R22, R22, 0x1, -R24 ;  /* 0x000000011616a824 */ /* 0x000fc600078e0a18 */
[----:B------:R-:W-:Y:S01]  /*1abb0*/  STL [R1+0x1dd4], R20 ;  /* 0x001dd41401007387 */ /* 0x000fe20000100800 */
[----:B------:R-:W-:-:S03]  /*1abc0*/  ISETP.GT.U32.AND P2, PT, R24, R0, PT ;  /* 0x000000001800720c */ /* 0x000fc60003f44070 */
[----:B------:R-:W-:Y:S01]  /*1abd0*/  STL [R1+0x1dd8], R21 ;  /* 0x001dd81501007387 */ /* 0x000fe20000100800 */
[----:B------:R-:W-:-:S03]  /*1abe0*/  @!P4 IMAD.IADD R23, R23, 0x1, -R24 ;  /* 0x000000011717c824 */ /* 0x000fc600078e0a18 */
[----:B------:R0:W-:Y:S01]  /*1abf0*/  STL [R1+0x818], R5 ;  /* 0x0008180501007387 */ /* 0x0001e20000100800 */
[----:B------:R-:W-:Y:S01]  /*1ac00*/  IMAD.HI.U32 R2, R2, R25, RZ ;  /* 0x0000001902027227 */ /* 0x000fe200078e00ff */
[----:B------:R-:W-:Y:S02]  /*1ac10*/  ISETP.GE.AND P4, PT, R8, RZ, PT ;  /* 0x000000ff0800720c */ /* 0x000fe40003f86270 */
[----:B------:R-:W1:Y:S01]  /*1ac20*/  S2R R8, SR_TID.X ;  /* 0x0000000000087919 */ /* 0x000e620000002100 */
[----:B------:R-:W-:Y:S01]  /*1ac30*/  @!P5 IMAD.IADD R27, R27, 0x1, -R24 ;  /* 0x000000011b1bd824 */ /* 0x000fe200078e0a18 */
[----:B------:R-:W-:Y:S01]  /*1ac40*/  ISETP.GE.AND P5, PT, R6, RZ, PT ;  /* 0x000000ff0600720c */ /* 0x000fe20003fa6270 */
[C---:B0-----:R-:W-:Y:S02]  /*1ac50*/  IMAD R5, R4.reuse, 0x2, R5 ;  /* 0x0000000204057824 */ /* 0x041fe400078e0205 */
[----:B------:R-:W-:Y:S02]  /*1ac60*/  IMAD.MOV R2, RZ, RZ, -R2 ;  /* 0x000000ffff027224 */ /* 0x000fe400078e0a02 */
[----:B------:R-:W-:Y:S01]  /*1ac70*/  IMAD R6, R4, 0x2, R5 ;  /* 0x0000000204067824 */ /* 0x000fe200078e0205 */
[----:B------:R0:W-:Y:S01]  /*1ac80*/  STL [R1+0x814], R5 ;  /* 0x0008140501007387 */ /* 0x0001e20000100800 */
[----:B------:R-:W-:-:S03]  /*1ac90*/  IMAD R2, R24, R2, R25 ;  /* 0x0000000218027224 */ /* 0x000fc600078e0219 */
[----:B0-----:R-:W0:Y:S01]  /*1aca0*/  S2R R5, SR_TID.X ;  /* 0x0000000000057919 */ /* 0x001e220000002100 */
[----:B------:R-:W-:Y:S01]  /*1acb0*/  @!P2 IMAD.IADD R0, R0, 0x1, -R24 ;  /* 0x000000010000a824 */ /* 0x000fe200078e0a18 */
[C---:B------:R-:W-:Y:S02]  /*1acc0*/  ISETP.GT.U32.AND P1, PT, R24.reuse, R2, PT ;  /* 0x000000021800720c */ /* 0x040fe40003f24070 */
[----:B------:R4:W-:Y:S01]  /*1acd0*/  STL [R1+0x81c], R6 ;  /* 0x00081c0601007387 */ /* 0x0009e20000100800 */
[C---:B------:R-:W-:Y:S02]  /*1ace0*/  ISETP.GT.U32.AND P3, PT, R24.reuse, R26, PT ;  /* 0x0000001a1800720c */ /* 0x040fe40003f64070 */
[----:B------:R-:W-:Y:S01]  /*1acf0*/  ISETP.GT.U32.AND P0, PT, R24, R0, PT ;  /* 0x000000001800720c */ /* 0x000fe20003f04070 */
[----:B----4-:R-:W-:Y:S01]  /*1ad00*/  IMAD R6, R4, 0x2, R6 ;  /* 0x0000000204067824 */ /* 0x010fe200078e0206 */
[----:B------:R-:W-:-:S04]  /*1ad10*/  ISETP.GT.U32.AND P2, PT, R24, R22, PT ;  /* 0x000000161800720c */ /* 0x000fc80003f44070 */
[----:B------:R4:W-:Y:S01]  /*1ad20*/  STL [R1+0x820], R6 ;  /* 0x0008200601007387 */ /* 0x0009e20000100800 */
[----:B-1----:R-:W-:Y:S01]  /*1ad30*/  LOP3.LUT R8, R8, 0x3f, RZ, 0xc0, !PT ;  /* 0x0000003f08087812 */ /* 0x002fe200078ec0ff */
[----:B------:R-:W-:Y:S02]  /*1ad40*/  @!P1 IMAD.IADD R2, R2, 0x1, -R24 ;  /* 0x0000000102029824 */ /* 0x000fe400078e0a18 */
[----:B----4-:R-:W-:Y:S01]  /*1ad50*/  IMAD R6, R4, 0x2, R6 ;  /* 0x0000000204067824 */ /* 0x010fe200078e0206 */
[----:B0-----:R-:W-:-:S04]  /*1ad60*/  LOP3.LUT P1, RZ, R5, 0x40, RZ, 0xc0, !PT ;  /* 0x0000004005ff7812 */ /* 0x001fc8000782c0ff */
[----:B------:R0:W-:Y:S01]  /*1ad70*/  STL [R1+0x828], R6 ;  /* 0x0008280601007387 */ /* 0x0001e20000100800 */
[----:B------:R-:W-:Y:S01]  /*1ad80*/  IMAD.MOV.U32 R12, RZ, RZ, 0x7f ;  /* 0x0000007fff0c7424 */ /* 0x000fe200078e00ff */
[----:B------:R-:W-:Y:S01]  /*1ad90*/  ISETP.GE.AND P6, PT, R10, RZ, PT ;  /* 0x000000ff0a00720c */ /* 0x000fe20003fc6270 */
[--C-:B------:R-:W-:Y:S01]  /*1ada0*/  @!P3 IMAD.IADD R26, R26, 0x1, -R24.reuse ;  /* 0x000000011a1ab824 */ /* 0x100fe200078e0a18 */
[----:B------:R-:W-:Y:S01]  /*1adb0*/  ISETP.GE.AND P3, PT, R7, RZ, PT ;  /* 0x000000ff0700720c */ /* 0x000fe20003f66270 */
[----:B------:R-:W-:Y:S02]  /*1adc0*/  @!P0 IMAD.IADD R0, R0, 0x1, -R24 ;  /* 0x0000000100008824 */ /* 0x000fe400078e0a18 */
[----:B0-----:R-:W-:Y:S01]  /*1add0*/  IMAD R6, R4, 0x2, R6 ;  /* 0x0000000204067824 */ /* 0x001fe200078e0206 */
[----:B------:R-:W-:Y:S01]  /*1ade0*/  ISETP.GE.AND P0, PT, R29, RZ, PT ;  /* 0x000000ff1d00720c */ /* 0x000fe20003f06270 */
[----:B------:R-:W-:Y:S01]  /*1adf0*/  IMAD.SHL.U32 R8, R8, 0x2, RZ ;  /* 0x0000000208087824 */ /* 0x000fe200078e00ff */
[----:B------:R-:W-:-:S02]  /*1ae00*/  LOP3.LUT R7, R5, 0x7, RZ, 0xc0, !PT ;  /* 0x0000000705077812 */ /* 0x000fc400078ec0ff */
[----:B------:R0:W-:Y:S01]  /*1ae10*/  STL [R1+0x82c], R6 ;  /* 0x00082c0601007387 */ /* 0x0001e20000100800 */
[----:B------:R-:W-:Y:S01]  /*1ae20*/  @!P2 IMAD.IADD R22, R22, 0x1, -R24 ;  /* 0x000000011616a824 */ /* 0x000fe200078e0a18 */
[----:B------:R-:W-:Y:S02]  /*1ae30*/  SEL R29, RZ, 0x90, !P1 ;  /* 0x00000090ff1d7807 */ /* 0x000fe40004800000 */
[----:B------:R-:W-:Y:S02]  /*1ae40*/  ISETP.GE.AND P2, PT, R9, RZ, PT ;  /* 0x000000ff0900720c */ /* 0x000fe40003f46270 */
[----:B------:R-:W-:Y:S01]  /*1ae50*/  IADD3 R12, R12, c[0x0][0x180], RZ ;  /* 0x000060000c0c7a10 */ /* 0x000fe20007ffe0ff */
[----:B0-----:R-:W-:Y:S01]  /*1ae60*/  IMAD R6, R4, 0x2, R6 ;  /* 0x0000000204067824 */ /* 0x001fe200078e0206 */
[----:B------:R-:W-:Y:S01]  /*1ae70*/  LOP3.LUT R8, R29, R8, RZ, 0x3c, !PT ;  /* 0x000000081d087212 */ /* 0x000fe200078e3cff */
[----:B------:R-:W-:Y:S01]  /*1ae80*/  IMAD.SHL.U32 R10, R5, 0x2, RZ ;  /* 0x00000002050a7824 */ /* 0x000fe200078e00ff */
[----:B------:R-:W-:Y:S01]  /*1ae90*/  SHF.R.S32.HI R25, RZ, 0x1f, R12 ;  /* 0x0000001fff197819 */ /* 0x000fe2000001140c */
[----:B------:R-:W-:Y:S01]  /*1aea0*/  IMAD.SHL.U32 R11, R7, 0x10, RZ ;  /* 0x00000010070b7824 */ /* 0x000fe200078e00ff */
[----:B------:R0:W-:Y:S01]  /*1aeb0*/  STL [R1+0x830], R6 ;  /* 0x0008300601007387 */ /* 0x0001e20000100800 */
[----:B------:R-:W-:-:S02]  /*1aec0*/  LOP3.LUT R5, R5, 0x7f, RZ, 0xc0, !PT ;  /* 0x0000007f05057812 */ /* 0x000fc400078ec0ff */
[----:B------:R-:W-:Y:S01]  /*1aed0*/  LEA.HI R12, R25, R12, RZ, 0x7 ;  /* 0x0000000c190c7211 */ /* 0x000fe200078f38ff */
[----:B------:R-:W-:Y:S01]  /*1aee0*/  STL [R1+0x690], R8 ;  /* 0x0006900801007387 */ /* 0x000fe20000100800 */
[----:B------:R-:W-:Y:S01]  /*1aef0*/  LOP3.LUT R25, R11, 0x30, R10, 0x78, !PT ;  /* 0x000000300b197812 */ /* 0x000fe200078e780a */
[----:B0-----:R-:W-:Y:S02]  /*1af00*/  IMAD R6, R4, 0x2, R6 ;  /* 0x0000000204067824 */ /* 0x001fe400078e0206 */
[----:B------:R-:W-:-:S03]  /*1af10*/  IMAD R5, R5, c[0x0][0x18c], RZ ;  /* 0x0000630005057a24 */ /* 0x000fc600078e02ff */
[----:B------:R0:W-:Y:S01]  /*1af20*/  STL [R1+0x838], R6 ;  /* 0x0008380601007387 */ /* 0x0001e20000100800 */
[----:B------:R-:W-:Y:S02]  /*1af30*/  @!P6 IMAD.MOV R22, RZ, RZ, -R22 ;  /* 0x000000ffff16e224 */ /* 0x000fe400078e0a16 */
[C---:B------:R-:W-:Y:S02]  /*1af40*/  IMAD R9, R7.reuse, 0x90, RZ ;  /* 0x0000009007097824 */ /* 0x040fe400078e02ff */
[----:B------:R-:W-:Y:S02]  /*1af50*/  @!P2 IMAD.MOV R23, RZ, RZ, -R23 ;  /* 0x000000ffff17a224 */ /* 0x000fe400078e0a17 */
[C---:B0-----:R-:W-:Y:S02]  /*1af60*/  IMAD R6, R4.reuse, 0x2, R6 ;  /* 0x0000000204067824 */ /* 0x041fe400078e0206 */
[----:B------:R-:W-:Y:S01]  /*1af70*/  IMAD R7, R7, 0x100, R25 ;  /* 0x0000010007077824 */ /* 0x000fe200078e0219 */
[----:B------:R-:W-:Y:S01]  /*1af80*/  LEA R25, P6, R5, c[0x0][0x168], 0x1 ;  /* 0x00005a0005197a11 */ /* 0x000fe200078c08ff */
[----:B------:R-:W-:Y:S01]  /*1af90*/  IMAD R4, R4, 0x2, R6 ;  /* 0x0000000204047824 */ /* 0x000fe200078e0206 */
[----:B------:R-:W-:Y:S04]  /*1afa0*/  STL [R1+0x1ddc], R22 ;  /* 0x001ddc1601007387 */ /* 0x000fe80000100800 */
[----:B------:R-:W-:Y:S04]  /*1afb0*/  STL [R1+0x834], R6 ;  /* 0x0008340601007387 */ /* 0x000fe80000100800 */
[----:B------:R0:W-:Y:S04]  /*1afc0*/  STL [R1+0x1de0], R23 ;  /* 0x001de01701007387 */ /* 0x0001e80000100800 */
[----:B------:R1:W-:Y:S04]  /*1afd0*/  STL [R1+0x83c], R4 ;  /* 0x00083c0401007387 */ /* 0x0003e80000100800 */
[----:B------:R4:W-:Y:S01]  /*1afe0*/  STL [R1+0x1d20], R25 ;  /* 0x001d201901007387 */ /* 0x0009e20000100800 */
[----:B0-----:R-:W-:-:S03]  /*1aff0*/  IMAD.MOV R23, RZ, RZ, -c[0x0][0x188] ;  /* 0x80006200ff177624 */ /* 0x001fc600078e02ff */
[----:B------:R0:W5:Y:S01]  /*1b000*/  LDL R22, [R1+0x428] ;  /* 0x0004280001167983 */ /* 0x0001620000100800 */
[----:B------:R-:W-:-:S03]  /*1b010*/  IMAD R5, R23, 0x2, R4 ;  /* 0x0000000217057824 */ /* 0x000fc600078e0204 */
[----:B------:R-:W2:Y:S04]  /*1b020*/  LDL.LU R29, [R1+0x1a0] ;  /* 0x0001a000011d7983 */ /* 0x000ea80000300800 */
[----:B------:R-:W2:Y:S04]  /*1b030*/  LDL.LU R21, [R1+0x110] ;  /* 0x0001100001157983 */ /* 0x000ea80000300800 */
[----:B------:R0:W-:Y:S04]  /*1b040*/  STL [R1+0x848], R5 ;  /* 0x0008480501007387 */ /* 0x0001e80000100800 */
[----:B------:R-:W3:Y:S04]  /*1b050*/  LDL.LU R20, [R1+0x74] ;  /* 0x0000740001147983 */ /* 0x000ee80000300800 */
[----:B------:R-:W3:Y:S04]  /*1b060*/  LDL.LU R19, [R1+0x58] ;  /* 0x0000580001137983 */ /* 0x000ee80000300800 */
[----:B------:R-:W3:Y:S04]  /*1b070*/  LDL.LU R8, [R1+0x4c] ;  /* 0x00004c0001087983 */ /* 0x000ee80000300800 */
[----:B-1----:R-:W3:Y:S01]  /*1b080*/  LDL.LU R4, [R1+0x48] ;  /* 0x0000480001047983 */ /* 0x002ee20000300800 */
[----:B----4-:R-:W-:-:S03]  /*1b090*/  IMAD R25, R23, 0x2, R5 ;  /* 0x0000000217197824 */ /* 0x010fc600078e0205 */
[----:B------:R-:W4:Y:S04]  /*1b0a0*/  LDL.LU R18, [R1+0x44] ;  /* 0x0000440001127983 */ /* 0x000f280000300800 */
[----:B------:R-:W4:Y:S04]  /*1b0b0*/  LDL.LU R17, [R1+0x40] ;  /* 0x0000400001117983 */ /* 0x000f280000300800 */
[----:B------:R-:W4:Y:S04]  /*1b0c0*/  LDL.LU R16, [R1+0x770] ;  /* 0x0007700001107983 */ /* 0x000f280000300800 */
[----:B------:R-:W-:Y:S01]  /*1b0d0*/  STL [R1+0x840], R25 ;  /* 0x0008401901007387 */ /* 0x000fe20000100800 */
[----:B------:R-:W-:-:S03]  /*1b0e0*/  LOP3.LUT R9, R9, 0x10, R10, 0x78, !PT ;  /* 0x0000001009097812 */ /* 0x000fc600078e780a */
[----:B------:R-:W4:Y:S04]  /*1b0f0*/  LDL.LU R7, [R1+0x7b4] ;  /* 0x0007b40001077983 */ /* 0x000f280000300800 */
[----:B------:R-:W4:Y:S04]  /*1b100*/  LDL.LU R15, [R1+0x7bc] ;  /* 0x0007bc00010f7983 */ /* 0x000f280000300800 */
[----:B------:R-:W4:Y:S01]  /*1b110*/  LDL.LU R10, [R1+0x7c0] ;  /* 0x0007c000010a7983 */ /* 0x000f220000300800 */
[----:B------:R-:W-:-:S03]  /*1b120*/  ISETP.GT.U32.AND P1, PT, R24, R2, PT ;  /* 0x000000021800720c */ /* 0x000fc60003f24070 */
[----:B------:R-:W4:Y:S04]  /*1b130*/  LDL.LU R6, [R1+0x7c4] ;  /* 0x0007c40001067983 */ /* 0x000f280000300800 */
[----:B------:R-:W4:Y:S04]  /*1b140*/  LDL.LU R14, [R1+0x7c8] ;  /* 0x0007c800010e7983 */ /* 0x000f280000300800 */
[----:B------:R-:W4:Y:S04]  /*1b150*/  LDL.LU R13, [R1+0x7b8] ;  /* 0x0007b800010d7983 */ /* 0x000f280000300800 */
[----:B------:R-:W4:Y:S04]  /*1b160*/  LDL.LU R12, [R1+0x778] ;  /* 0x00077800010c7983 */ /* 0x000f280000300800 */
[----:B------:R-:W4:Y:S04]  /*1b170*/  LDL.LU R11, [R1+0x7a8] ;  /* 0x0007a800010b7983 */ /* 0x000f280000300800 */
[----:B------:R-:W4:Y:S01]  /*1b180*/  LDL.LU R9, [R1+0x7ac] ;  /* 0x0007ac0001097983 */ /* 0x000f220000300800 */
[----:B------:R-:W-:Y:S01]  /*1b190*/  @!P1 IMAD.IADD R2, R2, 0x1, -R24 ;  /* 0x0000000102029824 */ /* 0x000fe200078e0a18 */
[----:B------:R-:W-:-:S02]  /*1b1a0*/  ISETP.NE.AND P1, PT, RZ, c[0x0][0x178], PT ;  /* 0x00005e00ff007a0c */ /* 0x000fc40003f25270 */
[----:B0-----:R-:W4:Y:S01]  /*1b1b0*/  LDL.LU R5, [R1+0x7b0] ;  /* 0x0007b00001057983 */ /* 0x001f220000300800 */
[----:B------:R-:W-:Y:S02]  /*1b1c0*/  @!P4 IMAD.MOV R26, RZ, RZ, -R26 ;  /* 0x000000ffff1ac224 */ /* 0x000fe400078e0a1a */
[----:B------:R-:W-:Y:S02]  /*1b1d0*/  @!P3 IMAD.MOV R27, RZ, RZ, -R27 ;  /* 0x000000ffff1bb224 */ /* 0x000fe400078e0a1b */
[----:B------:R-:W-:Y:S01]  /*1b1e0*/  @!P5 IMAD.MOV R0, RZ, RZ, -R0 ;  /* 0x000000ffff00d224 */ /* 0x000fe200078e0a00 */
[----:B------:R-:W-:Y:S01]  /*1b1f0*/  STL [R1+0x1de4], R26 ;  /* 0x001de41a01007387 */ /* 0x000fe20000100800 */
[----:B------:R-:W-:Y:S01]  /*1b200*/  @!P0 IMAD.MOV R2, RZ, RZ, -R2 ;  /* 0x000000ffff028224 */ /* 0x000fe200078e0a02 */
[----:B------:R-:W-:Y:S02]  /*1b210*/  ISETP.NE.AND P2, PT, RZ, c[0x0][0x17c], PT ;  /* 0x00005f00ff007a0c */ /* 0x000fe40003f45270 */
[----:B------:R-:W-:Y:S01]  /*1b220*/  STL [R1+0x1de8], R27 ;  /* 0x001de81b01007387 */ /* 0x000fe20000100800 */
[----:B------:R-:W-:-:S03]  /*1b230*/  LOP3.LUT R24, RZ, c[0x0][0x17c], RZ, 0x33, !PT ;  /* 0x00005f00ff187a12 */ /* 0x000fc600078e33ff */
[----:B------:R0:W-:Y:S04]  /*1b240*/  STL [R1+0x1dec], R0 ;  /* 0x001dec0001007387 */ /* 0x0001e80000100800 */
[----:B------:R2:W-:Y:S01]  /*1b250*/  STL [R1+0x1df0], R2 ;  /* 0x001df00201007387 */ /* 0x0005e20000100800 */
[----:B0-----:R-:W-:Y:S01]  /*1b260*/  IMAD R0, R23, 0x2, R25 ;  /* 0x0000000217007824 */ /* 0x001fe200078e0219 */
[----:B-----5:R-:W-:-:S05]  /*1b270*/  @!P1 LOP3.LUT R22, RZ, c[0x0][0x178], RZ, 0x33, !PT ;  /* 0x00005e00ff169a12 */ /* 0x020fca00078e33ff */
[----:B------:R0:W-:Y:S01]  /*1b280*/  @!P1 STL [R1+0x428], R22 ;  /* 0x0004281601009387 */ /* 0x0001e20000100800 */
[----:B--2---:R-:W-:-:S03]  /*1b290*/  SEL R2, R24, R21, !P2 ;  /* 0x0000001518027207 */ /* 0x004fc60005000000 */
[----:B------:R3:W-:Y:S01]  /*1b2a0*/  STL [R1+0x844], R0 ;  /* 0x0008440001007387 */ /* 0x0007e20000100800 */
[C---:B0-----:R-:W-:Y:S02]  /*1b2b0*/  SEL R22, R24.reuse, R29, !P2 ;  /* 0x0000001d18167207 */ /* 0x041fe40005000000 */
[C---:B---3--:R-:W-:Y:S02]  /*1b2c0*/  SEL R0, R24.reuse, R20, !P2 ;  /* 0x0000001418007207 */ /* 0x048fe40005000000 */
[C---:B------:R-:W-:Y:S01]  /*1b2d0*/  SEL R19, R24.reuse, R19, !P2 ;  /* 0x0000001318137207 */ /* 0x040fe20005000000 */
[----:B------:R-:W-:Y:S04]  /*1b2e0*/  STL [R1+0x808], R22 ;  /* 0x0008081601007387 */ /* 0x000fe80000100800 */
[----:B------:R0:W-:Y:S04]  /*1b2f0*/  STL [R1+0x804], R2 ;  /* 0x0008040201007387 */ /* 0x0001e80000100800 */
[----:B------:R1:W-:Y:S04]  /*1b300*/  STL [R1+0x800], R0 ;  /* 0x0008000001007387 */ /* 0x0003e80000100800 */
[----:B------:R-:W-:Y:S01]  /*1b310*/  STL [R1+0x7fc], R19 ;  /* 0x0007fc1301007387 */ /* 0x000fe20000100800 */
[----:B0-----:R-:W-:-:S03]  /*1b320*/  SEL R2, R24, R8, !P2 ;  /* 0x0000000818027207 */ /* 0x001fc60005000000 */
[----:B------:R-:W2:Y:S01]  /*1b330*/  LDL.LU R8, [R1+0x788] ;  /* 0x0007880001087983 */ /* 0x000ea20000300800 */
[----:B-1----:R-:W-:-:S03]  /*1b340*/  SEL R0, R24, R4, !P2 ;  /* 0x0000000418007207 */ /* 0x002fc60005000000 */
[----:B------:R0:W-:Y:S04]  /*1b350*/  STL [R1+0x7f8], R2 ;  /* 0x0007f80201007387 */ /* 0x0001e80000100800 */
[----:B------:R-:W3:Y:S01]  /*1b360*/  LDL.LU R4, [R1+0x7a4] ;  /* 0x0007a40001047983 */ /* 0x000ee20000300800 */
[----:B----4-:R-:W-:-:S03]  /*1b370*/  SEL R17, R24, R17, !P2 ;  /* 0x0000001118117207 */ /* 0x010fc60005000000 */
[----:B------:R1:W-:Y:S01]  /*1b380*/  STL [R1+0x7f4], R0 ;  /* 0x0007f40001007387 */ /* 0x0003e20000100800 */
[C---:B0-----:R-:W-:Y:S02]  /*1b390*/  SEL R2, R24.reuse, R16, !P2 ;  /* 0x0000001018027207 */ /* 0x041fe40005000000 */
[C---:B-1----:R-:W-:Y:S02]  /*1b3a0*/  SEL R0, R24.reuse, R18, !P2 ;  /* 0x0000001218007207 */ /* 0x042fe40005000000 */
[----:B------:R-:W-:-:S03]  /*1b3b0*/  SEL R15, R24, R15, !P2 ;  /* 0x0000000f180f7207 */ /* 0x000fc60005000000 */
[----:B------:R0:W-:Y:S04]  /*1b3c0*/  STL [R1+0x7f0], R0 ;  /* 0x0007f00001007387 */ /* 0x0001e80000100800 */
[----:B------:R-:W-:Y:S01]  /*1b3d0*/  STL [R1+0x7ec], R17 ;  /* 0x0007ec1101007387 */ /* 0x000fe20000100800 */
[----:B0-----:R-:W-:-:S03]  /*1b3e0*/  SEL R0, R24, R7, !P2 ;  /* 0x0000000718007207 */ /* 0x001fc60005000000 */
[----:B------:R-:W4:Y:S04]  /*1b3f0*/  LDL.LU R7, [R1+0x790] ;  /* 0x0007900001077983 */ /* 0x000f280000300800 */
[----:B------:R0:W-:Y:S04]  /*1b400*/  STL [R1+0x7e8], R2 ;  /* 0x0007e80201007387 */ /* 0x0001e80000100800 */
[----:B------:R1:W-:Y:S04]  /*1b410*/  STL [R1+0x7e4], R0 ;  /* 0x0007e40001007387 */ /* 0x0003e80000100800 */
[----:B------:R-:W-:Y:S01]  /*1b420*/  STL [R1+0x7e0], R15 ;  /* 0x0007e00f01007387 */ /* 0x000fe20000100800 */
[----:B0-----:R-:W-:-:S03]  /*1b430*/  SEL R2, R24, R10, !P2 ;  /* 0x0000000a18027207 */ /* 0x001fc60005000000 */
[----:B------:R-:W5:Y:S01]  /*1b440*/  LDL.LU R10, [R1+0x7a0] ;  /* 0x0007a000010a7983 */ /* 0x000f620000300800 */
[----:B-1----:R-:W-:-:S03]  /*1b450*/  SEL R0, R24, R6, !P2 ;  /* 0x0000000618007207 */ /* 0x002fc60005000000 */
[----:B------:R0:W-:Y:S04]  /*1b460*/  STL [R1+0x7dc], R2 ;  /* 0x0007dc0201007387 */ /* 0x0001e80000100800 */
[----:B------:R-:W5:Y:S04]  /*1b470*/  LDL.LU R6, [R1+0x794] ;  /* 0x0007940001067983 */ /* 0x000f680000300800 */
[----:B------:R1:W-:Y:S01]  /*1b480*/  STL [R1+0x7d8], R0 ;  /* 0x0007d80001007387 */ /* 0x0003e20000100800 */
[C---:B0-----:R-:W-:Y:S02]  /*1b490*/  SEL R2, R24.reuse, R14, !P2 ;  /* 0x0000000e18027207 */ /* 0x041fe40005000000 */
[----:B------:R-:W-:-:S03]  /*1b4a0*/  SEL R12, R24, R12, !P2 ;  /* 0x0000000c180c7207 */ /* 0x000fc60005000000 */
[----:B------:R0:W-:Y:S01]  /*1b4b0*/  STL [R1+0x7d4], R2 ;  /* 0x0007d40201007387 */ /* 0x0001e20000100800 */
[----:B-1----:R-:W-:-:S05]  /*1b4c0*/  SEL R0, R24, R13, !P2 ;  /* 0x0000000d18007207 */ /* 0x002fca0005000000 */
[----:B------:R1:W-:Y:S01]  /*1b4d0*/  STL [R1+0x7d0], R0 ;  /* 0x0007d00001007387 */ /* 0x0003e20000100800 */
[----:B0-----:R-:W-:-:S03]  /*1b4e0*/  SEL R2, R24, R11, !P2 ;  /* 0x0000000b18027207 */ /* 0x001fc60005000000 */
[----:B------:R-:W-:Y:S01]  /*1b4f0*/  STL [R1+0x7cc], R12 ;  /* 0x0007cc0c01007387 */ /* 0x000fe20000100800 */
[C---:B------:R-:W-:Y:S02]  /*1b500*/  SEL R5, R24.reuse, R5, !P2 ;  /* 0x0000000518057207 */ /* 0x040fe40005000000 */
[C---:B-1----:R-:W-:Y:S01]  /*1b510*/  SEL R0, R24.reuse, R9, !P2 ;  /* 0x0000000918007207 */ /* 0x042fe20005000000 */
[----:B------:R0:W-:Y:S04]  /*1b520*/  STL [R1+0x7c8], R2 ;  /* 0x0007c80201007387 */ /* 0x0001e80000100800 */
[----:B0-----:R-:W5:Y:S04]  /*1b530*/  LDL.LU R2, [R1+0x79c] ;  /* 0x00079c0001027983 */ /* 0x001f680000300800 */
[----:B------:R0:W-:Y:S04]  /*1b540*/  STL [R1+0x7c4], R0 ;  /* 0x0007c40001007387 */ /* 0x0001e80000100800 */
[----:B0-----:R-:W5:Y:S04]  /*1b550*/  LDL.LU R0, [R1+0x798] ;  /* 0x0007980001007983 */ /* 0x001f680000300800 */
[----:B------:R0:W-:Y:S04]  /*1b560*/  STL [R1+0x7c0], R5 ;  /* 0x0007c00501007387 */ /* 0x0001e80000100800 */
[----:B------:R-:W5:Y:S04]  /*1b570*/  LDL.LU R27, [R1+0x78c] ;  /* 0x00078c00011b7983 */ /* 0x000f680000300800 */
        /* <DEDUP_REMOVED lines=9> */
[----:B0-----:R-:W5:Y:S04]  /*1b610*/  LDL.LU R5, [R1+0x768] ;  /* 0x0007680001057983 */ /* 0x001f680000300800 */
[----:B------:R-:W5:Y:S01]  /*1b620*/  LDL.LU R18, [R1+0x748] ;  /* 0x0007480001127983 */ /* 0x000f620000300800 */
[----:B--2---:R-:W-:-:S05]  /*1b630*/  SEL R8, R24, R8, !P2 ;  /* 0x0000000818087207 */ /* 0x004fca0005000000 */
[----:B------:R-:W-:Y:S01]  /*1b640*/  STL [R1+0x7bc], R8 ;  /* 0x0007bc0801007387 */ /* 0x000fe20000100800 */
[----:B---3--:R-:W-:-:S03]  /*1b650*/  SEL R4, R24, R4, !P2 ;  /* 0x0000000418047207 */ /* 0x008fc60005000000 */
[----:B------:R-:W2:Y:S04]  /*1b660*/  LDL.LU R17, [R1+0x760] ;  /* 0x0007600001117983 */ /* 0x000ea80000300800 */
[----:B------:R0:W-:Y:S04]  /*1b670*/  STL [R1+0x7b8], R4 ;  /* 0x0007b80401007387 */ /* 0x0001e80000100800 */
[----:B------:R-:W3:Y:S04]  /*1b680*/  LDL.LU R16, [R1+0x764] ;  /* 0x0007640001107983 */ /* 0x000ee80000300800 */
[----:B0-----:R-:W3:Y:S04]  /*1b690*/  LDL.LU R4, [R1+0x758] ;  /* 0x0007580001047983 */ /* 0x001ee80000300800 */
[----:B------:R-:W3:Y:S04]  /*1b6a0*/  LDL.LU R15, [R1+0x75c] ;  /* 0x00075c00010f7983 */ /* 0x000ee80000300800 */
[----:B------:R-:W3:Y:S01]  /*1b6b0*/  LDL.LU R8, [R1+0x750] ;  /* 0x0007500001087983 */ /* 0x000ee20000300800 */
[----:B----4-:R-:W-:-:S05]  /*1b6c0*/  SEL R7, R24, R7, !P2 ;  /* 0x0000000718077207 */ /* 0x010fca0005000000 */
[----:B------:R0:W-:Y:S04]  /*1b6d0*/  STL [R1+0x7b4], R7 ;  /* 0x0007b40701007387 */ /* 0x0001e80000100800 */
[----:B0-----:R-:W4:Y:S01]  /*1b6e0*/  LDL.LU R7, [R1+0x754] ;  /* 0x0007540001077983 */ /* 0x001f220000300800 */
[----:B-----5:R-:W-:-:S03]  /*1b6f0*/  SEL R10, R24, R10, !P2 ;  /* 0x0000000a180a7207 */ /* 0x020fc60005000000 */
[----:B------:R-:W5:Y:S01]  /*1b700*/  LDL.LU R14, [R1+0x74c] ;  /* 0x00074c00010e7983 */ /* 0x000f620000300800 */
[----:B------:R-:W-:-:S03]  /*1b710*/  SEL R6, R24, R6, !P2 ;  /* 0x0000000618067207 */ /* 0x000fc60005000000 */
[----:B------:R0:W-:Y:S04]  /*1b720*/  STL [R1+0x7b0], R10 ;  /* 0x0007b00a01007387 */ /* 0x0001e80000100800 */
[----:B------:R-:W5:Y:S04]  /*1b730*/  LDL.LU R13, [R1+0x738] ;  /* 0x00073800010d7983 */ /* 0x000f680000300800 */
[----:B------:R1:W-:Y:S04]  /*1b740*/  STL [R1+0x7ac], R6 ;  /* 0x0007ac0601007387 */ /* 0x0003e80000100800 */
[----:B------:R-:W5:Y:S04]  /*1b750*/  LDL.LU R12, [R1+0x734] ;  /* 0x00073400010c7983 */ /* 0x000f680000300800 */
[----:B------:R-:W5:Y:S04]  /*1b760*/  LDL.LU R11, [R1+0x72c] ;  /* 0x00072c00010b7983 */ /* 0x000f680000300800 */
[----:B0-----:R-:W5:Y:S04]  /*1b770*/  LDL.LU R10, [R1+0x728] ;  /* 0x00072800010a7983 */ /* 0x001f680000300800 */
[----:B-1----:R-:W5:Y:S01]  /*1b780*/  LDL.LU R6, [R1+0x724] ;  /* 0x0007240001067983 */ /* 0x002f620000300800 */
[----:B------:R-:W-:-:S05]  /*1b790*/  SEL R2, R24, R2, !P2 ;  /* 0x0000000218027207 */ /* 0x000fca0005000000 */
[----:B------:R0:W-:Y:S01]  /*1b7a0*/  STL [R1+0x7a8], R2 ;  /* 0x0007a80201007387 */ /* 0x0001e20000100800 */
[----:B------:R-:W-:-:S05]  /*1b7b0*/  SEL R0, R24, R0, !P2 ;  /* 0x0000000018007207 */ /* 0x000fca0005000000 */
[----:B------:R1:W-:Y:S01]  /*1b7c0*/  STL [R1+0x7a4], R0 ;  /* 0x0007a40001007387 */ /* 0x0003e20000100800 */
[C---:B0-----:R-:W-:Y:S02]  /*1b7d0*/  SEL R2, R24.reuse, R27, !P2 ;  /* 0x0000001b18027207 */ /* 0x041fe40005000000 */
[----:B-1----:R-:W-:-:S03]  /*1b7e0*/  SEL R0, R24, R26, !P2 ;  /* 0x0000001a18007207 */ /* 0x002fc60005000000 */
[----:B------:R0:W-:Y:S01]  /*1b7f0*/  STL [R1+0x7a0], R2 ;  /* 0x0007a00201007387 */ /* 0x0001e20000100800 */
[----:B------:R-:W-:-:S03]  /*1b800*/  SEL R25, R24, R25, !P2 ;  /* 0x0000001918197207 */ /* 0x000fc60005000000 */
[----:B------:R1:W-:Y:S01]  /*1b810*/  STL [R1+0x79c], R0 ;  /* 0x00079c0001007387 */ /* 0x0003e20000100800 */
[----:B0-----:R-:W-:-:S03]  /*1b820*/  SEL R2, R24, R23, !P2 ;  /* 0x0000001718027207 */ /* 0x001fc60005000000 */
[----:B------:R-:W-:Y:S01]  /*1b830*/  STL [R1+0x798], R25 ;  /* 0x0007981901007387 */ /* 0x000fe20000100800 */
[----:B-1----:R-:W-:-:S03]  /*1b840*/  SEL R0, R24, R22, !P2 ;  /* 0x0000001618007207 */ /* 0x002fc60005000000 */
[----:B------:R0:W-:Y:S01]  /*1b850*/  STL [R1+0x794], R2 ;  /* 0x0007940201007387 */ /* 0x0001e20000100800 */
[----:B------:R-:W-:-:S03]  /*1b860*/  SEL R22, R24, R29, !P2 ;  /* 0x0000001d18167207 */ /* 0x000fc60005000000 */
[----:B------:R1:W-:Y:S01]  /*1b870*/  STL [R1+0x790], R0 ;  /* 0x0007900001007387 */ /* 0x0003e20000100800 */
[----:B0-----:R-:W-:-:S03]  /*1b880*/  SEL R2, R24, R21, !P2 ;  /* 0x0000001518027207 */ /* 0x001fc60005000000 */
[----:B------:R-:W-:Y:S01]  /*1b890*/  STL [R1+0x78c], R22 ;  /* 0x00078c1601007387 */ /* 0x000fe20000100800 */
[C---:B------:R-:W-:Y:S02]  /*1b8a0*/  SEL R19, R24.reuse, R19, !P2 ;  /* 0x0000001318137207 */ /* 0x040fe40005000000 */
[C---:B-1----:R-:W-:Y:S01]  /*1b8b0*/  SEL R0, R24.reuse, R20, !P2 ;  /* 0x0000001418007207 */ /* 0x042fe20005000000 */
[----:B------:R0:W-:Y:S04]  /*1b8c0*/  STL [R1+0x788], R2 ;  /* 0x0007880201007387 */ /* 0x0001e80000100800 */
[----:B------:R1:W-:Y:S04]  /*1b8d0*/  STL [R1+0x784], R0 ;  /* 0x0007840001007387 */ /* 0x0003e80000100800 */
[----:B------:R-:W-:Y:S01]  /*1b8e0*/  STL [R1+0x780], R19 ;  /* 0x0007801301007387 */ /* 0x000fe20000100800 */
[----:B0-----:R-:W-:-:S03]  /*1b8f0*/  SEL R2, R24, R9, !P2 ;  /* 0x0000000918027207 */ /* 0x001fc60005000000 */
[----:B------:R-:W5:Y:S01]  /*1b900*/  LDL.LU R9, [R1+0x720] ;  /* 0x0007200001097983 */ /* 0x000f620000300800 */
[----:B-1----:R-:W-:-:S03]  /*1b910*/  SEL R0, R24, R5, !P2 ;  /* 0x0000000518007207 */ /* 0x002fc60005000000 */
[----:B------:R-:W-:Y:S04]  /*1b920*/  STL [R1+0x77c], R2 ;  /* 0x00077c0201007387 */ /* 0x000fe80000100800 */
[----:B------:R-:W5:Y:S04]  /*1b930*/  LDL.LU R5, [R1+0x71c] ;  /* 0x00071c0001057983 */ /* 0x000f680000300800 */
[----:B------:R0:W-:Y:S02]  /*1b940*/  STL [R1+0x778], R0 ;  /* 0x0007780001007387 */ /* 0x0001e40000100800 */
[----:B0-----:R-:W-:-:S05]  /*1b950*/  SEL R0, R24, R18, !P2 ;  /* 0x0000001218007207 */ /* 0x001fca0005000000 */
[----:B------:R3:W-:Y:S01]  /*1b960*/  STL [R1+0x774], R0 ;  /* 0x0007740001007387 */ /* 0x0007e20000100800 */
[----:B--2---:R-:W-:-:S05]  /*1b970*/  SEL R17, R24, R17, !P2 ;  /* 0x0000001118117207 */ /* 0x004fca0005000000 */
[----:B------:R-:W-:Y:S01]  /*1b980*/  STL [R1+0x770], R17 ;  /* 0x0007701101007387 */ /* 0x000fe20000100800 */
[----:B---3--:R-:W-:-:S03]  /*1b990*/  SEL R0, R24, R4, !P2 ;  /* 0x0000000418007207 */ /* 0x008fc60005000000 */
[----:B------:R-:W2:Y:S01]  /*1b9a0*/  LDL.LU R4, [R1+0x700] ;  /* 0x0007000001047983 */ /* 0x000ea20000300800 */
[C---:B------:R-:W-:Y:S02]  /*1b9b0*/  SEL R2, R24.reuse, R16, !P2 ;  /* 0x0000001018027207 */ /* 0x040fe40005000000 */
[----:B------:R-:W-:-:S03]  /*1b9c0*/  SEL R15, R24, R15, !P2 ;  /* 0x0000000f180f7207 */ /* 0x000fc60005000000 */
[----:B------:R0:W-:Y:S04]  /*1b9d0*/  STL [R1+0x76c], R2 ;  /* 0x00076c0201007387 */ /* 0x0001e80000100800 */
[----:B------:R4:W-:Y:S04]  /*1b9e0*/  STL [R1+0x768], R0 ;  /* 0x0007680001007387 */ /* 0x0009e80000100800 */
[----:B------:R-:W-:Y:S01]  /*1b9f0*/  STL [R1+0x764], R15 ;  /* 0x0007640f01007387 */ /* 0x000fe20000100800 */
[----:B0-----:R-:W-:-:S03]  /*1ba00*/  SEL R2, R24, R8, !P2 ;  /* 0x0000000818027207 */ /* 0x001fc60005000000 */
[----:B------:R-:W3:Y:S04]  /*1ba10*/  LDL.LU R8, [R1+0x14] ;  /* 0x0000140001087983 */ /* 0x000ee80000300800 */
[----:B------:R5:W-:Y:S01]  /*1ba20*/  STL [R1+0x760], R2 ;  /* 0x0007600201007387 */ /* 0x000be20000100800 */
[----:B----4-:R-:W-:-:S03]  /*1ba30*/  SEL R0, R24, R7, !P2 ;  /* 0x0000000718007207 */ /* 0x010fc60005000000 */
[----:B------:R-:W4:Y:S01]  /*1ba40*/  LDL.LU R7, [R1+0x704] ;  /* 0x0007040001077983 */ /* 0x000f220000300800 */
[----:B-----5:R-:W-:-:S03]  /*1ba50*/  SEL R2, R24, R14, !P2 ;  /* 0x0000000e18027207 */ /* 0x020fc60005000000 */
[----:B------:R0:W-:Y:S04]  /*1ba60*/  STL [R1+0x75c], R0 ;  /* 0x00075c0001007387 */ /* 0x0001e80000100800 */
[----:B------:R1:W-:Y:S01]  /*1ba70*/  STL [R1+0x758], R2 ;  /* 0x0007580201007387 */ /* 0x0003e20000100800 */
[C---:B0-----:R-:W-:Y:S02]  /*1ba80*/  SEL R0, R24.reuse, R13, !P2 ;  /* 0x0000000d18007207 */ /* 0x041fe40005000000 */
[----:B------:R-:W-:-:S03]  /*1ba90*/  SEL R12, R24, R12, !P2 ;  /* 0x0000000c180c7207 */ /* 0x000fc60005000000 */
[----:B------:R0:W-:Y:S01]  /*1baa0*/  STL [R1+0x754], R0 ;  /* 0x0007540001007387 */ /* 0x0001e20000100800 */
[----:B-1----:R-:W-:-:S03]  /*1bab0*/  SEL R2, R24, R11, !P2 ;  /* 0x0000000b18027207 */ /* 0x002fc60005000000 */
[----:B------:R-:W-:Y:S01]  /*1bac0*/  STL [R1+0x750], R12 ;  /* 0x0007500c01007387 */ /* 0x000fe20000100800 */
[----:B0-----:R-:W-:-:S03]  /*1bad0*/  SEL R0, R24, R10, !P2 ;  /* 0x0000000a18007207 */ /* 0x001fc60005000000 */
[----:B------:R0:W-:Y:S01]  /*1bae0*/  STL [R1+0x74c], R2 ;  /* 0x00074c0201007387 */ /* 0x0001e20000100800 */
[----:B------:R-:W-:-:S03]  /*1baf0*/  SEL R6, R24, R6, !P2 ;  /* 0x0000000618067207 */ /* 0x000fc60005000000 */
        /* <DEDUP_REMOVED lines=16> */
[----:B------:R-:W-:-:S05]  /*1bc00*/  SEL R9, R24, R9, !P2 ;  /* 0x0000000918097207 */ /* 0x000fca0005000000 */
[----:B------:R-:W-:Y:S01]  /*1bc10*/  STL [R1+0x740], R9 ;  /* 0x0007400901007387 */ /* 0x000fe20000100800 */
[----:B------:R-:W-:-:S03]  /*1bc20*/  SEL R5, R24, R5, !P2 ;  /* 0x0000000518057207 */ /* 0x000fc60005000000 */
[----:B------:R-:W5:Y:S04]  /*1bc30*/  LDL.LU R17, [R1+0x6e0] ;  /* 0x0006e00001117983 */ /* 0x000f680000300800 */
[----:B------:R0:W-:Y:S04]  /*1bc40*/  STL [R1+0x73c], R5 ;  /* 0x00073c0501007387 */ /* 0x0001e80000100800 */
[----:B------:R-:W5:Y:S04]  /*1bc50*/  LDL.LU R16, [R1+0x6e8] ;  /* 0x0006e80001107983 */ /* 0x000f680000300800 */
[----:B0-----:R-:W5:Y:S04]  /*1bc60*/  LDL.LU R5, [R1+0x6e4] ;  /* 0x0006e40001057983 */ /* 0x001f680000300800 */
[----:B------:R-:W5:Y:S04]  /*1bc70*/  LDL.LU R15, [R1+0x6c0] ;  /* 0x0006c000010f7983 */ /* 0x000f680000300800 */
[----:B------:R-:W5:Y:S01]  /*1bc80*/  LDL.LU R9, [R1+0x6c4] ;  /* 0x0006c40001097983 */ /* 0x000f620000300800 */
[----:B--2---:R-:W-:-:S05]  /*1bc90*/  SEL R4, R24, R4, !P2 ;  /* 0x0000000418047207 */ /* 0x004fca0005000000 */
[----:B------:R0:W-:Y:S04]  /*1bca0*/  STL [R1+0x738], R4 ;  /* 0x0007380401007387 */ /* 0x0001e80000100800 */
[----:B0-----:R-:W2:Y:S01]  /*1bcb0*/  LDL.LU R4, [R1+0x6d8] ;  /* 0x0006d80001047983 */ /* 0x001ea20000300800 */
[----:B---3--:R-:W-:-:S03]  /*1bcc0*/  SEL R8, R24, R8, !P2 ;  /* 0x0000000818087207 */ /* 0x008fc60005000000 */
[----:B------:R-:W3:Y:S04]  /*1bcd0*/  LDL.LU R14, [R1+0x6d4] ;  /* 0x0006d400010e7983 */ /* 0x000ee80000300800 */
[----:B------:R0:W-:Y:S04]  /*1bce0*/  STL [R1+0x734], R8 ;  /* 0x0007340801007387 */ /* 0x0001e80000100800 */
[----:B------:R-:W3:Y:S01]  /*1bcf0*/  LDL.LU R13, [R1+0x6cc] ;  /* 0x0006cc00010d7983 */ /* 0x000ee20000300800 */
[----:B----4-:R-:W-:-:S05]  /*1bd00*/  SEL R7, R24, R7, !P2 ;  /* 0x0000000718077207 */ /* 0x010fca0005000000 */
[----:B------:R1:W-:Y:S04]  /*1bd10*/  STL [R1+0x730], R7 ;  /* 0x0007300701007387 */ /* 0x0003e80000100800 */
[----:B------:R-:W4:Y:S04]  /*1bd20*/  LDL.LU R12, [R1+0x6d0] ;  /* 0x0006d000010c7983 */ /* 0x000f280000300800 */
[----:B------:R-:W4:Y:S04]  /*1bd30*/  LDL.LU R11, [R1+0x6c8] ;  /* 0x0006c800010b7983 */ /* 0x000f280000300800 */
[----:B0-----:R-:W4:Y:S04]  /*1bd40*/  LDL.LU R8, [R1+0x6bc] ;  /* 0x0006bc0001087983 */ /* 0x001f280000300800 */
[----:B-1----:R-:W4:Y:S01]  /*1bd50*/  LDL.LU R7, [R1+0x6b8] ;  /* 0x0006b80001077983 */ /* 0x002f220000300800 */
[----:B-----5:R-:W-:-:S05]  /*1bd60*/  SEL R2, R24, R2, !P2 ;  /* 0x0000000218027207 */ /* 0x020fca0005000000 */
        /* <DEDUP_REMOVED lines=26> */
[----:B------:R0:W-:Y:S01]  /*1bf10*/  STL [R1+0x6fc], R0 ;  /* 0x0006fc0001007387 */ /* 0x0001e20000100800 */
[C---:B------:R-:W-:Y:S02]  /*1bf20*/  SEL R17, R24.reuse, R17, !P2 ;  /* 0x0000001118117207 */ /* 0x040fe40005000000 */
[----:B0-----:R-:W-:-:S02]  /*1bf30*/  SEL R0, R24, R18, !P2 ;  /* 0x0000001218007207 */ /* 0x001fc40005000000 */
[----:B------:R-:W-:-:S03]  /*1bf40*/  SEL R2, R24, R16, !P2 ;  /* 0x0000001018027207 */ /* 0x000fc60005000000 */
[----:B------:R0:W-:Y:S04]  /*1bf50*/  STL [R1+0x6f8], R0 ;  /* 0x0006f80001007387 */ /* 0x0001e80000100800 */
[----:B------:R-:W-:Y:S01]  /*1bf60*/  STL [R1+0x6f4], R17 ;  /* 0x0006f41101007387 */ /* 0x000fe20000100800 */
[C---:B------:R-:W-:Y:S02]  /*1bf70*/  SEL R15, R24.reuse, R15, !P2 ;  /* 0x0000000f180f7207 */ /* 0x040fe40005000000 */
[C---:B0-----:R-:W-:Y:S02]  /*1bf80*/  SEL R0, R24.reuse, R5, !P2 ;  /* 0x0000000518007207 */ /* 0x041fe40005000000 */
[----:B------:R-:W5:Y:S04]  /*1bf90*/  LDL.LU R5, [R1+0x69c] ;  /* 0x00069c0001057983 */ /* 0x000f680000300800 */
[----:B------:R0:W-:Y:S04]  /*1bfa0*/  STL [R1+0x6f0], R2 ;  /* 0x0006f00201007387 */ /* 0x0001e80000100800 */
[----:B------:R2:W-:Y:S04]  /*1bfb0*/  STL [R1+0x6ec], R0 ;  /* 0x0006ec0001007387 */ /* 0x0005e80000100800 */
[----:B------:R-:W-:Y:S01]  /*1bfc0*/  STL [R1+0x6e8], R15 ;  /* 0x0006e80f01007387 */ /* 0x000fe20000100800 */
[----:B0-----:R-:W-:-:S03]  /*1bfd0*/  SEL R2, R24, R9, !P2 ;  /* 0x0000000918027207 */ /* 0x001fc60005000000 */
[----:B------:R-:W5:Y:S04]  /*1bfe0*/  LDL.LU R9, [R1+0x6a8] ;  /* 0x0006a80001097983 */ /* 0x000f680000300800 */
[----:B------:R3:W-:Y:S01]  /*1bff0*/  STL [R1+0x6e4], R2 ;  /* 0x0006e40201007387 */ /* 0x0007e20000100800 */
[----:B--2---:R-:W-:-:S03]  /*1c000*/  SEL R0, R24, R4, !P2 ;  /* 0x0000000418007207 */ /* 0x004fc60005000000 */
[----:B------:R-:W2:Y:S01]  /*1c010*/  LDL.LU R4, [R1+0x6ac] ;  /* 0x0006ac0001047983 */ /* 0x000ea20000300800 */
[----:B---3--:R-:W-:-:S03]  /*1c020*/  SEL R2, R24, R14, !P2 ;  /* 0x0000000e18027207 */ /* 0x008fc60005000000 */
[----:B------:R0:W-:Y:S04]  /*1c030*/  STL [R1+0x6e0], R0 ;  /* 0x0006e00001007387 */ /* 0x0001e80000100800 */
[----:B------:R1:W-:Y:S01]  /*1c040*/  STL [R1+0x6dc], R2 ;  /* 0x0006dc0201007387 */ /* 0x0003e20000100800 */
[----:B0-----:R-:W-:-:S05]  /*1c050*/  SEL R0, R24, R13, !P2 ;  /* 0x0000000d18007207 */ /* 0x001fca0005000000 */
[----:B------:R0:W-:Y:S01]  /*1c060*/  STL [R1+0x6d8], R0 ;  /* 0x0006d80001007387 */ /* 0x0001e20000100800 */
[C---:B----4-:R-:W-:Y:S02]  /*1c070*/  SEL R12, R24.reuse, R12, !P2 ;  /* 0x0000000c180c7207 */ /* 0x050fe40005000000 */
[----:B-1----:R-:W-:-:S03]  /*1c080*/  SEL R2, R24, R11, !P2 ;  /* 0x0000000b18027207 */ /* 0x002fc60005000000 */
[----:B------:R-:W-:Y:S01]  /*1c090*/  STL [R1+0x6d4], R12 ;  /* 0x0006d40c01007387 */ /* 0x000fe20000100800 */
[----:B0-----:R-:W-:-:S03]  /*1c0a0*/  SEL R0, R24, R8, !P2 ;  /* 0x0000000818007207 */ /* 0x001fc60005000000 */
[----:B------:R0:W-:Y:S01]  /*1c0b0*/  STL [R1+0x6d0], R2 ;  /* 0x0006d00201007387 */ /* 0x0001e20000100800 */
[----:B------:R-:W-:-:S03]  /*1c0c0*/  SEL R7, R24, R7, !P2 ;  /* 0x0000000718077207 */ /* 0x000fc60005000000 */
[----:B0-----:R-:W3:Y:S04]  /*1c0d0*/  LDL.LU R2, [R1+0x6a0] ;  /* 0x0006a00001027983 */ /* 0x001ee80000300800 */
[----:B------:R0:W-:Y:S04]  /*1c0e0*/  STL [R1+0x6cc], R0 ;  /* 0x0006cc0001007387 */ /* 0x0001e80000100800 */
[----:B0-----:R-:W4:Y:S04]  /*1c0f0*/  LDL.LU R0, [R1+0x6a4] ;  /* 0x0006a40001007983 */ /* 0x001f280000300800 */
[----:B------:R0:W-:Y:S04]  /*1c100*/  STL [R1+0x6c8], R7 ;  /* 0x0006c80701007387 */ /* 0x0001e80000100800 */
[----:B------:R-:W4:Y:S04]  /*1c110*/  LDL.LU R27, [R1+0x694] ;  /* 0x00069400011b7983 */ /* 0x000f280000300800 */
        /* <DEDUP_REMOVED lines=9> */
[----:B0-----:R-:W4:Y:S04]  /*1c1b0*/  LDL.LU R7, [R1+0x614] ;  /* 0x0006140001077983 */ /* 0x001f280000300800 */
[----:B------:R-:W4:Y:S01]  /*1c1c0*/  LDL.LU R18, [R1+0x660] ;  /* 0x0006600001127983 */ /* 0x000f220000300800 */
[----:B-----5:R-:W-:-:S05]  /*1c1d0*/  SEL R10, R24, R10, !P2 ;  /* 0x0000000a180a7207 */ /* 0x020fca0005000000 */
        /* <DEDUP_REMOVED lines=8> */
[----:B------:R-:W-:-:S05]  /*1c260*/  SEL R5, R24, R5, !P2 ;  /* 0x0000000518057207 */ /* 0x000fca0005000000 */
[----:B------:R0:W-:Y:S04]  /*1c270*/  STL [R1+0x6bc], R5 ;  /* 0x0006bc0501007387 */ /* 0x0001e80000100800 */
[----:B0-----:R-:W5:Y:S01]  /*1c280*/  LDL.LU R5, [R1+0x658] ;  /* 0x0006580001057983 */ /* 0x001f620000300800 */
[----:B------:R-:W-:-:S03]  /*1c290*/  SEL R9, R24, R9, !P2 ;  /* 0x0000000918097207 */ /* 0x000fc60005000000 */
[----:B------:R-:W5:Y:S04]  /*1c2a0*/  LDL.LU R14, [R1+0x64c] ;  /* 0x00064c00010e7983 */ /* 0x000f680000300800 */
[----:B------:R0:W-:Y:S04]  /*1c2b0*/  STL [R1+0x6b8], R9 ;  /* 0x0006b80901007387 */ /* 0x0001e80000100800 */
[----:B------:R-:W5:Y:S01]  /*1c2c0*/  LDL.LU R13, [R1+0x63c] ;  /* 0x00063c00010d7983 */ /* 0x000f620000300800 */
[----:B--2---:R-:W-:-:S05]  /*1c2d0*/  SEL R4, R24, R4, !P2 ;  /* 0x0000000418047207 */ /* 0x004fca0005000000 */
[----:B------:R1:W-:Y:S04]  /*1c2e0*/  STL [R1+0x6b4], R4 ;  /* 0x0006b40401007387 */ /* 0x0003e80000100800 */
[----:B------:R-:W2:Y:S04]  /*1c2f0*/  LDL.LU R12, [R1+0x640] ;  /* 0x00064000010c7983 */ /* 0x000ea80000300800 */
[----:B------:R-:W2:Y:S04]  /*1c300*/  LDL.LU R11, [R1+0x644] ;  /* 0x00064400010b7983 */ /* 0x000ea80000300800 */
[----:B0-----:R-:W2:Y:S04]  /*1c310*/  LDL.LU R9, [R1+0x638] ;  /* 0x0006380001097983 */ /* 0x001ea80000300800 */
[----:B-1----:R-:W2:Y:S01]  /*1c320*/  LDL.LU R4, [R1+0x634] ;  /* 0x0006340001047983 */ /* 0x002ea20000300800 */
[----:B---3--:R-:W-:-:S05]  /*1c330*/  SEL R2, R24, R2, !P2 ;  /* 0x0000000218027207 */ /* 0x008fca0005000000 */
[----:B------:R0:W-:Y:S01]  /*1c340*/  STL [R1+0x6b0], R2 ;  /* 0x0006b00201007387 */ /* 0x0001e20000100800 */
[----:B----4-:R-:W-:-:S05]  /*1c350*/  SEL R0, R24, R0, !P2 ;  /* 0x0000000018007207 */ /* 0x010fca0005000000 */
        /* <DEDUP_REMOVED lines=20> */
[----:B------:R-:W3:Y:S01]  /*1c4a0*/  LDL.LU R8, [R1+0x630] ;  /* 0x0006300001087983 */ /* 0x000ee20000300800 */
[----:B-1----:R-:W-:-:S03]  /*1c4b0*/  SEL R0, R24, R7, !P2 ;  /* 0x0000000718007207 */ /* 0x002fc60005000000 */
[----:B------:R-:W-:Y:S04]  /*1c4c0*/  STL [R1+0x680], R2 ;  /* 0x0006800201007387 */ /* 0x000fe80000100800 */
[----:B------:R-:W4:Y:S04]  /*1c4d0*/  LDL.LU R7, [R1+0x62c] ;  /* 0x00062c0001077983 */ /* 0x000f280000300800 */
[----:B------:R0:W-:Y:S02]  /*1c4e0*/  STL [R1+0x67c], R0 ;  /* 0x00067c0001007387 */ /* 0x0001e40000100800 */
[----:B0-----:R-:W-:-:S02]  /*1c4f0*/  SEL R0, R24, R18, !P2 ;  /* 0x0000001218007207 */ /* 0x001fc40005000000 */
[----:B-----5:R-:W-:-:S03]  /*1c500*/  SEL R17, R24, R17, !P2 ;  /* 0x0000001118117207 */ /* 0x020fc60005000000 */
[----:B------:R0:W-:Y:S01]  /*1c510*/  STL [R1+0x678], R0 ;  /* 0x0006780001007387 */ /* 0x0001e20000100800 */
[----:B------:R-:W-:-:S03]  /*1c520*/  SEL R2, R24, R16, !P2 ;  /* 0x0000001018027207 */ /* 0x000fc60005000000 */
[----:B------:R-:W-:Y:S01]  /*1c530*/  STL [R1+0x674], R17 ;  /* 0x0006741101007387 */ /* 0x000fe20000100800 */
[----:B0-----:R-:W-:-:S03]  /*1c540*/  SEL R0, R24, R6, !P2 ;  /* 0x0000000618007207 */ /* 0x001fc60005000000 */
[----:B------:R-:W5:Y:S01]  /*1c550*/  LDL.LU R6, [R1+0x624] ;  /* 0x0006240001067983 */ /* 0x000f620000300800 */
[----:B------:R-:W-:-:S03]  /*1c560*/  SEL R15, R24, R15, !P2 ;  /* 0x0000000f180f7207 */ /* 0x000fc60005000000 */
[----:B------:R0:W-:Y:S04]  /*1c570*/  STL [R1+0x670], R2 ;  /* 0x0006700201007387 */ /* 0x0001e80000100800 */
[----:B------:R1:W-:Y:S04]  /*1c580*/  STL [R1+0x66c], R0 ;  /* 0x00066c0001007387 */ /* 0x0003e80000100800 */
[----:B------:R-:W-:Y:S01]  /*1c590*/  STL [R1+0x668], R15 ;  /* 0x0006680f01007387 */ /* 0x000fe20000100800 */
[----:B0-----:R-:W-:-:S03]  /*1c5a0*/  SEL R2, R24, R10, !P2 ;  /* 0x0000000a18027207 */ /* 0x001fc60005000000 */
[----:B------:R-:W5:Y:S04]  /*1c5b0*/  LDL.LU R10, [R1+0x620] ;  /* 0x00062000010a7983 */ /* 0x000f680000300800 */
[----:B------:R0:W-:Y:S01]  /*1c5c0*/  STL [R1+0x664], R2 ;  /* 0x0006640201007387 */ /* 0x0001e20000100800 */
[----:B-1----:R-:W-:-:S03]  /*1c5d0*/  SEL R0, R24, R5, !P2 ;  /* 0x0000000518007207 */ /* 0x002fc60005000000 */
[----:B------:R-:W5:Y:S01]  /*1c5e0*/  LDL.LU R5, [R1+0x618] ;  /* 0x0006180001057983 */ /* 0x000f620000300800 */
[----:B0-----:R-:W-:-:S03]  /*1c5f0*/  SEL R2, R24, R14, !P2 ;  /* 0x0000000e18027207 */ /* 0x001fc60005000000 */
[----:B------:R0:W-:Y:S04]  /*1c600*/  STL [R1+0x660], R0 ;  /* 0x0006600001007387 */ /* 0x0001e80000100800 */
[----:B------:R1:W-:Y:S01]  /*1c610*/  STL [R1+0x65c], R2 ;  /* 0x00065c0201007387 */ /* 0x0003e20000100800 */
[----:B0-----:R-:W-:-:S05]  /*1c620*/  SEL R0, R24, R13, !P2 ;  /* 0x0000000d18007207 */ /* 0x001fca0005000000 */
[----:B------:R0:W-:Y:S01]  /*1c630*/  STL [R1+0x658], R0 ;  /* 0x0006580001007387 */ /* 0x0001e20000100800 */
[C---:B--2---:R-:W-:Y:S02]  /*1c640*/  SEL R12, R24.reuse, R12, !P2 ;  /* 0x0000000c180c7207 */ /* 0x044fe40005000000 */
[----:B-1----:R-:W-:-:S03]  /*1c650*/  SEL R2, R24, R11, !P2 ;  /* 0x0000000b18027207 */ /* 0x002fc60005000000 */
[----:B------:R-:W-:Y:S01]  /*1c660*/  STL [R1+0x654], R12 ;  /* 0x0006540c01007387 */ /* 0x000fe20000100800 */
[----:B0-----:R-:W-:-:S03]  /*1c670*/  SEL R0, R24, R9, !P2 ;  /* 0x0000000918007207 */ /* 0x001fc60005000000 */
[----:B------:R0:W-:Y:S01]  /*1c680*/  STL [R1+0x650], R2 ;  /* 0x0006500201007387 */ /* 0x0001e20000100800 */
[----:B------:R-:W-:-:S03]  /*1c690*/  SEL R4, R24, R4, !P2 ;  /* 0x0000000418047207 */ /* 0x000fc60005000000 */
[----:B0-----:R-:W2:Y:S04]  /*1c6a0*/  LDL.LU R2, [R1+0x61c] ;  /* 0x00061c0001027983 */ /* 0x001ea80000300800 */
[----:B------:R0:W-:Y:S04]  /*1c6b0*/  STL [R1+0x64c], R0 ;  /* 0x00064c0001007387 */ /* 0x0001e80000100800 */
[----:B0-----:R-:W2:Y:S04]  /*1c6c0*/  LDL.LU R0, [R1+0x5d8] ;  /* 0x0005d80001007983 */ /* 0x001ea80000300800 */
[----:B------:R0:W-:Y:S04]  /*1c6d0*/  STL [R1+0x648], R4 ;  /* 0x0006480401007387 */ /* 0x0001e80000100800 */
[----:B------:R-:W2:Y:S04]  /*1c6e0*/  LDL.LU R27, [R1+0x5e8] ;  /* 0x0005e800011b7983 */ /* 0x000ea80000300800 */
        /* <DEDUP_REMOVED lines=9> */
[----:B0-----:R-:W2:Y:S04]  /*1c780*/  LDL.LU R4, [R1+0x5ec] ;  /* 0x0005ec0001047983 */ /* 0x001ea80000300800 */
[----:B------:R-:W2:Y:S01]  /*1c790*/  LDL.LU R18, [R1+0x5e4] ;  /* 0x0005e40001127983 */ /* 0x000ea20000300800 */
[----:B---3--:R-:W-:-:S05]  /*1c7a0*/  SEL R8, R24, R8, !P2 ;  /* 0x0000000818087207 */ /* 0x008fca0005000000 */
[----:B------:R-:W-:Y:S01]  /*1c7b0*/  STL [R1+0x644], R8 ;  /* 0x0006440801007387 */ /* 0x000fe20000100800 */
[----:B----4-:R-:W-:-:S03]  /*1c7c0*/  SEL R7, R24, R7, !P2 ;  /* 0x0000000718077207 */ /* 0x010fc60005000000 */
[----:B------:R-:W3:Y:S04]  /*1c7d0*/  LDL.LU R17, [R1+0x5e0] ;  /* 0x0005e00001117983 */ /* 0x000ee80000300800 */
[----:B------:R0:W-:Y:S04]  /*1c7e0*/  STL [R1+0x640], R7 ;  /* 0x0006400701007387 */ /* 0x0001e80000100800 */
[----:B------:R-:W4:Y:S04]  /*1c7f0*/  LDL.LU R16, [R1+0x5dc] ;  /* 0x0005dc0001107983 */ /* 0x000f280000300800 */
[----:B0-----:R-:W4:Y:S04]  /*1c800*/  LDL.LU R7, [R1+0x5b4] ;  /* 0x0005b40001077983 */ /* 0x001f280000300800 */
[----:B------:R-:W4:Y:S04]  /*1c810*/  LDL.LU R15, [R1+0x5b8] ;  /* 0x0005b800010f7983 */ /* 0x000f280000300800 */
[----:B------:R-:W4:Y:S01]  /*1c820*/  LDL.LU R8, [R1+0x5d4] ;  /* 0x0005d40001087983 */ /* 0x000f220000300800 */
[----:B-----5:R-:W-:-:S05]  /*1c830*/  SEL R6, R24, R6, !P2 ;  /* 0x0000000618067207 */ /* 0x020fca0005000000 */
[----:B------:R0:W-:Y:S04]  /*1c840*/  STL [R1+0x63c], R6 ;  /* 0x00063c0601007387 */ /* 0x0001e80000100800 */
[----:B0-----:R-:W5:Y:S01]  /*1c850*/  LDL.LU R6, [R1+0x5c0] ;  /* 0x0005c00001067983 */ /* 0x001f620000300800 */
[----:B------:R-:W-:-:S03]  /*1c860*/  SEL R10, R24, R10, !P2 ;  /* 0x0000000a180a7207 */ /* 0x000fc60005000000 */
[----:B------:R-:W5:Y:S04]  /*1c870*/  LDL.LU R14, [R1+0x5d0] ;  /* 0x0005d000010e7983 */ /* 0x000f680000300800 */
[----:B------:R0:W-:Y:S04]  /*1c880*/  STL [R1+0x638], R10 ;  /* 0x0006380a01007387 */ /* 0x0001e80000100800 */
[----:B------:R-:W5:Y:S01]  /*1c890*/  LDL.LU R13, [R1+0x5c4] ;  /* 0x0005c400010d7983 */ /* 0x000f620000300800 */
[----:B------:R-:W-:-:S05]  /*1c8a0*/  SEL R5, R24, R5, !P2 ;  /* 0x0000000518057207 */ /* 0x000fca0005000000 */
[----:B------:R1:W-:Y:S04]  /*1c8b0*/  STL [R1+0x634], R5 ;  /* 0x0006340501007387 */ /* 0x0003e80000100800 */
[----:B------:R-:W5:Y:S04]  /*1c8c0*/  LDL.LU R12, [R1+0x5cc] ;  /* 0x0005cc00010c7983 */ /* 0x000f680000300800 */
[----:B------:R-:W5:Y:S04]  /*1c8d0*/  LDL.LU R11, [R1+0x5c8] ;  /* 0x0005c800010b7983 */ /* 0x000f680000300800 */
[----:B0-----:R-:W5:Y:S04]  /*1c8e0*/  LDL.LU R10, [R1+0x5bc] ;  /* 0x0005bc00010a7983 */ /* 0x001f680000300800 */
[----:B-1----:R-:W5:Y:S01]  /*1c8f0*/  LDL.LU R5, [R1+0x5b0] ;  /* 0x0005b00001057983 */ /* 0x002f620000300800 */
[----:B--2---:R-:W-:-:S05]  /*1c900*/  SEL R2, R24, R2, !P2 ;  /* 0x0000000218027207 */ /* 0x004fca0005000000 */
        /* <DEDUP_REMOVED lines=14> */
[C---:B0-----:R-:W-:Y:S02]  /*1c9f0*/  SEL R2, R24.reuse, R21, !P2 ;  /* 0x0000001518027207 */ /* 0x041fe40005000000 */
[C---:B------:R-:W-:Y:S02]  /*1ca00*/  SEL R19, R24.reuse, R19, !P2 ;  /* 0x0000001318137207 */ /* 0x040fe40005000000 */
[C---:B-1----:R-:W-:Y:S01]  /*1ca10*/  SEL R0, R24.reuse, R20, !P2 ;  /* 0x0000001418007207 */ /* 0x042fe20005000000 */
[----:B------:R-:W-:Y:S04]  /*1ca20*/  STL [R1+0x614], R22 ;  /* 0x0006141601007387 */ /* 0x000fe80000100800 */
[----:B------:R0:W-:Y:S04]  /*1ca30*/  STL [R1+0x610], R2 ;  /* 0x0006100201007387 */ /* 0x0001e80000100800 */
[----:B------:R1:W-:Y:S04]  /*1ca40*/  STL [R1+0x60c], R0 ;  /* 0x00060c0001007387 */ /* 0x0003e80000100800 */
[----:B------:R-:W-:Y:S01]  /*1ca50*/  STL [R1+0x608], R19 ;  /* 0x0006081301007387 */ /* 0x000fe20000100800 */
[----:B0-----:R-:W-:-:S03]  /*1ca60*/  SEL R2, R24, R9, !P2 ;  /* 0x0000000918027207 */ /* 0x001fc60005000000 */
[----:B------:R-:W2:Y:S01]  /*1ca70*/  LDL.LU R9, [R1+0x5ac] ;  /* 0x0005ac0001097983 */ /* 0x000ea20000300800 */
[----:B-1----:R-:W-:-:S03]  /*1ca80*/  SEL R0, R24, R4, !P2 ;  /* 0x0000000418007207 */ /* 0x002fc60005000000 */
[----:B------:R-:W-:Y:S04]  /*1ca90*/  STL [R1+0x604], R2 ;  /* 0x0006040201007387 */ /* 0x000fe80000100800 */
[----:B------:R-:W2:Y:S04]  /*1caa0*/  LDL.LU R4, [R1+0x5a8] ;  /* 0x0005a80001047983 */ /* 0x000ea80000300800 */
[----:B------:R0:W-:Y:S01]  /*1cab0*/  STL [R1+0x600], R0 ;  /* 0x0006000001007387 */ /* 0x0001e20000100800 */
[C---:B---3--:R-:W-:Y:S02]  /*1cac0*/  SEL R17, R24.reuse, R17, !P2 ;  /* 0x0000001118117207 */ /* 0x048fe40005000000 */
[----:B0-----:R-:W-:-:S02]  /*1cad0*/  SEL R0, R24, R18, !P2 ;  /* 0x0000001218007207 */ /* 0x001fc40005000000 */
[----:B----4-:R-:W-:-:S03]  /*1cae0*/  SEL R2, R24, R16, !P2 ;  /* 0x0000001018027207 */ /* 0x010fc60005000000 */
[----:B------:R0:W-:Y:S04]  /*1caf0*/  STL [R1+0x5fc], R0 ;  /* 0x0005fc0001007387 */ /* 0x0001e80000100800 */
[----:B------:R-:W-:Y:S01]  /*1cb00*/  STL [R1+0x5f8], R17 ;  /* 0x0005f81101007387 */ /* 0x000fe20000100800 */
[C---:B------:R-:W-:Y:S02]  /*1cb10*/  SEL R15, R24.reuse, R15, !P2 ;  /* 0x0000000f180f7207 */ /* 0x040fe40005000000 */
[C---:B0-----:R-:W-:Y:S02]  /*1cb20*/  SEL R0, R24.reuse, R7, !P2 ;  /* 0x0000000718007207 */ /* 0x041fe40005000000 */
[----:B------:R-:W3:Y:S04]  /*1cb30*/  LDL.LU R7, [R1+0x5a4] ;  /* 0x0005a40001077983 */ /* 0x000ee80000300800 */
[----:B------:R0:W-:Y:S04]  /*1cb40*/  STL [R1+0x5f4], R2 ;  /* 0x0005f40201007387 */ /* 0x0001e80000100800 */
[----:B------:R5:W-:Y:S04]  /*1cb50*/  STL [R1+0x5f0], R0 ;  /* 0x0005f00001007387 */ /* 0x000be80000100800 */
[----:B------:R-:W-:Y:S01]  /*1cb60*/  STL [R1+0x5ec], R15 ;  /* 0x0005ec0f01007387 */ /* 0x000fe20000100800 */
[----:B0-----:R-:W-:-:S03]  /*1cb70*/  SEL R2, R24, R8, !P2 ;  /* 0x0000000818027207 */ /* 0x001fc60005000000 */
[----:B------:R-:W4:Y:S04]  /*1cb80*/  LDL.LU R8, [R1+0x5a0] ;  /* 0x0005a00001087983 */ /* 0x000f280000300800 */
[----:B------:R0:W-:Y:S01]  /*1cb90*/  STL [R1+0x5e8], R2 ;  /* 0x0005e80201007387 */ /* 0x0001e20000100800 */
[----:B-----5:R-:W-:-:S03]  /*1cba0*/  SEL R0, R24, R6, !P2 ;  /* 0x0000000618007207 */ /* 0x020fc60005000000 */
[----:B------:R-:W5:Y:S04]  /*1cbb0*/  LDL.LU R6, [R1+0x59c] ;  /* 0x00059c0001067983 */ /* 0x000f680000300800 */
[----:B------:R1:W-:Y:S01]  /*1cbc0*/  STL [R1+0x5e4], R0 ;  /* 0x0005e40001007387 */ /* 0x0003e20000100800 */
[----:B0-----:R-:W-:-:S05]  /*1cbd0*/  SEL R2, R24, R14, !P2 ;  /* 0x0000000e18027207 */ /* 0x001fca0005000000 */
[----:B------:R0:W-:Y:S01]  /*1cbe0*/  STL [R1+0x5e0], R2 ;  /* 0x0005e00201007387 */ /* 0x0001e20000100800 */
[----:B-1----:R-:W-:-:S05]  /*1cbf0*/  SEL R0, R24, R13, !P2 ;  /* 0x0000000d18007207 */ /* 0x002fca0005000000 */
[----:B------:R1:W-:Y:S01]  /*1cc00*/  STL [R1+0x5dc], R0 ;  /* 0x0005dc0001007387 */ /* 0x0003e20000100800 */
[C---:B------:R-:W-:Y:S02]  /*1cc10*/  SEL R12, R24.reuse, R12, !P2 ;  /* 0x0000000c180c7207 */ /* 0x040fe40005000000 */
[----:B0-----:R-:W-:-:S03]  /*1cc20*/  SEL R2, R24, R11, !P2 ;  /* 0x0000000b18027207 */ /* 0x001fc60005000000 */
[----:B------:R-:W-:Y:S01]  /*1cc30*/  STL [R1+0x5d8], R12 ;  /* 0x0005d80c01007387 */ /* 0x000fe20000100800 */
[----:B-1----:R-:W-:-:S03]  /*1cc40*/  SEL R0, R24, R10, !P2 ;  /* 0x0000000a18007207 */ /* 0x002fc60005000000 */
        /* <DEDUP_REMOVED lines=20> */
[----:B------:R-:W-:-:S03]  /*1cd90*/  SEL R4, R24, R4, !P2 ;  /* 0x0000000418047207 */ /* 0x000fc60005000000 */
[----:B------:R-:W2:Y:S04]  /*1cda0*/  LDL.LU R17, [R1+0x560] ;  /* 0x0005600001117983 */ /* 0x000ea80000300800 */
[----:B------:R0:W-:Y:S04]  /*1cdb0*/  STL [R1+0x5c4], R4 ;  /* 0x0005c40401007387 */ /* 0x0001e80000100800 */
[----:B------:R-:W2:Y:S04]  /*1cdc0*/  LDL.LU R16, [R1+0x55c] ;  /* 0x00055c0001107983 */ /* 0x000ea80000300800 */
[----:B0-----:R-:W2:Y:S04]  /*1cdd0*/  LDL.LU R4, [R1+0x558] ;  /* 0x0005580001047983 */ /* 0x001ea80000300800 */
[----:B------:R-:W2:Y:S04]  /*1cde0*/  LDL.LU R15, [R1+0x554] ;  /* 0x00055400010f7983 */ /* 0x000ea80000300800 */
[----:B------:R-:W2:Y:S01]  /*1cdf0*/  LDL.LU R9, [R1+0x550] ;  /* 0x0005500001097983 */ /* 0x000ea20000300800 */
[----:B---3--:R-:W-:-:S05]  /*1ce00*/  SEL R7, R24, R7, !P2 ;  /* 0x0000000718077207 */ /* 0x008fca0005000000 */
[----:B------:R0:W-:Y:S04]  /*1ce10*/  STL [R1+0x5c0], R7 ;  /* 0x0005c00701007387 */ /* 0x0001e80000100800 */
[----:B0-----:R-:W3:Y:S01]  /*1ce20*/  LDL.LU R7, [R1+0x54c] ;  /* 0x00054c0001077983 */ /* 0x001ee20000300800 */
[----:B----4-:R-:W-:-:S03]  /*1ce30*/  SEL R8, R24, R8, !P2 ;  /* 0x0000000818087207 */ /* 0x010fc60005000000 */
[----:B------:R-:W4:Y:S04]  /*1ce40*/  LDL.LU R14, [R1+0x530] ;  /* 0x00053000010e7983 */ /* 0x000f280000300800 */
[----:B------:R0:W-:Y:S01]  /*1ce50*/  STL [R1+0x5bc], R8 ;  /* 0x0005bc0801007387 */ /* 0x0001e20000100800 */
[----:B-----5:R-:W-:-:S03]  /*1ce60*/  SEL R6, R24, R6, !P2 ;  /* 0x0000000618067207 */ /* 0x020fc60005000000 */
        /* <DEDUP_REMOVED lines=38> */
[----:B0-----:R-:W-:-:S03]  /*1d0d0*/  SEL R0, R24, R4, !P2 ;  /* 0x0000000418007207 */ /* 0x001fc60005000000 */
[----:B------:R-:W2:Y:S01]  /*1d0e0*/  LDL.LU R4, [R1+0x520] ;  /* 0x0005200001047983 */ /* 0x000ea20000300800 */
[C---:B------:R-:W-:Y:S02]  /*1d0f0*/  SEL R2, R24.reuse, R16, !P2 ;  /* 0x0000001018027207 */ /* 0x040fe40005000000 */
[----:B------:R-:W-:-:S03]  /*1d100*/  SEL R15, R24, R15, !P2 ;  /* 0x0000000f180f7207 */ /* 0x000fc60005000000 */
[----:B------:R0:W-:Y:S04]  /*1d110*/  STL [R1+0x578], R2 ;  /* 0x0005780201007387 */ /* 0x0001e80000100800 */
[----:B------:R3:W-:Y:S01]  /*1d120*/  STL [R1+0x574], R0 ;  /* 0x0005740001007387 */ /* 0x0007e20000100800 */
[----:B0-----:R-:W-:-:S03]  /*1d130*/  SEL R2, R24, R9, !P2 ;  /* 0x0000000918027207 */ /* 0x001fc60005000000 */
[----:B------:R-:W-:Y:S04]  /*1d140*/  STL [R1+0x570], R15 ;  /* 0x0005700f01007387 */ /* 0x000fe80000100800 */
[----:B------:R-:W2:Y:S04]  /*1d150*/  LDL.LU R9, [R1+0x524] ;  /* 0x0005240001097983 */ /* 0x000ea80000300800 */
[----:B------:R4:W-:Y:S01]  /*1d160*/  STL [R1+0x56c], R2 ;  /* 0x00056c0201007387 */ /* 0x0009e20000100800 */
[----:B---3--:R-:W-:-:S03]  /*1d170*/  SEL R0, R24, R7, !P2 ;  /* 0x0000000718007207 */ /* 0x008fc60005000000 */
[----:B------:R-:W3:Y:S01]  /*1d180*/  LDL.LU R7, [R1+0x528] ;  /* 0x0005280001077983 */ /* 0x000ee20000300800 */
[----:B----4-:R-:W-:-:S03]  /*1d190*/  SEL R2, R24, R14, !P2 ;  /* 0x0000000e18027207 */ /* 0x010fc60005000000 */
[----:B------:R5:W-:Y:S04]  /*1d1a0*/  STL [R1+0x568], R0 ;  /* 0x0005680001007387 */ /* 0x000be80000100800 */
[----:B------:R0:W-:Y:S01]  /*1d1b0*/  STL [R1+0x564], R2 ;  /* 0x0005640201007387 */ /* 0x0001e20000100800 */
[C---:B-----5:R-:W-:Y:S02]  /*1d1c0*/  SEL R0, R24.reuse, R13, !P2 ;  /* 0x0000000d18007207 */ /* 0x060fe40005000000 */
[----:B------:R-:W-:-:S03]  /*1d1d0*/  SEL R12, R24, R12, !P2 ;  /* 0x0000000c180c7207 */ /* 0x000fc60005000000 */
[----:B------:R1:W-:Y:S01]  /*1d1e0*/  STL [R1+0x560], R0 ;  /* 0x0005600001007387 */ /* 0x0003e20000100800 */
[----:B0-----:R-:W-:-:S03]  /*1d1f0*/  SEL R2, R24, R11, !P2 ;  /* 0x0000000b18027207 */ /* 0x001fc60005000000 */
[----:B------:R-:W-:Y:S01]  /*1d200*/  STL [R1+0x55c], R12 ;  /* 0x00055c0c01007387 */ /* 0x000fe20000100800 */
[----:B-1----:R-:W-:-:S03]  /*1d210*/  SEL R0, R24, R8, !P2 ;  /* 0x0000000818007207 */ /* 0x002fc60005000000 */
[----:B------:R0:W-:Y:S01]  /*1d220*/  STL [R1+0x558], R2 ;  /* 0x0005580201007387 */ /* 0x0001e20000100800 */
[----:B------:R-:W-:-:S03]  /*1d230*/  SEL R6, R24, R6, !P2 ;  /* 0x0000000618067207 */ /* 0x000fc60005000000 */
[----:B0-----:R-:W4:Y:S04]  /*1d240*/  LDL.LU R2, [R1+0x52c] ;  /* 0x00052c0001027983 */ /* 0x001f280000300800 */
        /* <DEDUP_REMOVED lines=26> */
[----:B0-----:R-:W2:Y:S04]  /*1d3f0*/  LDL.LU R4, [R1+0x4cc] ;  /* 0x0004cc0001047983 */ /* 0x001ea80000300800 */
[----:B------:R-:W2:Y:S01]  /*1d400*/  LDL.LU R14, [R1+0x4d8] ;  /* 0x0004d800010e7983 */ /* 0x000ea20000300800 */
[----:B------:R-:W-:-:S05]  /*1d410*/  SEL R9, R24, R9, !P2 ;  /* 0x0000000918097207 */ /* 0x000fca0005000000 */
[----:B------:R0:W-:Y:S04]  /*1d420*/  STL [R1+0x540], R9 ;  /* 0x0005400901007387 */ /* 0x0001e80000100800 */
[----:B------:R-:W2:Y:S01]  /*1d430*/  LDL.LU R13, [R1+0x4dc] ;  /* 0x0004dc00010d7983 */ /* 0x000ea20000300800 */
[----:B---3--:R-:W-:-:S05]  /*1d440*/  SEL R7, R24, R7, !P2 ;  /* 0x0000000718077207 */ /* 0x008fca0005000000 */
[----:B------:R1:W-:Y:S04]  /*1d450*/  STL [R1+0x53c], R7 ;  /* 0x00053c0701007387 */ /* 0x0003e80000100800 */
[----:B------:R-:W3:Y:S04]  /*1d460*/  LDL.LU R12, [R1+0x4d0] ;  /* 0x0004d000010c7983 */ /* 0x000ee80000300800 */
[----:B------:R-:W3:Y:S04]  /*1d470*/  LDL.LU R11, [R1+0x4d4] ;  /* 0x0004d400010b7983 */ /* 0x000ee80000300800 */
[----:B0-----:R-:W3:Y:S04]  /*1d480*/  LDL.LU R9, [R1+0x4c4] ;  /* 0x0004c40001097983 */ /* 0x001ee80000300800 */
[----:B-1----:R-:W3:Y:S01]  /*1d490*/  LDL.LU R7, [R1+0x4c0] ;  /* 0x0004c00001077983 */ /* 0x002ee20000300800 */
[----:B----4-:R-:W-:-:S05]  /*1d4a0*/  SEL R2, R24, R2, !P2 ;  /* 0x0000000218027207 */ /* 0x010fca0005000000 */
[----:B------:R0:W-:Y:S01]  /*1d4b0*/  STL [R1+0x538], R2 ;  /* 0x0005380201007387 */ /* 0x0001e20000100800 */
[----:B-----5:R-:W-:-:S05]  /*1d4c0*/  SEL R0, R24, R0, !P2 ;  /* 0x0000000018007207 */ /* 0x020fca0005000000 */
        /* <DEDUP_REMOVED lines=20> */
[----:B------:R-:W4:Y:S01]  /*1d610*/  LDL.LU R8, [R1+0x4bc] ;  /* 0x0004bc0001087983 */ /* 0x000f220000300800 */
        /* <DEDUP_REMOVED lines=20> */
[----:B0-----:R-:W-:-:S03]  /*1d760*/  SEL R2, R24, R14, !P2 ;  /* 0x0000000e18027207 */ /* 0x001fc60005000000 */
[----:B------:R0:W-:Y:S04]  /*1d770*/  STL [R1+0x4ec], R0 ;  /* 0x0004ec0001007387 */ /* 0x0001e80000100800 */
[----:B------:R1:W-:Y:S01]  /*1d780*/  STL [R1+0x4e8], R2 ;  /* 0x0004e80201007387 */ /* 0x0003e20000100800 */
[----:B0-----:R-:W-:-:S05]  /*1d790*/  SEL R0, R24, R13, !P2 ;  /* 0x0000000d18007207 */ /* 0x001fca0005000000 */
[----:B------:R0:W-:Y:S01]  /*1d7a0*/  STL [R1+0x4e4], R0 ;  /* 0x0004e40001007387 */ /* 0x0001e20000100800 */
[C---:B---3--:R-:W-:Y:S02]  /*1d7b0*/  SEL R12, R24.reuse, R12, !P2 ;  /* 0x0000000c180c7207 */ /* 0x048fe40005000000 */
[----:B-1----:R-:W-:-:S03]  /*1d7c0*/  SEL R2, R24, R11, !P2 ;  /* 0x0000000b18027207 */ /* 0x002fc60005000000 */
[----:B------:R-:W-:Y:S01]  /*1d7d0*/  STL [R1+0x4e0], R12 ;  /* 0x0004e00c01007387 */ /* 0x000fe20000100800 */
[----:B0-----:R-:W-:-:S03]  /*1d7e0*/  SEL R0, R24, R9, !P2 ;  /* 0x0000000918007207 */ /* 0x001fc60005000000 */
[----:B------:R0:W-:Y:S01]  /*1d7f0*/  STL [R1+0x4dc], R2 ;  /* 0x0004dc0201007387 */ /* 0x0001e20000100800 */
[----:B------:R-:W-:-:S03]  /*1d800*/  SEL R7, R24, R7, !P2 ;  /* 0x0000000718077207 */ /* 0x000fc60005000000 */
[----:B0-----:R-:W3:Y:S04]  /*1d810*/  LDL.LU R2, [R1+0x49c] ;  /* 0x00049c0001027983 */ /* 0x001ee80000300800 */
[----:B------:R0:W-:Y:S04]  /*1d820*/  STL [R1+0x4d8], R0 ;  /* 0x0004d80001007387 */ /* 0x0001e80000100800 */
[----:B0-----:R-:W3:Y:S04]  /*1d830*/  LDL.LU R0, [R1+0x498] ;  /* 0x0004980001007983 */ /* 0x001ee80000300800 */
[----:B------:R0:W-:Y:S04]  /*1d840*/  STL [R1+0x4d4], R7 ;  /* 0x0004d40701007387 */ /* 0x0001e80000100800 */
[----:B------:R-:W3:Y:S04]  /*1d850*/  LDL.LU R27, [R1+0x494] ;  /* 0x00049400011b7983 */ /* 0x000ee80000300800 */
        /* <DEDUP_REMOVED lines=9> */
[----:B0-----:R-:W3:Y:S04]  /*1d8f0*/  LDL.LU R7, [R1+0x46c] ;  /* 0x00046c0001077983 */ /* 0x001ee80000300800 */
[----:B------:R-:W3:Y:S01]  /*1d900*/  LDL.LU R18, [R1+0x470] ;  /* 0x0004700001127983 */ /* 0x000ee20000300800 */
[----:B----4-:R-:W-:-:S05]  /*1d910*/  SEL R8, R24, R8, !P2 ;  /* 0x0000000818087207 */ /* 0x010fca0005000000 */
[----:B------:R-:W-:Y:S01]  /*1d920*/  STL [R1+0x4d0], R8 ;  /* 0x0004d00801007387 */ /* 0x000fe20000100800 */
[----:B-----5:R-:W-:-:S03]  /*1d930*/  SEL R6, R24, R6, !P2 ;  /* 0x0000000618067207 */ /* 0x020fc60005000000 */
[----:B------:R-:W4:Y:S04]  /*1d940*/  LDL.LU R17, [R1+0x474] ;  /* 0x0004740001117983 */ /* 0x000f280000300800 */
        /* <DEDUP_REMOVED lines=20> */
[----:B------:R-:W-:-:S05]  /*1da90*/  SEL R0, R24, R0, !P2 ;  /* 0x0000000018007207 */ /* 0x000fca0005000000 */
[----:B------:R1:W-:Y:S01]  /*1daa0*/  STL [R1+0x4b8], R0 ;  /* 0x0004b80001007387 */ /* 0x0003e20000100800 */
[----:B0-----:R-:W-:-:S05]  /*1dab0*/  SEL R2, R24, R27, !P2 ;  /* 0x0000001b18027207 */ /* 0x001fca0005000000 */
[----:B------:R0:W-:Y:S01]  /*1dac0*/  STL [R1+0x4b0], R2 ;  /* 0x0004b00201007387 */ /* 0x0001e20000100800 */
[C---:B-1----:R-:W-:Y:S02]  /*1dad0*/  SEL R0, R24.reuse, R26, !P2 ;  /* 0x0000001a18007207 */ /* 0x042fe40005000000 */
[----:B------:R-:W-:-:S03]  /*1dae0*/  SEL R25, R24, R25, !P2 ;  /* 0x0000001918197207 */ /* 0x000fc60005000000 */
[----:B------:R1:W-:Y:S01]  /*1daf0*/  STL [R1+0x4ac], R0 ;  /* 0x0004ac0001007387 */ /* 0x0003e20000100800 */
[----:B0-----:R-:W-:-:S03]  /*1db00*/  SEL R2, R24, R23, !P2 ;  /* 0x0000001718027207 */ /* 0x001fc60005000000 */
[----:B------:R-:W-:Y:S04]  /*1db10*/  STL [R1+0x4a8], R25 ;  /* 0x0004a81901007387 */ /* 0x000fe80000100800 */
[----:B------:R0:W-:Y:S01]  /*1db20*/  STL [R1+0x4a4], R2 ;  /* 0x0004a40201007387 */ /* 0x0001e20000100800 */
[C---:B-1----:R-:W-:Y:S02]  /*1db30*/  SEL R0, R24.reuse, R22, !P2 ;  /* 0x0000001618007207 */ /* 0x042fe40005000000 */
[----:B------:R-:W-:-:S03]  /*1db40*/  SEL R22, R24, R29, !P2 ;  /* 0x0000001d18167207 */ /* 0x000fc60005000000 */
[----:B------:R1:W-:Y:S01]  /*1db50*/  STL [R1+0x4a0], R0 ;  /* 0x0004a00001007387 */ /* 0x0003e20000100800 */
[----:B0-----:R-:W-:-:S03]  /*1db60*/  SEL R2, R24, R21, !P2 ;  /* 0x0000001518027207 */ /* 0x001fc60005000000 */
[----:B------:R-:W-:Y:S01]  /*1db70*/  STL [R1+0x49c], R22 ;  /* 0x00049c1601007387 */ /* 0x000fe20000100800 */
[----:B------:R-:W-:-:S03]  /*1db80*/  SEL R19, R24, R19, !P2 ;  /* 0x0000001318137207 */ /* 0x000fc60005000000 */
[----:B------:R0:W-:Y:S01]  /*1db90*/  STL [R1+0x498], R2 ;  /* 0x0004980201007387 */ /* 0x0001e20000100800 */
[----:B-1----:R-:W-:-:S05]  /*1dba0*/  SEL R0, R24, R20, !P2 ;  /* 0x0000001418007207 */ /* 0x002fca0005000000 */
[----:B------:R1:W-:Y:S01]  /*1dbb0*/  STL [R1+0x494], R0 ;  /* 0x0004940001007387 */ /* 0x0003e20000100800 */
[----:B0-----:R-:W-:-:S03]  /*1dbc0*/  SEL R2, R24, R9, !P2 ;  /* 0x0000000918027207 */ /* 0x001fc60005000000 */
[----:B------:R-:W-:Y:S04]  /*1dbd0*/  STL [R1+0x490], R19 ;  /* 0x0004901301007387 */ /* 0x000fe80000100800 */
[----:B------:R-:W3:Y:S01]  /*1dbe0*/  LDL.LU R9, [R1+0x430] ;  /* 0x0004300001097983 */ /* 0x000ee20000300800 */
[----:B-1----:R-:W-:-:S03]  /*1dbf0*/  SEL R0, R24, R7, !P2 ;  /* 0x0000000718007207 */ /* 0x002fc60005000000 */
[----:B------:R-:W-:Y:S04]  /*1dc00*/  STL [R1+0x48c], R2 ;  /* 0x00048c0201007387 */ /* 0x000fe80000100800 */
[----:B------:R-:W3:Y:S04]  /*1dc10*/  LDL.LU R7, [R1+0x440] ;  /* 0x0004400001077983 */ /* 0x000ee80000300800 */
[----:B------:R0:W-:Y:S01]  /*1dc20*/  STL [R1+0x488], R0 ;  /* 0x0004880001007387 */ /* 0x0001e20000100800 */
[C---:B----4-:R-:W-:Y:S02]  /*1dc30*/  SEL R17, R24.reuse, R17, !P2 ;  /* 0x0000001118117207 */ /* 0x050fe40005000000 */
[----:B0-----:R-:W-:-:S05]  /*1dc40*/  SEL R0, R24, R18, !P2 ;  /* 0x0000001218007207 */ /* 0x001fca0005000000 */
[----:B------:R0:W-:Y:S01]  /*1dc50*/  STL [R1+0x484], R0 ;  /* 0x0004840001007387 */ /* 0x0001e20000100800 */
[----:B-----5:R-:W-:-:S03]  /*1dc60*/  SEL R2, R24, R16, !P2 ;  /* 0x0000001018027207 */ /* 0x020fc60005000000 */
[----:B------:R-:W-:Y:S01]  /*1dc70*/  STL [R1+0x480], R17 ;  /* 0x0004801101007387 */ /* 0x000fe20000100800 */
[----:B0-----:R-:W-:-:S03]  /*1dc80*/  SEL R0, R24, R6, !P2 ;  /* 0x0000000618007207 */ /* 0x001fc60005000000 */
[----:B------:R-:W4:Y:S01]  /*1dc90*/  LDL.LU R6, [R1+0x434] ;  /* 0x0004340001067983 */ /* 0x000f220000300800 */
        /* <DEDUP_REMOVED lines=38> */
[----:B------:R-:W-:-:S03]  /*1df00*/  SEL R7, R24, R7, !P2 ;  /* 0x0000000718077207 */ /* 0x000fc60005000000 */
[----:B------:R-:W3:Y:S04]  /*1df10*/  LDL.LU R17, [R1+0x3e4] ;  /* 0x0003e40001117983 */ /* 0x000ee80000300800 */
        /* <DEDUP_REMOVED lines=48> */
[----:B------:R-:W-:-:S03]  /*1e220*/  SEL R2, R24, R16, !P2 ;  /* 0x0000001018027207 */ /* 0x000fc60005000000 */
[----:B------:R0:W-:Y:S04]  /*1e230*/  STL [R1+0x404], R0 ;  /* 0x0004040001007387 */ /* 0x0001e80000100800 */
[----:B------:R-:W-:Y:S01]  /*1e240*/  STL [R1+0x400], R17 ;  /* 0x0004001101007387 */ /* 0x000fe20000100800 */
[C---:B------:R-:W-:Y:S02]  /*1e250*/  SEL R15, R24.reuse, R15, !P2 ;  /* 0x0000000f180f7207 */ /* 0x040fe40005000000 */
[C---:B0-----:R-:W-:Y:S02]  /*1e260*/  SEL R0, R24.reuse, R7, !P2 ;  /* 0x0000000718007207 */ /* 0x041fe40005000000 */
[----:B------:R-:W3:Y:S04]  /*1e270*/  LDL.LU R7, [R1+0x3b0] ;  /* 0x0003b00001077983 */ /* 0x000ee80000300800 */
[----:B------:R0:W-:Y:S04]  /*1e280*/  STL [R1+0x3fc], R2 ;  /* 0x0003fc0201007387 */ /* 0x0001e80000100800 */
[----:B------:R4:W-:Y:S01]  /*1e290*/  STL [R1+0x3f8], R0 ;  /* 0x0003f80001007387 */ /* 0x0009e20000100800 */
[----:B0-----:R-:W-:-:S03]  /*1e2a0*/  SEL R2, R24, R9, !P2 ;  /* 0x0000000918027207 */ /* 0x001fc60005000000 */
[----:B------:R-:W-:Y:S04]  /*1e2b0*/  STL [R1+0x3f4], R15 ;  /* 0x0003f40f01007387 */ /* 0x000fe80000100800 */
[----:B------:R-:W3:Y:S04]  /*1e2c0*/  LDL.LU R9, [R1+0x3b4] ;  /* 0x0003b40001097983 */ /* 0x000ee80000300800 */
[----:B------:R5:W-:Y:S01]  /*1e2d0*/  STL [R1+0x3f0], R2 ;  /* 0x0003f00201007387 */ /* 0x000be20000100800 */
[----:B----4-:R-:W-:-:S03]  /*1e2e0*/  SEL R0, R24, R6, !P2 ;  /* 0x0000000618007207 */ /* 0x010fc60005000000 */
[----:B------:R-:W4:Y:S04]  /*1e2f0*/  LDL.LU R6, [R1+0x3b8] ;  /* 0x0003b80001067983 */ /* 0x000f280000300800 */
[----:B------:R0:W-:Y:S01]  /*1e300*/  STL [R1+0x3ec], R0 ;  /* 0x0003ec0001007387 */ /* 0x0001e20000100800 */
[----:B-----5:R-:W-:-:S05]  /*1e310*/  SEL R2, R24, R14, !P2 ;  /* 0x0000000e18027207 */ /* 0x020fca0005000000 */
[----:B------:R1:W-:Y:S01]  /*1e320*/  STL [R1+0x3e8], R2 ;  /* 0x0003e80201007387 */ /* 0x0003e20000100800 */
[----:B0-----:R-:W-:-:S05]  /*1e330*/  SEL R0, R24, R13, !P2 ;  /* 0x0000000d18007207 */ /* 0x001fca0005000000 */
[----:B------:R0:W-:Y:S01]  /*1e340*/  STL [R1+0x3e4], R0 ;  /* 0x0003e40001007387 */ /* 0x0001e20000100800 */
[C---:B------:R-:W-:Y:S02]  /*1e350*/  SEL R12, R24.reuse, R12, !P2 ;  /* 0x0000000c180c7207 */ /* 0x040fe40005000000 */
        /* <DEDUP_REMOVED lines=33> */
[----:B------:R-:W-:-:S03]  /*1e570*/  SEL R9, R24, R9, !P2 ;  /* 0x0000000918097207 */ /* 0x000fc60005000000 */
[----:B------:R-:W3:Y:S04]  /*1e580*/  LDL.LU R14, [R1+0x360] ;  /* 0x00036000010e7983 */ /* 0x000ee80000300800 */
[----:B------:R0:W-:Y:S01]  /*1e590*/  STL [R1+0x3c4], R9 ;  /* 0x0003c40901007387 */ /* 0x0001e20000100800 */
[----:B----4-:R-:W-:-:S03]  /*1e5a0*/  SEL R6, R24, R6, !P2 ;  /* 0x0000000618067207 */ /* 0x010fc60005000000 */
[----:B------:R-:W4:Y:S04]  /*1e5b0*/  LDL.LU R13, [R1+0x2e8] ;  /* 0x0002e800010d7983 */ /* 0x000f280000300800 */
        /* <DEDUP_REMOVED lines=49> */
[----:B0-----:R-:W-:-:S03]  /*1e8d0*/  SEL R2, R24, R14, !P2 ;  /* 0x0000000e18027207 */ /* 0x001fc60005000000 */
[----:B------:R4:W-:Y:S04]  /*1e8e0*/  STL [R1+0x370], R0 ;  /* 0x0003700001007387 */ /* 0x0009e80000100800 */
[----:B------:R0:W-:Y:S01]  /*1e8f0*/  STL [R1+0x36c], R2 ;  /* 0x00036c0201007387 */ /* 0x0001e20000100800 */
[C---:B----4-:R-:W-:Y:S02]  /*1e900*/  SEL R0, R24.reuse, R13, !P2 ;  /* 0x0000000d18007207 */ /* 0x050fe40005000000 */
[----:B------:R-:W-:-:S03]  /*1e910*/  SEL R12, R24, R12, !P2 ;  /* 0x0000000c180c7207 */ /* 0x000fc60005000000 */
[----:B------:R1:W-:Y:S01]  /*1e920*/  STL [R1+0x368], R0 ;  /* 0x0003680001007387 */ /* 0x0003e20000100800 */
[----:B0-----:R-:W-:-:S03]  /*1e930*/  SEL R2, R24, R11, !P2 ;  /* 0x0000000b18027207 */ /* 0x001fc60005000000 */
[----:B------:R-:W-:Y:S04]  /*1e940*/  STL [R1+0x364], R12 ;  /* 0x0003640c01007387 */ /* 0x000fe80000100800 */
[----:B------:R0:W-:Y:S01]  /*1e950*/  STL [R1+0x360], R2 ;  /* 0x0003600201007387 */ /* 0x0001e20000100800 */
[C---:B-1----:R-:W-:Y:S02]  /*1e960*/  SEL R0, R24.reuse, R9, !P2 ;  /* 0x0000000918007207 */ /* 0x042fe40005000000 */
[C---:B------:R-:W-:Y:S01]  /*1e970*/  SEL R6, R24.reuse, R6, !P2 ;  /* 0x0000000618067207 */ /* 0x040fe20005000000 */
[----:B0-----:R-:W4:Y:S04]  /*1e980*/  LDL.LU R2, [R1+0x338] ;  /* 0x0003380001027983 */ /* 0x001f280000300800 */
        /* <DEDUP_REMOVED lines=60> */
[----:B------:R-:W4:Y:S01]  /*1ed50*/  LDL.LU R9, [R1+0x2c4] ;  /* 0x0002c40001097983 */ /* 0x000f220000300800 */
[----:B-1----:R-:W-:-:S03]  /*1ed60*/  SEL R0, R24, R6, !P2 ;  /* 0x0000000618007207 */ /* 0x002fc60005000000 */
[----:B------:R-:W-:Y:S04]  /*1ed70*/  STL [R1+0x314], R2 ;  /* 0x0003140201007387 */ /* 0x000fe80000100800 */
[----:B------:R-:W4:Y:S04]  /*1ed80*/  LDL.LU R6, [R1+0x2b0] ;  /* 0x0002b00001067983 */ /* 0x000f280000300800 */
[----:B------:R0:W-:Y:S01]  /*1ed90*/  STL [R1+0x310], R0 ;  /* 0x0003100001007387 */ /* 0x0001e20000100800 */
[C---:B-----5:R-:W-:Y:S02]  /*1eda0*/  SEL R17, R24.reuse, R17, !P2 ;  /* 0x0000001118117207 */ /* 0x060fe40005000000 */
[----:B0-----:R-:W-:-:S05]  /*1edb0*/  SEL R0, R24, R18, !P2 ;  /* 0x0000001218007207 */ /* 0x001fca0005000000 */
        /* <DEDUP_REMOVED lines=42> */
[----:B------:R0:W-:Y:S01]  /*1f060*/  STL [R1+0x2d8], R9 ;  /* 0x0002d80901007387 */ /* 0x0001e20000100800 */
[----:B------:R-:W-:-:S03]  /*1f070*/  SEL R6, R24, R6, !P2 ;  /* 0x0000000618067207 */ /* 0x000fc60005000000 */
[----:B------:R-:W4:Y:S04]  /*1f080*/  LDL.LU R17, [R1+0x274] ;  /* 0x0002740001117983 */ /* 0x000f280000300800 */
[----:B------:R1:W-:Y:S04]  /*1f090*/  STL [R1+0x2d4], R6 ;  /* 0x0002d40601007387 */ /* 0x0003e80000100800 */
[----:B------:R-:W4:Y:S04]  /*1f0a0*/  LDL.LU R16, [R1+0x250] ;  /* 0x0002500001107983 */ /* 0x000f280000300800 */
[----:B0-----:R-:W4:Y:S04]  /*1f0b0*/  LDL.LU R9, [R1+0x254] ;  /* 0x0002540001097983 */ /* 0x001f280000300800 */
[----:B------:R-:W4:Y:S04]  /*1f0c0*/  LDL.LU R15, [R1+0x258] ;  /* 0x00025800010f7983 */ /* 0x000f280000300800 */
[----:B-1----:R-:W4:Y:S01]  /*1f0d0*/  LDL.LU R6, [R1+0x25c] ;  /* 0x00025c0001067983 */ /* 0x002f220000300800 */
[----:B-----5:R-:W-:-:S05]  /*1f0e0*/  SEL R5, R24, R5, !P2 ;  /* 0x0000000518057207 */ /* 0x020fca0005000000 */
        /* <DEDUP_REMOVED lines=41> */
[----:B0-----:R-:W-:-:S02]  /*1f380*/  SEL R0, R24, R18, !P2 ;  /* 0x0000001218007207 */ /* 0x001fc40005000000 */
[----:B------:R-:W-:-:S03]  /*1f390*/  SEL R2, R24, R16, !P2 ;  /* 0x0000001018027207 */ /* 0x000fc60005000000 */
[----:B------:R0:W-:Y:S04]  /*1f3a0*/  STL [R1+0x28c], R0 ;  /* 0x00028c0001007387 */ /* 0x0001e80000100800 */
[----:B------:R-:W-:Y:S01]  /*1f3b0*/  STL [R1+0x288], R17 ;  /* 0x0002881101007387 */ /* 0x000fe20000100800 */
[C---:B------:R-:W-:Y:S02]  /*1f3c0*/  SEL R15, R24.reuse, R15, !P2 ;  /* 0x0000000f180f7207 */ /* 0x040fe40005000000 */
[C---:B0-----:R-:W-:Y:S02]  /*1f3d0*/  SEL R0, R24.reuse, R9, !P2 ;  /* 0x0000000918007207 */ /* 0x041fe40005000000 */
[----:B------:R-:W4:Y:S04]  /*1f3e0*/  LDL.LU R9, [R1+0x208] ;  /* 0x0002080001097983 */ /* 0x000f280000300800 */
[----:B------:R0:W-:Y:S04]  /*1f3f0*/  STL [R1+0x284], R2 ;  /* 0x0002840201007387 */ /* 0x0001e80000100800 */
[----:B------:R5:W-:Y:S01]  /*1f400*/  STL [R1+0x280], R0 ;  /* 0x0002800001007387 */ /* 0x000be20000100800 */
[----:B0-----:R-:W-:-:S03]  /*1f410*/  SEL R2, R24, R6, !P2 ;  /* 0x0000000618027207 */ /* 0x001fc60005000000 */
[----:B------:R-:W-:Y:S04]  /*1f420*/  STL [R1+0x27c], R15 ;  /* 0x00027c0f01007387 */ /* 0x000fe80000100800 */
        /* <DEDUP_REMOVED lines=9> */
[C---:B--2---:R-:W-:Y:S02]  /*1f4c0*/  SEL R12, R24.reuse, R12, !P2 ;  /* 0x0000000c180c7207 */ /* 0x044fe40005000000 */
[----:B0-----:R-:W-:-:S03]  /*1f4d0*/  SEL R2, R24, R11, !P2 ;  /* 0x0000000b18027207 */ /* 0x001fc60005000000 */
[----:B------:R-:W-:Y:S01]  /*1f4e0*/  STL [R1+0x264], R12 ;  /* 0x0002640c01007387 */ /* 0x000fe20000100800 */
[----:B-1----:R-:W-:-:S03]  /*1f4f0*/  SEL R0, R24, R8, !P2 ;  /* 0x0000000818007207 */ /* 0x002fc60005000000 */
        /* <DEDUP_REMOVED lines=30> */
[----:B------:R-:W-:-:S03]  /*1f6e0*/  SEL R6, R24, R6, !P2 ;  /* 0x0000000618067207 */ /* 0x000fc60005000000 */
        /* <DEDUP_REMOVED lines=36> */
[----:B------:R0:W-:Y:S02]  /*1f930*/  STL [R1+0x1fc], R0 ;  /* 0x0001fc0001007387 */ /* 0x0001e40000100800 */
[----:B0-----:R-:W-:-:S02]  /*1f940*/  SEL R0, R24, R18, !P2 ;  /* 0x0000001218007207 */ /* 0x001fc40005000000 */
[----:B---3--:R-:W-:-:S03]  /*1f950*/  SEL R17, R24, R17, !P2 ;  /* 0x0000001118117207 */ /* 0x008fc60005000000 */
[----:B------:R0:W-:Y:S01]  /*1f960*/  STL [R1+0x1f8], R0 ;  /* 0x0001f80001007387 */ /* 0x0001e20000100800 */
[----:B------:R-:W-:-:S03]  /*1f970*/  SEL R2, R24, R16, !P2 ;  /* 0x0000001018027207 */ /* 0x000fc60005000000 */
[----:B------:R-:W-:Y:S01]  /*1f980*/  STL [R1+0x1f4], R17 ;  /* 0x0001f41101007387 */ /* 0x000fe20000100800 */
[----:B0-----:R-:W-:-:S03]  /*1f990*/  SEL R0, R24, R7, !P2 ;  /* 0x0000000718007207 */ /* 0x001fc60005000000 */
[----:B------:R-:W3:Y:S01]  /*1f9a0*/  LDL.LU R7, [R1+0x190] ;  /* 0x0001900001077983 */ /* 0x000ee20000300800 */
[----:B------:R-:W-:-:S03]  /*1f9b0*/  SEL R15, R24, R15, !P2 ;  /* 0x0000000f180f7207 */ /* 0x000fc60005000000 */
[----:B------:R0:W-:Y:S04]  /*1f9c0*/  STL [R1+0x1f0], R2 ;  /* 0x0001f00201007387 */ /* 0x0001e80000100800 */
[----:B------:R4:W-:Y:S01]  /*1f9d0*/  STL [R1+0x1ec], R0 ;  /* 0x0001ec0001007387 */ /* 0x0009e20000100800 */
[----:B0-----:R-:W-:-:S03]  /*1f9e0*/  SEL R2, R24, R10, !P2 ;  /* 0x0000000a18027207 */ /* 0x001fc60005000000 */
[----:B------:R-:W-:Y:S04]  /*1f9f0*/  STL [R1+0x1e8], R15 ;  /* 0x0001e80f01007387 */ /* 0x000fe80000100800 */
[----:B------:R-:W3:Y:S04]  /*1fa00*/  LDL.LU R10, [R1+0x18c] ;  /* 0x00018c00010a7983 */ /* 0x000ee80000300800 */
[----:B------:R0:W-:Y:S01]  /*1fa10*/  STL [R1+0x1e4], R2 ;  /* 0x0001e40201007387 */ /* 0x0001e20000100800 */
[----:B----4-:R-:W-:-:S03]  /*1fa20*/  SEL R0, R24, R9, !P2 ;  /* 0x0000000918007207 */ /* 0x010fc60005000000 */
[----:B------:R-:W4:Y:S01]  /*1fa30*/  LDL.LU R9, [R1+0x168] ;  /* 0x0001680001097983 */ /* 0x000f220000300800 */
[----:B0-----:R-:W-:-:S03]  /*1fa40*/  SEL R2, R24, R14, !P2 ;  /* 0x0000000e18027207 */ /* 0x001fc60005000000 */
[----:B------:R5:W-:Y:S04]  /*1fa50*/  STL [R1+0x1e0], R0 ;  /* 0x0001e00001007387 */ /* 0x000be80000100800 */
[----:B------:R0:W-:Y:S01]  /*1fa60*/  STL [R1+0x1dc], R2 ;  /* 0x0001dc0201007387 */ /* 0x0001e20000100800 */
[C---:B-----5:R-:W-:Y:S02]  /*1fa70*/  SEL R0, R24.reuse, R13, !P2 ;  /* 0x0000000d18007207 */ /* 0x060fe40005000000 */
[----:B------:R-:W-:-:S03]  /*1fa80*/  SEL R12, R24, R12, !P2 ;  /* 0x0000000c180c7207 */ /* 0x000fc60005000000 */
[----:B------:R1:W-:Y:S01]  /*1fa90*/  STL [R1+0x1d8], R0 ;  /* 0x0001d80001007387 */ /* 0x0003e20000100800 */
[----:B0-----:R-:W-:-:S03]  /*1faa0*/  SEL R2, R24, R11, !P2 ;  /* 0x0000000b18027207 */ /* 0x001fc60005000000 */
[----:B------:R-:W-:Y:S04]  /*1fab0*/  STL [R1+0x1d0], R12 ;  /* 0x0001d00c01007387 */ /* 0x000fe80000100800 */
[----:B------:R0:W-:Y:S01]  /*1fac0*/  STL [R1+0x1cc], R2 ;  /* 0x0001cc0201007387 */ /* 0x0001e20000100800 */
[C---:B-1----:R-:W-:Y:S02]  /*1fad0*/  SEL R0, R24.reuse, R6, !P2 ;  /* 0x0000000618007207 */ /* 0x042fe40005000000 */
[C---:B------:R-:W-:Y:S01]  /*1fae0*/  SEL R5, R24.reuse, R5, !P2 ;  /* 0x0000000518057207 */ /* 0x040fe20005000000 */
        /* <DEDUP_REMOVED lines=93> */
[----:B0-----:R-:W4:Y:S04]  /*200c0*/  LDL.LU R2, [R1+0x104] ;  /* 0x0001040001027983 */ /* 0x001f280000300800 */
[----:B------:R0:W-:Y:S04]  /*200d0*/  STL [R1+0x128], R0 ;  /* 0x0001280001007387 */ /* 0x0001e80000100800 */
[----:B0-----:R-:W4:Y:S04]  /*200e0*/  LDL.LU R0, [R1+0x108] ;  /* 0x0001080001007983 */ /* 0x001f280000300800 */
[----:B------:R-:W-:Y:S04]  /*200f0*/  STL [R1+0x124], R9 ;  /* 0x0001240901007387 */ /* 0x000fe80000100800 */
        /* <DEDUP_REMOVED lines=11> */
[----:B------:R-:W4:Y:S01]  /*201b0*/  LDL.LU R16, [R1+0xa8] ;  /* 0x0000a80001107983 */ /* 0x000f220000300800 */
[----:B-----5:R-:W-:-:S05]  /*201c0*/  SEL R6, R24, R6, !P2 ;  /* 0x0000000618067207 */ /* 0x020fca0005000000 */
[----:B------:R0:W-:Y:S01]  /*201d0*/  STL [R1+0x120], R6 ;  /* 0x0001200601007387 */ /* 0x0001e20000100800 */
[----:B------:R-:W-:-:S03]  /*201e0*/  SEL R5, R24, R5, !P2 ;  /* 0x0000000518057207 */ /* 0x000fc60005000000 */
[----:B------:R-:W5:Y:S04]  /*201f0*/  LDL.LU R15, [R1+0xa4] ;  /* 0x0000a400010f7983 */ /* 0x000f680000300800 */
[----:B------:R1:W-:Y:S04]  /*20200*/  STL [R1+0x11c], R5 ;  /* 0x00011c0501007387 */ /* 0x0003e80000100800 */
[----:B------:R-:W5:Y:S04]  /*20210*/  LDL.LU R14, [R1+0xa0] ;  /* 0x0000a000010e7983 */ /* 0x000f680000300800 */
[----:B0-----:R-:W5:Y:S04]  /*20220*/  LDL.LU R6, [R1+0x88] ;  /* 0x0000880001067983 */ /* 0x001f680000300800 */
[----:B------:R-:W5:Y:S04]  /*20230*/  LDL.LU R13, [R1+0x90] ;  /* 0x00009000010d7983 */ /* 0x000f680000300800 */
[----:B-1----:R-:W5:Y:S01]  /*20240*/  LDL.LU R5, [R1+0x94] ;  /* 0x0000940001057983 */ /* 0x002f620000300800 */
        /* <DEDUP_REMOVED lines=44> */
[----:B-----5:R-:W-:-:S03]  /*20510*/  SEL R3, R24, R15, !P2 ;  /* 0x0000000f18037207 */ /* 0x020fc60005000000 */
[----:B------:R1:W-:Y:S01]  /*20520*/  STL [R1+0xb4], R0 ;  /* 0x0000b40001007387 */ /* 0x0003e20000100800 */
[----:B0-----:R-:W-:-:S03]  /*20530*/  SEL R2, R24, R14, !P2 ;  /* 0x0000000e18027207 */ /* 0x001fc60005000000 */
[----:B------:R0:W-:Y:S01]  /*20540*/  STL [R1+0xb0], R3 ;  /* 0x0000b00301007387 */ /* 0x0001e20000100800 */
[----:B-1----:R-:W-:-:S03]  /*20550*/  SEL R0, R24, R6, !P2 ;  /* 0x0000000618007207 */ /* 0x002fc60005000000 */
[----:B------:R-:W4:Y:S01]  /*20560*/  LDL.LU R6, [R1+0x6c] ;  /* 0x00006c0001067983 */ /* 0x000f220000300800 */
[----:B0-----:R-:W-:-:S03]  /*20570*/  SEL R3, R24, R13, !P2 ;  /* 0x0000000d18037207 */ /* 0x001fc60005000000 */
[----:B------:R0:W-:Y:S04]  /*20580*/  STL [R1+0xac], R2 ;  /* 0x0000ac0201007387 */ /* 0x0001e80000100800 */
[----:B------:R2:W-:Y:S01]  /*20590*/  STL [R1+0xa8], R0 ;  /* 0x0000a80001007387 */ /* 0x0005e20000100800 */
[----:B0-----:R-:W-:-:S03]  /*205a0*/  SEL R2, R24, R5, !P2 ;  /* 0x0000000518027207 */ /* 0x001fc60005000000 */
[----:B------:R-:W-:Y:S04]  /*205b0*/  STL [R1+0xa4], R3 ;  /* 0x0000a40301007387 */ /* 0x000fe80000100800 */
        /* <DEDUP_REMOVED lines=11> */
[----:B------:R1:W-:Y:S01]  /*20670*/  STL [R1+0x8c], R3 ;  /* 0x00008c0301007387 */ /* 0x0003e20000100800 */
[----:B0-----:R-:W-:-:S03]  /*20680*/  SEL R0, R24, R8, !P2 ;  /* 0x0000000818007207 */ /* 0x001fc60005000000 */
[----:B------:R0:W-:Y:S01]  /*20690*/  STL [R1+0x88], R2 ;  /* 0x0000880201007387 */ /* 0x0001e20000100800 */
[----:B-1----:R-:W-:-:S03]  /*206a0*/  SEL R3, R24, R7, !P2 ;  /* 0x0000000718037207 */ /* 0x002fc60005000000 */
        /* <DEDUP_REMOVED lines=21> */
[----:B------:R-:W3:Y:S04]  /*20800*/  LDL.LU R9, [R1+0x134] ;  /* 0x0001340001097983 */ /* 0x000ee80000300800 */
[----:B------:R-:W3:Y:S01]  /*20810*/  LDL.LU R8, [R1+0x138] ;  /* 0x0001380001087983 */ /* 0x000ee20000300800 */
[----:B----4-:R-:W-:-:S05]  /*20820*/  SEL R6, R24, R6, !P2 ;  /* 0x0000000618067207 */ /* 0x010fca0005000000 */
[----:B------:R0:W-:Y:S04]  /*20830*/  STL [R1+0x7c], R6 ;  /* 0x00007c0601007387 */ /* 0x0001e80000100800 */
[----:B------:R-:W4:Y:S04]  /*20840*/  LDL.LU R29, [R1+0x13c] ;  /* 0x00013c00011d7983 */ /* 0x000f280000300800 */
[----:B------:R-:W4:Y:S01]  /*20850*/  LDL.LU R7, [R1+0x140] ;  /* 0x0001400001077983 */ /* 0x000f220000300800 */
[----:B-----5:R-:W-:-:S05]  /*20860*/  SEL R5, R24, R5, !P2 ;  /* 0x0000000518057207 */ /* 0x020fca0005000000 */
[----:B------:R1:W-:Y:S04]  /*20870*/  STL [R1+0x78], R5 ;  /* 0x0000780501007387 */ /* 0x0003e80000100800 */
[----:B0-----:R-:W5:Y:S01]  /*20880*/  LDL.LU R6, [R1+0xfc] ;  /* 0x0000fc0001067983 */ /* 0x001f620000300800 */
[----:B--2---:R-:W-:-:S05]  /*20890*/  SEL R4, R24, R4, !P2 ;  /* 0x0000000418047207 */ /* 0x004fca0005000000 */
[----:B------:R0:W-:Y:S04]  /*208a0*/  STL [R1+0x74], R4 ;  /* 0x0000740401007387 */ /* 0x0001e80000100800 */
[----:B-1----:R-:W2:Y:S04]  /*208b0*/  LDL.LU R5, [R1+0x100] ;  /* 0x0001000001057983 */ /* 0x002ea80000300800 */
[----:B0-----:R-:W2:Y:S04]  /*208c0*/  LDL.LU R4, [R1+0xc8] ;  /* 0x0000c80001047983 */ /* 0x001ea80000300800 */
[----:B------:R-:W2:Y:S04]  /*208d0*/  LDL.LU R28, [R1+0xc0] ;  /* 0x0000c000011c7983 */ /* 0x000ea80000300800 */
[----:B------:R-:W2:Y:S01]  /*208e0*/  LDL.LU R25, [R1+0x98] ;  /* 0x0000980001197983 */ /* 0x000ea20000300800 */
[----:B---3--:R-:W-:-:S05]  /*208f0*/  SEL R2, R24, R2, !P2 ;  /* 0x0000000218027207 */ /* 0x008fca0005000000 */
[----:B------:R0:W-:Y:S01]  /*20900*/  STL [R1+0x70], R2 ;  /* 0x0000700201007387 */ /* 0x0001e20000100800 */
[----:B------:R-:W-:-:S03]  /*20910*/  SEL R0, R24, R0, !P2 ;  /* 0x0000000018007207 */ /* 0x000fc60005000000 */
[----:B0-----:R-:W3:Y:S04]  /*20920*/  LDL.LU R2, [R1+0x1df0] ;  /* 0x001df00001027983 */ /* 0x001ee80000300800 */
[----:B------:R0:W-:Y:S01]  /*20930*/  STL [R1+0x6c], R0 ;  /* 0x00006c0001007387 */ /* 0x0001e20000100800 */
[C---:B------:R-:W-:Y:S02]  /*20940*/  SEL R27, R24.reuse, R27, !P2 ;  /* 0x0000001b181b7207 */ /* 0x040fe40005000000 */
[C---:B------:R-:W-:Y:S01]  /*20950*/  SEL R26, R24.reuse, R26, !P2 ;  /* 0x0000001a181a7207 */ /* 0x040fe20005000000 */
[----:B0-----:R-:W3:Y:S01]  /*20960*/  LDL.LU R0, [R1+0x1dec] ;  /* 0x001dec0001007983 */ /* 0x001ee20000300800 */
[----:B------:R-:W-:-:S03]  /*20970*/  SEL R23, R24, R23, !P2 ;  /* 0x0000001718177207 */ /* 0x000fc60005000000 */
        /* <DEDUP_REMOVED lines=8> */
[----:B0-----:R-:W3:Y:S04]  /*20a00*/  LDL.LU R26, [R1+0x1de4] ;  /* 0x001de400011a7983 */ /* 0x001ee80000300800 */
[----:B------:R0:W-:Y:S01]  /*20a10*/  STL [R1+0x60], R23 ;  /* 0x0000601701007387 */ /* 0x0001e20000100800 */
[----:B------:R-:W-:-:S03]  /*20a20*/  SEL R17, R24, R17, !P2 ;  /* 0x0000001118117207 */ /* 0x000fc60005000000 */
        /* <DEDUP_REMOVED lines=32> */
[----:B----4-:R-:W-:-:S03]  /*20c30*/  SEL R29, R24, R29, !P2 ;  /* 0x0000001d181d7207 */ /* 0x010fc60005000000 */
[----:B0-----:R-:W4:Y:S04]  /*20c40*/  LDL.LU R12, [R1+0x1db4] ;  /* 0x001db400010c7983 */ /* 0x001f280000300800 */
[----:B------:R0:W-:Y:S01]  /*20c50*/  STL [R1+0x2c], R11 ;  /* 0x00002c0b01007387 */ /* 0x0001e20000100800 */
[----:B------:R-:W-:-:S03]  /*20c60*/  SEL R7, R24, R7, !P2 ;  /* 0x0000000718077207 */ /* 0x000fc60005000000 */
[----:B0-----:R-:W4:Y:S04]  /*20c70*/  LDL.LU R11, [R1+0x1db0] ;  /* 0x001db000010b7983 */ /* 0x001f280000300800 */
[----:B------:R0:W-:Y:S01]  /*20c80*/  STL [R1+0x28], R10 ;  /* 0x0000280a01007387 */ /* 0x0001e20000100800 */
[----:B-----5:R-:W-:-:S03]  /*20c90*/  SEL R6, R24, R6, !P2 ;  /* 0x0000000618067207 */ /* 0x020fc60005000000 */
[----:B0-----:R-:W5:Y:S04]  /*20ca0*/  LDL.LU R10, [R1+0x1dac] ;  /* 0x001dac00010a7983 */ /* 0x001f680000300800 */
[----:B------:R0:W-:Y:S04]  /*20cb0*/  STL [R1+0x24], R3 ;  /* 0x0000240301007387 */ /* 0x0001e80000100800 */
[----:B0-----:R-:W5:Y:S04]  /*20cc0*/  LDL.LU R3, [R1+0x30] ;  /* 0x0000300001037983 */ /* 0x001f680000300800 */
[----:B------:R0:W-:Y:S01]  /*20cd0*/  STL [R1+0x20], R9 ;  /* 0x0000200901007387 */ /* 0x0001e20000100800 */
[----:B--2---:R-:W-:-:S02]  /*20ce0*/  SEL R5, R24, R5, !P2 ;  /* 0x0000000518057207 */ /* 0x004fc40005000000 */
[C---:B------:R-:W-:Y:S01]  /*20cf0*/  SEL R4, R24.reuse, R4, !P2 ;  /* 0x0000000418047207 */ /* 0x040fe20005000000 */
[----:B0-----:R-:W2:Y:S04]  /*20d00*/  LDL.LU R9, [R1+0x1da8] ;  /* 0x001da80001097983 */ /* 0x001ea80000300800 */
[----:B------:R0:W-:Y:S04]  /*20d10*/  STL [R1+0x1c], R8 ;  /* 0x00001c0801007387 */ /* 0x0001e80000100800 */
        /* <DEDUP_REMOVED lines=10> */
[----:B0-----:R-:W2:Y:S01]  /*20dc0*/  LDL.LU R4, [R1+0x1d94] ;  /* 0x001d940001047983 */ /* 0x001ea20000300800 */
[----:B------:R-:W-:-:S02]  /*20dd0*/  SEL R25, R24, R25, !P2 ;  /* 0x0000001918197207 */ /* 0x000fc40005000000 */
[C---:B------:R-:W-:Y:S02]  /*20de0*/  SEL R28, R24.reuse, R28, !P2 ;  /* 0x0000001c181c7207 */ /* 0x040fe40005000000 */
[C---:B---3--:R-:W-:Y:S02]  /*20df0*/  SEL R22, R24.reuse, R22, !P2 ;  /* 0x0000001618167207 */ /* 0x048fe40005000000 */
[C---:B------:R-:W-:Y:S02]  /*20e00*/  SEL R21, R24.reuse, R21, !P2 ;  /* 0x0000001518157207 */ /* 0x040fe40005000000 */
[C---:B------:R-:W-:Y:S02]  /*20e10*/  SEL R20, R24.reuse, R20, !P2 ;  /* 0x0000001418147207 */ /* 0x040fe40005000000 */
[C---:B------:R-:W-:Y:S02]  /*20e20*/  SEL R19, R24.reuse, R19, !P2 ;  /* 0x0000001318137207 */ /* 0x040fe40005000000 */
[----:B------:R-:W-:-:S02]  /*20e30*/  SEL R18, R24, R18, !P2 ;  /* 0x0000001218127207 */ /* 0x000fc40005000000 */
[C---:B------:R-:W-:Y:S02]  /*20e40*/  SEL R17, R24.reuse, R17, !P2 ;  /* 0x0000001118117207 */ /* 0x040fe40005000000 */
[C---:B------:R-:W-:Y:S02]  /*20e50*/  SEL R16, R24.reuse, R16, !P2 ;  /* 0x0000001018107207 */ /* 0x040fe40005000000 */
[C---:B------:R-:W-:Y:S02]  /*20e60*/  SEL R15, R24.reuse, R15, !P2 ;  /* 0x0000000f180f7207 */ /* 0x040fe40005000000 */
[C---:B------:R-:W-:Y:S02]  /*20e70*/  SEL R14, R24.reuse, R14, !P2 ;  /* 0x0000000e180e7207 */ /* 0x040fe40005000000 */
[C---:B------:R-:W-:Y:S02]  /*20e80*/  SEL R13, R24.reuse, R13, !P2 ;  /* 0x0000000d180d7207 */ /* 0x040fe40005000000 */
[----:B----4-:R-:W-:-:S02]  /*20e90*/  SEL R12, R24, R12, !P2 ;  /* 0x0000000c180c7207 */ /* 0x010fc40005000000 */
[C---:B------:R-:W-:Y:S02]  /*20ea0*/  SEL R11, R24.reuse, R11, !P2 ;  /* 0x0000000b180b7207 */ /* 0x040fe40005000000 */
[C---:B-----5:R-:W-:Y:S02]  /*20eb0*/  SEL R10, R24.reuse, R10, !P2 ;  /* 0x0000000a180a7207 */ /* 0x060fe40005000000 */
[C---:B--2---:R-:W-:Y:S02]  /*20ec0*/  SEL R9, R24.reuse, R9, !P2 ;  /* 0x0000000918097207 */ /* 0x044fe40005000000 */
[C---:B------:R-:W-:Y:S02]  /*20ed0*/  SEL R8, R24.reuse, R8, !P2 ;  /* 0x0000000818087207 */ /* 0x040fe40005000000 */
[----:B------:R-:W-:-:S05]  /*20ee0*/  SEL R29, R24, R29, !P2 ;  /* 0x0000001d181d7207 */ /* 0x000fca0005000000 */
[----:B------:R-:W-:Y:S04]  /*20ef0*/  STL [R1+0x8], R29 ;  /* 0x0000081d01007387 */ /* 0x000fe80000100800 */
[----:B------:R-:W-:Y:S04]  /*20f00*/  STL [R1+0x1d24], R25 ;  /* 0x001d241901007387 */ /* 0x000fe80000100800 */
[----:B------:R0:W-:Y:S01]  /*20f10*/  STL [R1+0x4], R28 ;  /* 0x0000041c01007387 */ /* 0x0001e20000100800 */
[C---:B------:R-:W-:Y:S02]  /*20f20*/  SEL R7, R24.reuse, R7, !P2 ;  /* 0x0000000718077207 */ /* 0x040fe40005000000 */
[----:B------:R-:W-:-:S02]  /*20f30*/  SEL R6, R24, R6, !P2 ;  /* 0x0000000618067207 */ /* 0x000fc40005000000 */
[C---:B------:R-:W-:Y:S02]  /*20f40*/  SEL R5, R24.reuse, R5, !P2 ;  /* 0x0000000518057207 */ /* 0x040fe40005000000 */
[----:B0-----:R-:W-:-:S05]  /*20f50*/  SEL R28, R24, R4, !P2 ;  /* 0x00000004181c7207 */ /* 0x001fca0005000000 */
[----:B------:R-:W-:Y:S04]  /*20f60*/  STL [R1+0x1d28], R28 ;  /* 0x001d281c01007387 */ /* 0x000fe80000100800 */
[----:B------:R-:W-:Y:S04]  /*20f70*/  STL [R1+0x1d2c], R5 ;  /* 0x001d2c0501007387 */ /* 0x000fe80000100800 */
[----:B------:R-:W-:Y:S04]  /*20f80*/  STL [R1+0x1d30], R6 ;  /* 0x001d300601007387 */ /* 0x000fe80000100800 */
[----:B------:R-:W-:Y:S04]  /*20f90*/  STL [R1+0x1d34], R7 ;  /* 0x001d340701007387 */ /* 0x000fe80000100800 */
[----:B------:R-:W-:Y:S04]  /*20fa0*/  STL [R1+0x1d3c], R8 ;  /* 0x001d3c0801007387 */ /* 0x000fe80000100800 */
[----:B------:R-:W-:Y:S04]  /*20fb0*/  STL [R1+0x1d40], R9 ;  /* 0x001d400901007387 */ /* 0x000fe80000100800 */
[----:B------:R-:W-:Y:S04]  /*20fc0*/  STL [R1+0x1d44], R10 ;  /* 0x001d440a01007387 */ /* 0x000fe80000100800 */
[----:B------:R-:W-:Y:S04]  /*20fd0*/  STL [R1+0x1d48], R11 ;  /* 0x001d480b01007387 */ /* 0x000fe80000100800 */
[----:B------:R0:W-:Y:S01]  /*20fe0*/  STL [R1+0x1d4c], R12 ;  /* 0x001d4c0c01007387 */ /* 0x0001e20000100800 */
[----:B------:R-:W-:-:S03]  /*20ff0*/  SEL R3, R24, R3, !P2 ;  /* 0x0000000318037207 */ /* 0x000fc60005000000 */
[----:B0-----:R-:W2:Y:S04]  /*21000*/  LDL.LU R12, [R1+0x7e8] ;  /* 0x0007e800010c7983 */ /* 0x001ea80000300800 */
[----:B------:R-:W3:Y:S04]  /*21010*/  LDL.LU R11, [R1+0x7e4] ;  /* 0x0007e400010b7983 */ /* 0x000ee80000300800 */
[----:B------:R-:W4:Y:S04]  /*21020*/  LDL.LU R10, [R1+0x7e0] ;  /* 0x0007e000010a7983 */ /* 0x000f280000300800 */
[----:B------:R-:W5:Y:S04]  /*21030*/  LDL.LU R5, [R1+0x7dc] ;  /* 0x0007dc0001057983 */ /* 0x000f680000300800 */
[----:B------:R-:W2:Y:S04]  /*21040*/  LDL.LU R28, [R1+0x7d8] ;  /* 0x0007d800011c7983 */ /* 0x000ea80000300800 */
[----:B------:R-:W2:Y:S04]  /*21050*/  LDL.LU R25, [R1+0x7d4] ;  /* 0x0007d40001197983 */ /* 0x000ea80000300800 */
[----:B------:R-:W2:Y:S04]  /*21060*/  LDL.LU R9, [R1+0x7d0] ;  /* 0x0007d00001097983 */ /* 0x000ea80000300800 */
[----:B------:R-:W2:Y:S04]  /*21070*/  LDL.LU R8, [R1+0x7cc] ;  /* 0x0007cc0001087983 */ /* 0x000ea80000300800 */
[----:B------:R-:W2:Y:S04]  /*21080*/  LDL.LU R7, [R1+0x7c8] ;  /* 0x0007c80001077983 */ /* 0x000ea80000300800 */
[----:B------:R-:W2:Y:S04]  /*21090*/  LDL.LU R6, [R1+0x7c4] ;  /* 0x0007c40001067983 */ /* 0x000ea80000300800 */
[----:B------:R-:W2:Y:S04]  /*210a0*/  LDL.LU R29, [R1+0x7c0] ;  /* 0x0007c000011d7983 */ /* 0x000ea80000300800 */
        /* <DEDUP_REMOVED lines=13> */
[----:B0-----:R-:W3:Y:S04]  /*21180*/  LDL.LU R18, [R1+0x804] ;  /* 0x0008040001127983 */ /* 0x001ee80000300800 */
[----:B------:R0:W-:Y:S04]  /*21190*/  STL [R1+0x1d6c], R19 ;  /* 0x001d6c1301007387 */ /* 0x0001e80000100800 */
[----:B0-----:R-:W3:Y:S04]  /*211a0*/  LDL.LU R19, [R1+0x808] ;  /* 0x0008080001137983 */ /* 0x001ee80000300800 */
[----:B------:R0:W-:Y:S04]  /*211b0*/  STL [R1+0x1d70], R20 ;  /* 0x001d701401007387 */ /* 0x0001e80000100800 */
[----:B0-----:R-:W3:Y:S04]  /*211c0*/  LDL.LU R20, [R1+0x428] ;  /* 0x0004280001147983 */ /* 0x001ee80000300800 */
[----:B------:R-:W-:Y:S04]  /*211d0*/  STL [R1+0x1d74], R21 ;  /* 0x001d741501007387 */ /* 0x000fe80000100800 */
[----:B------:R0:W-:Y:S04]  /*211e0*/  STL [R1+0x1d78], R22 ;  /* 0x001d781601007387 */ /* 0x0001e80000100800 */
[----:B0-----:R-:W4:Y:S04]  /*211f0*/  LDL R22, [R1+0x844] ;  /* 0x0008440001167983 */ /* 0x001f280000100800 */
[----:B------:R-:W0:Y:S01]  /*21200*/  S2R R4, SR_TID.X ;  /* 0x0000000000047919 */ /* 0x000e220000002100 */
[----:B------:R-:W-:-:S02]  /*21210*/  SEL R23, R24, R23, !P2 ;  /* 0x0000001718177207 */ /* 0x000fc40005000000 */
[C---:B------:R-:W-:Y:S02]  /*21220*/  SEL R26, R24.reuse, R26, !P2 ;  /* 0x0000001a181a7207 */ /* 0x040fe40005000000 */
[C---:B------:R-:W-:Y:S02]  /*21230*/  SEL R27, R24.reuse, R27, !P2 ;  /* 0x0000001b181b7207 */ /* 0x040fe40005000000 */
[C---:B------:R-:W-:Y:S01]  /*21240*/  SEL R0, R24.reuse, R0, !P2 ;  /* 0x0000000018007207 */ /* 0x040fe20005000000 */
[----:B------:R-:W-:Y:S01]  /*21250*/  STL [R1+0x1d7c], R23 ;  /* 0x001d7c1701007387 */ /* 0x000fe20000100800 */
[----:B------:R-:W-:Y:S01]  /*21260*/  IMAD.MOV R21, RZ, RZ, -c[0x0][0x188] ;  /* 0x80006200ff157624 */ /* 0x000fe200078e02ff */
[----:B------:R-:W-:Y:S02]  /*21270*/  SEL R2, R24, R2, !P2 ;  /* 0x0000000218027207 */ /* 0x000fe40005000000 */
[----:B------:R-:W-:Y:S01]  /*21280*/  STL [R1+0x1d80], R26 ;  /* 0x001d801a01007387 */ /* 0x000fe20000100800 */
[----:B0-----:R-:W-:-:S03]  /*21290*/  LOP3.LUT R4, R4, 0x7f, RZ, 0xc0, !PT ;  /* 0x0000007f04047812 */ /* 0x001fc600078ec0ff */
[----:B------:R-:W-:Y:S02]  /*212a0*/  STL [R1+0x1d84], R27 ;  /* 0x001d841b01007387 */ /* 0x000fe40000100800 */
[----:B------:R-:W-:Y:S02]  /*212b0*/  IMAD R4, R4, c[0x0][0x18c], RZ ;  /* 0x0000630004047a24 */ /* 0x000fe400078e02ff */
[----:B------:R-:W-:Y:S03]  /*212c0*/  STL [R1+0x1d88], R0 ;  /* 0x001d880001007387 */ /* 0x000fe60000100800 */
[----:B------:R-:W-:Y:S01]  /*212d0*/  LEA.HI.X.SX32 R4, R4, c[0x0][0x16c], 0x1, P6 ;  /* 0x00005b0004047a11 */ /* 0x000fe200030f0eff */
[----:B------:R-:W-:Y:S04]  /*212e0*/  STL [R1+0x1d8c], R2 ;  /* 0x001d8c0201007387 */ /* 0x000fe80000100800 */
[----:B------:R2:W-:Y:S02]  /*212f0*/  STL [R1+0x1d90], R4 ;  /* 0x001d900401007387 */ /* 0x0005e40000100800 */
[----:B--2---:R-:W-:-:S02]  /*21300*/  IMAD R4, R17, c[0x0][0x190], RZ ;  /* 0x0000640011047a24 */ /* 0x004fc400078e02ff */
[----:B---3--:R-:W-:Y:S02]  /*21310*/  IMAD R2, R20, c[0x0][0x184], RZ ;  /* 0x0000610014027a24 */ /* 0x008fe400078e02ff */
[----:B----4-:R-:W-:-:S05]  /*21320*/  IMAD R0, R21, 0x2, R22 ;  /* 0x0000000215007824 */ /* 0x010fca00078e0216 */
[----:B------:R0:W-:Y:S04]  /*21330*/  STL [R1+0x80c], R0 ;  /* 0x00080c0001007387 */ /* 0x0001e80000100800 */
[----:B------:R1:W-:Y:S01]  /*21340*/  STL [R1+0x84c], R2 ;  /* 0x00084c0201007387 */ /* 0x0003e20000100800 */
[----:B0-----:R-:W-:Y:S02]  /*21350*/  IMAD R0, R18, c[0x0][0x190], RZ ;  /* 0x0000640012007a24 */ /* 0x001fe400078e02ff */
[----:B-1----:R-:W-:-:S03]  /*21360*/  IMAD R2, R16, c[0x0][0x190], RZ ;  /* 0x0000640010027a24 */ /* 0x002fc600078e02ff */
[----:B------:R0:W-:Y:S04]  /*21370*/  STL [R1+0x30], R0 ;  /* 0x0000300001007387 */ /* 0x0001e80000100800 */
[----:B------:R1:W-:Y:S01]  /*21380*/  STL [R1+0x98], R4 ;  /* 0x0000980401007387 */ /* 0x0003e20000100800 */
[----:B0-----:R-:W-:-:S03]  /*21390*/  IMAD R0, R15, c[0x0][0x190], RZ ;  /* 0x000064000f007a24 */ /* 0x001fc600078e02ff */
[----:B------:R0:W-:Y:S01]  /*213a0*/  STL [R1+0xc0], R2 ;  /* 0x0000c00201007387 */ /* 0x0001e20000100800 */
[----:B-1----:R-:W-:-:S03]  /*213b0*/  IMAD R4, R14, c[0x0][0x190], RZ ;  /* 0x000064000e047a24 */ /* 0x002fc600078e02ff */
[----:B------:R1:W-:Y:S01]  /*213c0*/  STL [R1+0xc4], R0 ;  /* 0x0000c40001007387 */ /* 0x0003e20000100800 */
[----:B0-----:R-:W-:-:S03]  /*213d0*/  IMAD R2, R13, c[0x0][0x190], RZ ;  /* 0x000064000d027a24 */ /* 0x001fc600078e02ff */
[----:B------:R-:W-:Y:S01]  /*213e0*/  STL [R1+0xc8], R4 ;  /* 0x0000c80401007387 */ /* 0x000fe20000100800 */
[----:B-1----:R-:W-:-:S03]  /*213f0*/  IMAD R0, R3, c[0x0][0x190], RZ ;  /* 0x0000640003007a24 */ /* 0x002fc600078e02ff */
[----:B------:R0:W-:Y:S01]  /*21400*/  STL [R1+0xd0], R2 ;  /* 0x0000d00201007387 */ /* 0x0001e20000100800 */
[----:B------:R-:W-:-:S03]  /*21410*/  IMAD R3, R12, c[0x0][0x190], RZ ;  /* 0x000064000c037a24 */ /* 0x000fc600078e02ff */
[----:B------:R1:W-:Y:S01]  /*21420*/  STL [R1+0xe0], R0 ;  /* 0x0000e00001007387 */ /* 0x0003e20000100800 */
[----:B0-----:R-:W-:-:S03]  /*21430*/  IMAD R2, R11, c[0x0][0x190], RZ ;  /* 0x000064000b027a24 */ /* 0x001fc600078e02ff */
[----:B------:R5:W-:Y:S01]  /*21440*/  STL [R1+0xfc], R3 ;  /* 0x0000fc0301007387 */ /* 0x000be20000100800 */
[----:B-1----:R-:W-:-:S03]  /*21450*/  IMAD R0, R10, c[0x0][0x190], RZ ;  /* 0x000064000a007a24 */ /* 0x002fc600078e02ff */
[----:B------:R0:W-:Y:S01]  /*21460*/  STL [R1+0x100], R2 ;  /* 0x0001000201007387 */ /* 0x0001e20000100800 */
[----:B-----5:R-:W-:-:S03]  /*21470*/  IMAD R3, R5, c[0x0][0x190], RZ ;  /* 0x0000640005037a24 */ /* 0x020fc600078e02ff */
[----:B------:R1:W-:Y:S01]  /*21480*/  STL [R1+0x134], R0 ;  /* 0x0001340001007387 */ /* 0x0003e20000100800 */
[----:B0-----:R-:W-:-:S03]  /*21490*/  IMAD R2, R28, c[0x0][0x190], RZ ;  /* 0x000064001c027a24 */ /* 0x001fc600078e02ff */
[----:B------:R0:W-:Y:S04]  /*214a0*/  STL [R1+0x138], R3 ;  /* 0x0001380301007387 */ /* 0x0001e80000100800 */
[----:B------:R-:W2:Y:S01]  /*214b0*/  LDL.LU R5, [R1+0x7bc] ;  /* 0x0007bc0001057983 */ /* 0x000ea20000300800 */
[----:B-1----:R-:W-:-:S03]  /*214c0*/  IMAD R0, R25, c[0x0][0x190], RZ ;  /* 0x0000640019007a24 */ /* 0x002fc600078e02ff */
[----:B------:R1:W-:Y:S04]  /*214d0*/  STL [R1+0x13c], R2 ;  /* 0x00013c0201007387 */ /* 0x0003e80000100800 */
[----:B------:R-:W3:Y:S01]  /*214e0*/  LDL.LU R28, [R1+0x7b8] ;  /* 0x0007b800011c7983 */ /* 0x000ee20000300800 */
[----:B0-----:R-:W-:-:S03]  /*214f0*/  IMAD R3, R7, c[0x0][0x190], RZ ;  /* 0x0000640007037a24 */ /* 0x001fc600078e02ff */
[----:B------:R0:W-:Y:S01]  /*21500*/  STL [R1+0x140], R0 ;  /* 0x0001400001007387 */ /* 0x0001e20000100800 */
[----:B-1----:R-:W-:-:S03]  /*21510*/  IMAD R2, R9, c[0x0][0x190], RZ ;  /* 0x0000640009027a24 */ /* 0x002fc600078e02ff */
[----:B------:R-:W4:Y:S04]  /*21520*/  LDL.LU R25, [R1+0x7b4] ;  /* 0x0007b40001197983 */ /* 0x000f280000300800 */
[----:B------:R1:W-:Y:S01]  /*21530*/  STL [R1+0x178], R2 ;  /* 0x0001780201007387 */ /* 0x0003e20000100800 */
[----:B0-----:R-:W-:-:S05]  /*21540*/  IMAD R0, R8, c[0x0][0x190], RZ ;  /* 0x0000640008007a24 */ /* 0x001fca00078e02ff */
[----:B------:R0:W-:Y:S01]  /*21550*/  STL [R1+0x188], R0 ;  /* 0x0001880001007387 */ /* 0x0001e20000100800 */
[----:B-1----:R-:W-:-:S03]  /*21560*/  IMAD R2, R6, c[0x0][0x190], RZ ;  /* 0x0000640006027a24 */ /* 0x002fc600078e02ff */
[----:B------:R-:W-:Y:S04]  /*21570*/  STL [R1+0x1b4], R3 ;  /* 0x0001b40301007387 */ /* 0x000fe80000100800 */
[----:B------:R-:W5:Y:S01]  /*21580*/  LDL.LU R4, [R1+0x7b0] ;  /* 0x0007b00001047983 */ /* 0x000f620000300800 */
[----:B0-----:R-:W-:-:S03]  /*21590*/  IMAD R0, R29, c[0x0][0x190], RZ ;  /* 0x000064001d007a24 */ /* 0x001fc600078e02ff */
[----:B------:R0:W-:Y:S04]  /*215a0*/  STL [R1+0x1c0], R2 ;  /* 0x0001c00201007387 */ /* 0x0001e80000100800 */
[----:B0-----:R-:W5:Y:S04]  /*215b0*/  LDL.LU R2, [R1+0x7ac] ;  /* 0x0007ac0001027983 */ /* 0x001f680000300800 */
[----:B------:R0:W-:Y:S04]  /*215c0*/  STL [R1+0x1c4], R0 ;  /* 0x0001c40001007387 */ /* 0x0001e80000100800 */
[----:B0-----:R-:W5:Y:S04]  /*215d0*/  LDL.LU R0, [R1+0x7a8] ;  /* 0x0007a80001007983 */ /* 0x001f680000300800 */
[----:B------:R-:W5:Y:S04]  /*215e0*/  LDL.LU R27, [R1+0x7a4] ;  /* 0x0007a400011b7983 */ /* 0x000f680000300800 */
[----:B------:R-:W5:Y:S04]  /*215f0*/  LDL.LU R26, [R1+0x7a0] ;  /* 0x0007a000011a7983 */ /* 0x000f680000300800 */
[----:B------:R-:W5:Y:S04]  /*21600*/  LDL.LU R23, [R1+0x79c] ;  /* 0x00079c0001177983 */ /* 0x000f680000300800 */
[----:B------:R-:W5:Y:S01]  /*21610*/  LDL.LU R22, [R1+0x798] ;  /* 0x0007980001167983 */ /* 0x000f620000300800 */
[----:B------:R-:W-:-:S03]  /*21620*/  IMAD R24, R19, c[0x0][0x190], RZ ;  /* 0x0000640013187a24 */ /* 0x000fc600078e02ff */
        /* <DEDUP_REMOVED lines=15> */
[----:B------:R-:W5:Y:S01]  /*21720*/  LDL.LU R29, [R1+0x758] ;  /* 0x00075800011d7983 */ /* 0x000f620000300800 */
[----:B--2---:R-:W-:-:S05]  /*21730*/  IMAD R9, R5, c[0x0][0x190], RZ ;  /* 0x0000640005097a24 */ /* 0x004fca00078e02ff */
[----:B------:R0:W-:Y:S01]  /*21740*/  STL [R1+0x1d4], R9 ;  /* 0x0001d40901007387 */ /* 0x0001e20000100800 */
[----:B---3--:R-:W-:-:S03]  /*21750*/  IMAD R8, R28, c[0x0][0x190], RZ ;  /* 0x000064001c087a24 */ /* 0x008fc600078e02ff */
[----:B0-----:R-:W2:Y:S01]  /*21760*/  LDL.LU R9, [R1+0x754] ;  /* 0x0007540001097983 */ /* 0x001ea20000300800 */
[----:B----4-:R-:W-:-:S03]  /*21770*/  IMAD R5, R25, c[0x0][0x190], RZ ;  /* 0x0000640019057a24 */ /* 0x010fc600078e02ff */
[----:B------:R0:W-:Y:S04]  /*21780*/  STL [R1+0x20c], R8 ;  /* 0x00020c0801007387 */ /* 0x0001e80000100800 */
[----:B0-----:R-:W3:Y:S04]  /*21790*/  LDL.LU R8, [R1+0x750] ;  /* 0x0007500001087983 */ /* 0x001ee80000300800 */
[----:B------:R0:W-:Y:S01]  /*217a0*/  STL [R1+0x214], R5 ;  /* 0x0002140501007387 */ /* 0x0001e20000100800 */
[----:B-----5:R-:W-:-:S03]  /*217b0*/  IMAD R4, R4, c[0x0][0x190], RZ ;  /* 0x0000640004047a24 */ /* 0x020fc600078e02ff */
[----:B0-----:R-:W4:Y:S04]  /*217c0*/  LDL.LU R5, [R1+0x74c] ;  /* 0x00074c0001057983 */ /* 0x001f280000300800 */
[----:B------:R-:W4:Y:S01]  /*217d0*/  LDL.LU R28, [R1+0x748] ;  /* 0x00074800011c7983 */ /* 0x000f220000300800 */
[----:B------:R-:W-:-:S03]  /*217e0*/  IMAD R2, R2, c[0x0][0x190], RZ ;  /* 0x0000640002027a24 */ /* 0x000fc600078e02ff */
[----:B------:R-:W4:Y:S04]  /*217f0*/  LDL.LU R25, [R1+0x744] ;  /* 0x0007440001197983 */ /* 0x000f280000300800 */
[----:B------:R0:W-:Y:S04]  /*21800*/  STL [R1+0x240], R4 ;  /* 0x0002400401007387 */ /* 0x0001e80000100800 */
[----:B------:R1:W-:Y:S01]  /*21810*/  STL [R1+0x248], R2 ;  /* 0x0002480201007387 */ /* 0x0003e20000100800 */
[----:B0-----:R-:W-:Y:S02]  /*21820*/  IMAD R4, R0, c[0x0][0x190], RZ ;  /* 0x0000640000047a24 */ /* 0x001fe400078e02ff */
[----:B-1----:R-:W-:-:S02]  /*21830*/  IMAD R2, R27, c[0x0][0x190], RZ ;  /* 0x000064001b027a24 */ /* 0x002fc400078e02ff */
[----:B------:R-:W-:Y:S01]  /*21840*/  IMAD R0, R26, c[0x0][0x190], RZ ;  /* 0x000064001a007a24 */ /* 0x000fe200078e02ff */
[----:B------:R0:W-:Y:S04]  /*21850*/  STL [R1+0x260], R4 ;  /* 0x0002600401007387 */ /* 0x0001e80000100800 */
[----:B------:R1:W-:Y:S04]  /*21860*/  STL [R1+0x268], R2 ;  /* 0x0002680201007387 */ /* 0x0003e80000100800 */
[----:B------:R1:W-:Y:S01]  /*21870*/  STL [R1+0x29c], R0 ;  /* 0x00029c0001007387 */ /* 0x0003e20000100800 */
[----:B0-----:R-:W-:-:S02]  /*21880*/  IMAD R4, R23, c[0x0][0x190], RZ ;  /* 0x0000640017047a24 */ /* 0x001fc400078e02ff */
[----:B-1----:R-:W-:-:S03]  /*21890*/  IMAD R2, R22, c[0x0][0x190], RZ ;  /* 0x0000640016027a24 */ /* 0x002fc600078e02ff */
[----:B------:R0:W-:Y:S01]  /*218a0*/  STL [R1+0x428], R4 ;  /* 0x0004280401007387 */ /* 0x0001e20000100800 */
[----:B------:R-:W-:-:S03]  /*218b0*/  IMAD R0, R21, c[0x0][0x190], RZ ;  /* 0x0000640015007a24 */ /* 0x000fc600078e02ff */
[----:B------:R1:W-:Y:S04]  /*218c0*/  STL [R1+0x798], R2 ;  /* 0x0007980201007387 */ /* 0x0003e80000100800 */
[----:B------:R1:W-:Y:S01]  /*218d0*/  STL [R1+0x794], R0 ;  /* 0x0007940001007387 */ /* 0x0003e20000100800 */
[----:B0-----:R-:W-:Y:S02]  /*218e0*/  IMAD R4, R20, c[0x0][0x190], RZ ;  /* 0x0000640014047a24 */ /* 0x001fe400078e02ff */
        /* <DEDUP_REMOVED lines=13> */
[----:B------:R-:W-:Y:S01]  /*219c0*/  STL [R1+0x778], R4 ;  /* 0x0007780401007387 */ /* 0x000fe20000100800 */
[----:B------:R-:W-:-:S03]  /*219d0*/  IMAD R0, R3, c[0x0][0x190], RZ ;  /* 0x0000640003007a24 */ /* 0x000fc600078e02ff */
[----:B------:R0:W-:Y:S01]  /*219e0*/  STL [R1+0x774], R2 ;  /* 0x0007740201007387 */ /* 0x0001e20000100800 */
[----:B------:R-:W-:-:S03]  /*219f0*/  IMAD R3, R12, c[0x0][0x190], RZ ;  /* 0x000064000c037a24 */ /* 0x000fc600078e02ff */
[----:B------:R1:W-:Y:S01]  /*21a00*/  STL [R1+0x770], R0 ;  /* 0x0007700001007387 */ /* 0x0003e20000100800 */
[----:B0-----:R-:W-:-:S03]  /*21a10*/  IMAD R2, R11, c[0x0][0x190], RZ ;  /* 0x000064000b027a24 */ /* 0x001fc600078e02ff */
[----:B------:R0:W-:Y:S01]  /*21a20*/  STL [R1+0x76c], R3 ;  /* 0x00076c0301007387 */ /* 0x0001e20000100800 */
[----:B-1----:R-:W-:-:S03]  /*21a30*/  IMAD R0, R10, c[0x0][0x190], RZ ;  /* 0x000064000a007a24 */ /* 0x002fc600078e02ff */
[----:B------:R1:W-:Y:S01]  /*21a40*/  STL [R1+0x768], R2 ;  /* 0x0007680201007387 */ /* 0x0003e20000100800 */
[----:B0-----:R-:W-:-:S03]  /*21a50*/  IMAD R3, R7, c[0x0][0x190], RZ ;  /* 0x0000640007037a24 */ /* 0x001fc600078e02ff */
[----:B------:R0:W-:Y:S01]  /*21a60*/  STL [R1+0x764], R0 ;  /* 0x0007640001007387 */ /* 0x0001e20000100800 */
[----:B-1----:R-:W-:-:S03]  /*21a70*/  IMAD R2, R6, c[0x0][0x190], RZ ;  /* 0x0000640006027a24 */ /* 0x002fc600078e02ff */
[----:B------:R-:W-:Y:S04]  /*21a80*/  STL [R1+0x760], R3 ;  /* 0x0007600301007387 */ /* 0x000fe80000100800 */
[----:B------:R-:W5:Y:S01]  /*21a90*/  LDL.LU R7, [R1+0x740] ;  /* 0x0007400001077983 */ /* 0x000f620000300800 */
[----:B0-----:R-:W-:-:S03]  /*21aa0*/  IMAD R0, R29, c[0x0][0x190], RZ ;  /* 0x000064001d007a24 */ /* 0x001fc600078e02ff */
[----:B------:R2:W-:Y:S04]  /*21ab0*/  STL [R1+0x75c], R2 ;  /* 0x00075c0201007387 */ /* 0x0005e80000100800 */
[----:B------:R-:W5:Y:S04]  /*21ac0*/  LDL.LU R6, [R1+0x73c] ;  /* 0x00073c0001067983 */ /* 0x000f680000300800 */
[----:B------:R3:W-:Y:S04]  /*21ad0*/  STL [R1+0x758], R0 ;  /* 0x0007580001007387 */ /* 0x0007e80000100800 */
[----:B------:R-:W5:Y:S01]  /*21ae0*/  LDL.LU R29, [R1+0x738] ;  /* 0x00073800011d7983 */ /* 0x000f620000300800 */
[----:B--2---:R-:W-:-:S05]  /*21af0*/  IMAD R2, R9, c[0x0][0x190], RZ ;  /* 0x0000640009027a24 */ /* 0x004fca00078e02ff */
[----:B------:R0:W-:Y:S01]  /*21b00*/  STL [R1+0x754], R2 ;  /* 0x0007540201007387 */ /* 0x0001e20000100800 */
[----:B---3--:R-:W-:-:S05]  /*21b10*/  IMAD R0, R8, c[0x0][0x190], RZ ;  /* 0x0000640008007a24 */ /* 0x008fca00078e02ff */
[----:B------:R1:W-:Y:S01]  /*21b20*/  STL [R1+0x750], R0 ;  /* 0x0007500001007387 */ /* 0x0003e20000100800 */
[----:B----4-:R-:W-:Y:S02]  /*21b30*/  IMAD R3, R5, c[0x0][0x190], RZ ;  /* 0x0000640005037a24 */ /* 0x010fe400078e02ff */
[----:B0-----:R-:W-:-:S03]  /*21b40*/  IMAD R2, R28, c[0x0][0x190], RZ ;  /* 0x000064001c027a24 */ /* 0x001fc600078e02ff */
[----:B------:R-:W-:Y:S01]  /*21b50*/  STL [R1+0x74c], R3 ;  /* 0x00074c0301007387 */ /* 0x000fe20000100800 */
[----:B-1----:R-:W-:-:S03]  /*21b60*/  IMAD R0, R25, c[0x0][0x190], RZ ;  /* 0x0000640019007a24 */ /* 0x002fc600078e02ff */
[----:B------:R-:W2:Y:S04]  /*21b70*/  LDL.LU R4, [R1+0x734] ;  /* 0x0007340001047983 */ /* 0x000ea80000300800 */
[----:B------:R0:W-:Y:S04]  /*21b80*/  STL [R1+0x748], R2 ;  /* 0x0007480201007387 */ /* 0x0001e80000100800 */
[----:B0-----:R-:W3:Y:S04]  /*21b90*/  LDL.LU R2, [R1+0x730] ;  /* 0x0007300001027983 */ /* 0x001ee80000300800 */
[----:B------:R0:W-:Y:S04]  /*21ba0*/  STL [R1+0x744], R0 ;  /* 0x0007440001007387 */ /* 0x0001e80000100800 */
[----:B0-----:R-:W4:Y:S04]  /*21bb0*/  LDL.LU R0, [R1+0x72c] ;  /* 0x00072c0001007983 */ /* 0x001f280000300800 */
        /* <DEDUP_REMOVED lines=20> */
[----:B-----5:R-:W-:-:S05]  /*21d00*/  IMAD R8, R7, c[0x0][0x190], RZ ;  /* 0x0000640007087a24 */ /* 0x020fca00078e02ff */
[----:B------:R0:W-:Y:S01]  /*21d10*/  STL [R1+0x740], R8 ;  /* 0x0007400801007387 */ /* 0x0001e20000100800 */
[----:B------:R-:W-:-:S03]  /*21d20*/  IMAD R7, R6, c[0x0][0x190], RZ ;  /* 0x0000640006077a24 */ /* 0x000fc600078e02ff */
[----:B------:R-:W5:Y:S04]  /*21d30*/  LDL.LU R9, [R1+0x6d8] ;  /* 0x0006d80001097983 */ /* 0x000f680000300800 */
[----:B------:R1:W-:Y:S01]  /*21d40*/  STL [R1+0x73c], R7 ;  /* 0x00073c0701007387 */ /* 0x0003e20000100800 */
[----:B------:R-:W-:-:S03]  /*21d50*/  IMAD R6, R29, c[0x0][0x190], RZ ;  /* 0x000064001d067a24 */ /* 0x000fc600078e02ff */
[----:B0-----:R-:W5:Y:S04]  /*21d60*/  LDL.LU R8, [R1+0x6d4] ;  /* 0x0006d40001087983 */ /* 0x001f680000300800 */
[----:B------:R0:W-:Y:S04]  /*21d70*/  STL [R1+0x738], R6 ;  /* 0x0007380601007387 */ /* 0x0001e80000100800 */
[----:B-1----:R-:W5:Y:S04]  /*21d80*/  LDL.LU R7, [R1+0x6d0] ;  /* 0x0006d00001077983 */ /* 0x002f680000300800 */
[----:B0-----:R-:W5:Y:S04]  /*21d90*/  LDL.LU R6, [R1+0x6cc] ;  /* 0x0006cc0001067983 */ /* 0x001f680000300800 */
[----:B------:R-:W5:Y:S01]  /*21da0*/  LDL.LU R29, [R1+0x6c8] ;  /* 0x0006c800011d7983 */ /* 0x000f620000300800 */
[----:B--2---:R-:W-:-:S05]  /*21db0*/  IMAD R4, R4, c[0x0][0x190], RZ ;  /* 0x0000640004047a24 */ /* 0x004fca00078e02ff */
[----:B------:R4:W-:Y:S01]  /*21dc0*/  STL [R1+0x734], R4 ;  /* 0x0007340401007387 */ /* 0x0009e20000100800 */
[----:B---3--:R-:W-:-:S05]  /*21dd0*/  IMAD R2, R2, c[0x0][0x190], RZ ;  /* 0x0000640002027a24 */ /* 0x008fca00078e02ff */
[----:B------:R0:W-:Y:S01]  /*21de0*/  STL [R1+0x730], R2 ;  /* 0x0007300201007387 */ /* 0x0001e20000100800 */
[----:B----4-:R-:W-:Y:S02]  /*21df0*/  IMAD R4, R0, c[0x0][0x190], RZ ;  /* 0x0000640000047a24 */ /* 0x010fe400078e02ff */
[----:B0-----:R-:W-:-:S03]  /*21e00*/  IMAD R2, R27, c[0x0][0x190], RZ ;  /* 0x000064001b027a24 */ /* 0x001fc600078e02ff */
[----:B------:R0:W-:Y:S01]  /*21e10*/  STL [R1+0x72c], R4 ;  /* 0x00072c0401007387 */ /* 0x0001e20000100800 */
[----:B------:R-:W-:-:S03]  /*21e20*/  IMAD R0, R26, c[0x0][0x190], RZ ;  /* 0x000064001a007a24 */ /* 0x000fc600078e02ff */
[----:B------:R1:W-:Y:S04]  /*21e30*/  STL [R1+0x728], R2 ;  /* 0x0007280201007387 */ /* 0x0003e80000100800 */
[----:B------:R2:W-:Y:S01]  /*21e40*/  STL [R1+0x724], R0 ;  /* 0x0007240001007387 */ /* 0x0005e20000100800 */
[----:B0-----:R-:W-:Y:S02]  /*21e50*/  IMAD R4, R23, c[0x0][0x190], RZ ;  /* 0x0000640017047a24 */ /* 0x001fe400078e02ff */
[----:B-1----:R-:W-:-:S03]  /*21e60*/  IMAD R2, R22, c[0x0][0x190], RZ ;  /* 0x0000640016027a24 */ /* 0x002fc600078e02ff */
[----:B------:R0:W-:Y:S01]  /*21e70*/  STL [R1+0x720], R4 ;  /* 0x0007200401007387 */ /* 0x0001e20000100800 */
[----:B--2---:R-:W-:-:S03]  /*21e80*/  IMAD R0, R21, c[0x0][0x190], RZ ;  /* 0x0000640015007a24 */ /* 0x004fc600078e02ff */
        /* <DEDUP_REMOVED lines=16> */
[----:B------:R-:W-:Y:S01]  /*21f90*/  STL [R1+0x6fc], R4 ;  /* 0x0006fc0401007387 */ /* 0x000fe20000100800 */
[----:B--2---:R-:W-:-:S03]  /*21fa0*/  IMAD R0, R3, c[0x0][0x190], RZ ;  /* 0x0000640003007a24 */ /* 0x004fc600078e02ff */
        /* <DEDUP_REMOVED lines=11> */
[----:B------:R-:W2:Y:S01]  /*22060*/  LDL.LU R5, [R1+0x6c4] ;  /* 0x0006c40001057983 */ /* 0x000ea20000300800 */
[----:B0-----:R-:W-:-:S03]  /*22070*/  IMAD R0, R25, c[0x0][0x190], RZ ;  /* 0x0000640019007a24 */ /* 0x001fc600078e02ff */
[----:B------:R5:W-:Y:S04]  /*22080*/  STL [R1+0x6e0], R2 ;  /* 0x0006e00201007387 */ /* 0x000be80000100800 */
[----:B------:R-:W3:Y:S04]  /*22090*/  LDL.LU R28, [R1+0x6c0] ;  /* 0x0006c000011c7983 */ /* 0x000ee80000300800 */
[----:B------:R0:W-:Y:S01]  /*220a0*/  STL [R1+0x6dc], R0 ;  /* 0x0006dc0001007387 */ /* 0x0001e20000100800 */
[----:B-----5:R-:W-:-:S03]  /*220b0*/  IMAD R2, R9, c[0x0][0x190], RZ ;  /* 0x0000640009027a24 */ /* 0x020fc600078e02ff */
[----:B------:R-:W4:Y:S01]  /*220c0*/  LDL.LU R25, [R1+0x6bc] ;  /* 0x0006bc0001197983 */ /* 0x000f220000300800 */
[----:B------:R-:W-:-:S03]  /*220d0*/  IMAD R3, R7, c[0x0][0x190], RZ ;  /* 0x0000640007037a24 */ /* 0x000fc600078e02ff */
        /* <DEDUP_REMOVED lines=1115> */
[----:B------:R-:W-:Y:S02]  /*26690*/  IMAD R3, R7, c[0x0][0x190], RZ ;  /* 0x0000640007037a24 */ /* 0x000fe400078e02ff */
[----:B0-----:R-:W-:Y:S01]  /*266a0*/  IMAD R0, R8, c[0x0][0x190], RZ ;  /* 0x0000640008007a24 */ /* 0x001fe200078e02ff */
[----:B------:R0:W-:Y:S04]  /*266b0*/  STL [R1+0x9c], R2 ;  /* 0x00009c0201007387 */ /* 0x0001e80000100800 */
[----:B------:R1:W-:Y:S01]  /*266c0*/  STL [R1+0x94], R0 ;  /* 0x0000940001007387 */ /* 0x0003e20000100800 */
[----:B0-----:R-:W-:-:S03]  /*266d0*/  IMAD R2, R6, c[0x0][0x190], RZ ;  /* 0x0000640006027a24 */ /* 0x001fc600078e02ff */
[----:B------:R-:W-:Y:S01]  /*266e0*/  STL [R1+0x90], R3 ;  /* 0x0000900301007387 */ /* 0x000fe20000100800 */
[----:B-1----:R-:W-:-:S03]  /*266f0*/  IMAD R0, R29, c[0x0][0x190], RZ ;  /* 0x000064001d007a24 */ /* 0x002fc600078e02ff */
[----:B------:R-:W5:Y:S04]  /*26700*/  LDL.LU R4, [R1+0x78] ;  /* 0x0000780001047983 */ /* 0x000f680000300800 */
        /* <DEDUP_REMOVED lines=34> */
[----:B------:R-:W5:Y:S04]  /*26930*/  LDL.LU R28, [R1+0xc] ;  /* 0x00000c00011c7983 */ /* 0x000f680000300800 */
[----:B------:R-:W2:Y:S01]  /*26940*/  LDL.LU R25, [R1+0x8] ;  /* 0x0000080001197983 */ /* 0x000ea20000300800 */
[----:B------:R-:W-:-:S03]  /*26950*/  IMAD R2, R2, c[0x0][0x190], RZ ;  /* 0x0000640002027a24 */ /* 0x000fc600078e02ff */
[----:B------:R0:W-:Y:S04]  /*26960*/  STL [R1+0x78], R4 ;  /* 0x0000780401007387 */ /* 0x0001e80000100800 */
[----:B0-----:R-:W2:Y:S01]  /*26970*/  LDL.LU R4, [R1+0x1d90] ;  /* 0x001d900001047983 */ /* 0x001ea20000300800 */
[----:B------:R-:W-:-:S03]  /*26980*/  IMAD R0, R0, c[0x0][0x190], RZ ;  /* 0x0000640000007a24 */ /* 0x000fc600078e02ff */
[----:B------:R0:W-:Y:S01]  /*26990*/  STL [R1+0x74], R2 ;  /* 0x0000740201007387 */ /* 0x0001e20000100800 */
[----:B------:R-:W-:Y:S02]  /*269a0*/  IMAD R27, R27, c[0x0][0x190], RZ ;  /* 0x000064001b1b7a24 */ /* 0x000fe400078e02ff */
[----:B------:R-:W-:Y:S01]  /*269b0*/  IMAD R26, R26, c[0x0][0x190], RZ ;  /* 0x000064001a1a7a24 */ /* 0x000fe200078e02ff */
[----:B0-----:R-:W5:Y:S01]  /*269c0*/  LDL.LU R2, [R1+0x1d8c] ;  /* 0x001d8c0001027983 */ /* 0x001f620000300800 */
[----:B------:R-:W-:-:S03]  /*269d0*/  IMAD R23, R23, c[0x0][0x190], RZ ;  /* 0x0000640017177a24 */ /* 0x000fc600078e02ff */
[----:B------:R0:W-:Y:S01]  /*269e0*/  STL [R1+0x70], R0 ;  /* 0x0000700001007387 */ /* 0x0001e20000100800 */
[----:B------:R-:W-:Y:S02]  /*269f0*/  IMAD R22, R22, c[0x0][0x190], RZ ;  /* 0x0000640016167a24 */ /* 0x000fe400078e02ff */
[----:B------:R-:W-:Y:S01]  /*26a00*/  IMAD R21, R21, c[0x0][0x190], RZ ;  /* 0x0000640015157a24 */ /* 0x000fe200078e02ff */
[----:B0-----:R-:W5:Y:S04]  /*26a10*/  LDL.LU R0, [R1+0x1d88] ;  /* 0x001d880001007983 */ /* 0x001f680000300800 */
[----:B------:R0:W-:Y:S01]  /*26a20*/  STL [R1+0x6c], R27 ;  /* 0x00006c1b01007387 */ /* 0x0001e20000100800 */
[----:B------:R-:W-:Y:S02]  /*26a30*/  IMAD R20, R20, c[0x0][0x190], RZ ;  /* 0x0000640014147a24 */ /* 0x000fe400078e02ff */
[----:B------:R-:W-:Y:S01]  /*26a40*/  IMAD R19, R19, c[0x0][0x190], RZ ;  /* 0x0000640013137a24 */ /* 0x000fe200078e02ff */
[----:B0-----:R-:W5:Y:S04]  /*26a50*/  LDL.LU R27, [R1+0x1d84] ;  /* 0x001d8400011b7983 */ /* 0x001f680000300800 */
[----:B------:R0:W-:Y:S01]  /*26a60*/  STL [R1+0x68], R26 ;  /* 0x0000681a01007387 */ /* 0x0001e20000100800 */
[----:B------:R-:W-:-:S03]  /*26a70*/  IMAD R18, R18, c[0x0][0x190], RZ ;  /* 0x0000640012127a24 */ /* 0x000fc600078e02ff */
        /* <DEDUP_REMOVED lines=37> */
[----:B------:R0:W-:Y:S04]  /*26cd0*/  STL [R1+0x34], R12 ;  /* 0x0000340c01007387 */ /* 0x0001e80000100800 */
        /* <DEDUP_REMOVED lines=10> */
[----:B0-----:R-:W5:Y:S01]  /*26d80*/  LDL.LU R29, [R1+0x1d38] ;  /* 0x001d3800011d7983 */ /* 0x001f620000300800 */
[----:B--2---:R-:W-:-:S02]  /*26d90*/  IMAD R7, R7, c[0x0][0x190], RZ ;  /* 0x0000640007077a24 */ /* 0x004fc400078e02ff */
[----:B---3--:R-:W-:Y:S02]  /*26da0*/  IMAD R6, R6, c[0x0][0x190], RZ ;  /* 0x0000640006067a24 */ /* 0x008fe400078e02ff */
[----:B----4-:R-:W-:Y:S02]  /*26db0*/  IMAD R5, R5, c[0x0][0x190], RZ ;  /* 0x0000640005057a24 */ /* 0x010fe400078e02ff */
[----:B-----5:R-:W-:Y:S02]  /*26dc0*/  IMAD R28, R28, c[0x0][0x190], RZ ;  /* 0x000064001c1c7a24 */ /* 0x020fe400078e02ff */
[----:B------:R-:W-:Y:S02]  /*26dd0*/  IMAD R25, R25, c[0x0][0x190], RZ ;  /* 0x0000640019197a24 */ /* 0x000fe400078e02ff */
[----:B------:R-:W-:-:S05]  /*26de0*/  IMAD R29, R29, c[0x0][0x190], RZ ;  /* 0x000064001d1d7a24 */ /* 0x000fca00078e02ff */
[----:B------:R0:W-:Y:S04]  /*26df0*/  STL [R1+0x1d04], R29 ;  /* 0x001d041d01007387 */ /* 0x0001e80000100800 */
[----:B0-----:R-:W2:Y:S04]  /*26e00*/  LDL.LU R29, [R1+0x4] ;  /* 0x00000400011d7983 */ /* 0x001ea80000300800 */
[----:B------:R0:W-:Y:S04]  /*26e10*/  STL [R1+0x18], R7 ;  /* 0x0000180701007387 */ /* 0x0001e80000100800 */
[----:B0-----:R-:W3:Y:S04]  /*26e20*/  LDL.LU R7, [R1+0x1d34] ;  /* 0x001d340001077983 */ /* 0x001ee80000300800 */
[----:B------:R0:W-:Y:S04]  /*26e30*/  STL [R1+0x14], R6 ;  /* 0x0000140601007387 */ /* 0x0001e80000100800 */
[----:B0-----:R-:W4:Y:S04]  /*26e40*/  LDL.LU R6, [R1+0x1d30] ;  /* 0x001d300001067983 */ /* 0x001f280000300800 */
[----:B------:R0:W-:Y:S04]  /*26e50*/  STL [R1+0x10], R5 ;  /* 0x0000100501007387 */ /* 0x0001e80000100800 */
[----:B0-----:R-:W5:Y:S04]  /*26e60*/  LDL.LU R5, [R1+0x1d2c] ;  /* 0x001d2c0001057983 */ /* 0x001f680000300800 */
[----:B------:R0:W-:Y:S04]  /*26e70*/  STL [R1+0xc], R28 ;  /* 0x00000c1c01007387 */ /* 0x0001e80000100800 */
[----:B0-----:R-:W5:Y:S04]  /*26e80*/  LDL.LU R28, [R1+0x1d28] ;  /* 0x001d2800011c7983 */ /* 0x001f680000300800 */
[----:B------:R0:W-:Y:S04]  /*26e90*/  STL [R1+0x8], R25 ;  /* 0x0000081901007387 */ /* 0x0001e80000100800 */
[----:B0-----:R-:W5:Y:S01]  /*26ea0*/  LDL.LU R25, [R1+0x1d24] ;  /* 0x001d240001197983 */ /* 0x001f620000300800 */
[----:B------:R-:W-:-:S02]  /*26eb0*/  IMAD R8, R8, c[0x0][0x190], RZ ;  /* 0x0000640008087a24 */ /* 0x000fc400078e02ff */
[----:B------:R-:W-:Y:S02]  /*26ec0*/  IMAD R9, R9, c[0x0][0x190], RZ ;  /* 0x0000640009097a24 */ /* 0x000fe400078e02ff */
[----:B------:R-:W-:Y:S02]  /*26ed0*/  IMAD R10, R10, c[0x0][0x190], RZ ;  /* 0x000064000a0a7a24 */ /* 0x000fe400078e02ff */
[----:B------:R-:W-:Y:S02]  /*26ee0*/  IMAD R11, R11, c[0x0][0x190], RZ ;  /* 0x000064000b0b7a24 */ /* 0x000fe400078e02ff */
[----:B------:R-:W-:Y:S02]  /*26ef0*/  IMAD R12, R12, c[0x0][0x190], RZ ;  /* 0x000064000c0c7a24 */ /* 0x000fe400078e02ff */
[----:B------:R-:W-:Y:S02]  /*26f00*/  IMAD R3, R3, c[0x0][0x190], RZ ;  /* 0x0000640003037a24 */ /* 0x000fe400078e02ff */
[----:B------:R-:W-:-:S02]  /*26f10*/  IMAD R13, R13, c[0x0][0x190], RZ ;  /* 0x000064000d0d7a24 */ /* 0x000fc400078e02ff */
[----:B------:R-:W-:Y:S02]  /*26f20*/  IMAD R14, R14, c[0x0][0x190], RZ ;  /* 0x000064000e0e7a24 */ /* 0x000fe400078e02ff */
[----:B------:R-:W-:Y:S02]  /*26f30*/  IMAD R15, R15, c[0x0][0x190], RZ ;  /* 0x000064000f0f7a24 */ /* 0x000fe400078e02ff */
[----:B------:R-:W-:Y:S02]  /*26f40*/  IMAD R16, R16, c[0x0][0x190], RZ ;  /* 0x0000640010107a24 */ /* 0x000fe400078e02ff */
[----:B------:R-:W-:Y:S02]  /*26f50*/  IMAD R17, R17, c[0x0][0x190], RZ ;  /* 0x0000640011117a24 */ /* 0x000fe400078e02ff */
[----:B------:R-:W-:Y:S02]  /*26f60*/  IMAD R18, R18, c[0x0][0x190], RZ ;  /* 0x0000640012127a24 */ /* 0x000fe400078e02ff */
[----:B--2---:R-:W-:-:S05]  /*26f70*/  IMAD R29, R29, c[0x0][0x190], RZ ;  /* 0x000064001d1d7a24 */ /* 0x004fca00078e02ff */
[----:B------:R0:W-:Y:S01]  /*26f80*/  STL [R1+0x4], R29 ;  /* 0x0000041d01007387 */ /* 0x0001e20000100800 */
[----:B---3--:R-:W-:Y:S02]  /*26f90*/  IMAD R7, R7, c[0x0][0x190], RZ ;  /* 0x0000640007077a24 */ /* 0x008fe400078e02ff */
[----:B----4-:R-:W-:Y:S02]  /*26fa0*/  IMAD R6, R6, c[0x0][0x190], RZ ;  /* 0x0000640006067a24 */ /* 0x010fe400078e02ff */
[----:B-----5:R-:W-:Y:S02]  /*26fb0*/  IMAD R5, R5, c[0x0][0x190], RZ ;  /* 0x0000640005057a24 */ /* 0x020fe400078e02ff */
[----:B------:R-:W-:Y:S02]  /*26fc0*/  IMAD R28, R28, c[0x0][0x190], RZ ;  /* 0x000064001c1c7a24 */ /* 0x000fe400078e02ff */
[----:B0-----:R-:W-:Y:S02]  /*26fd0*/  IMAD R29, R25, c[0x0][0x190], RZ ;  /* 0x00006400191d7a24 */ /* 0x001fe400078e02ff */
[----:B------:R-:W2:Y:S04]  /*26fe0*/  LDL.LU R25, [R1+0x1d20] ;  /* 0x001d200001197983 */ /* 0x000ea80000300800 */
[----:B------:R0:W-:Y:S04]  /*26ff0*/  STL [R1+0x1ce8], R28 ;  /* 0x001ce81c01007387 */ /* 0x0001e80000100800 */
[----:B------:R-:W-:Y:S04]  /*27000*/  STL [R1], R29 ;  /* 0x0000001d01007387 */ /* 0x000fe80000100800 */
[----:B0-----:R-:W3:Y:S04]  /*27010*/  LDL R28, [R1+0x80c] ;  /* 0x00080c00011c7983 */ /* 0x001ee80000100800 */
[----:B------:R-:W-:Y:S04]  /*27020*/  STL [R1+0x79c], R5 ;  /* 0x00079c0501007387 */ /* 0x000fe80000100800 */
[----:B------:R0:W-:Y:S04]  /*27030*/  STL [R1+0x1ce0], R6 ;  /* 0x001ce00601007387 */ /* 0x0001e80000100800 */
[----:B0-----:R-:W4:Y:S04]  /*27040*/  LDL.LU R6, [R1+0x30] ;  /* 0x0000300001067983 */ /* 0x001f280000300800 */
[----:B------:R0:W-:Y:S04]  /*27050*/  STL [R1+0x1cdc], R7 ;  /* 0x001cdc0701007387 */ /* 0x0001e80000100800 */
[----:B0-----:R-:W5:Y:S04]  /*27060*/  LDL.LU R7, [R1+0x98] ;  /* 0x0000980001077983 */ /* 0x001f680000300800 */
[----:B------:R-:W-:Y:S04]  /*27070*/  STL [R1+0x1cd8], R8 ;  /* 0x001cd80801007387 */ /* 0x000fe80000100800 */
[----:B------:R0:W-:Y:S04]  /*27080*/  STL [R1+0x1cd4], R9 ;  /* 0x001cd40901007387 */ /* 0x0001e80000100800 */
[----:B0-----:R-:W5:Y:S04]  /*27090*/  LDL.LU R9, [R1+0xc0] ;  /* 0x0000c00001097983 */ /* 0x001f680000300800 */
[----:B------:R-:W-:Y:S04]  /*270a0*/  STL [R1+0x1cd0], R10 ;  /* 0x001cd00a01007387 */ /* 0x000fe80000100800 */
        /* <DEDUP_REMOVED lines=22> */
[----:B------:R-:W-:Y:S01]  /*27210*/  IMAD.MOV R29, RZ, RZ, -c[0x0][0x188] ;  /* 0x80006200ff1d7624 */ /* 0x000fe200078e02ff */
[----:B------:R2:W-:Y:S04]  /*27220*/  STL [R1+0x1d10], R19 ;  /* 0x001d101301007387 */ /* 0x0005e80000100800 */
[----:B------:R-:W-:Y:S04]  /*27230*/  STL [R1+0x1d14], R20 ;  /* 0x001d141401007387 */ /* 0x000fe80000100800 */
[----:B------:R-:W-:Y:S04]  /*27240*/  STL [R1+0x1d18], R21 ;  /* 0x001d181501007387 */ /* 0x000fe80000100800 */
[----:B------:R-:W-:Y:S01]  /*27250*/  STL [R1+0x1d1c], R22 ;  /* 0x001d1c1601007387 */ /* 0x000fe20000100800 */
[----:B--2---:R-:W-:Y:S01]  /*27260*/  LEA R19, P6, R24, R25, 0x1 ;  /* 0x0000001918137211 */ /* 0x004fe200078c08ff */
[----:B---3--:R-:W-:-:S02]  /*27270*/  IMAD R5, R29, 0x2, R28 ;  /* 0x000000021d057824 */ /* 0x008fc400078e021c */
[----:B------:R-:W2:Y:S04]  /*27280*/  LDL.LU R29, [R1+0x140] ;  /* 0x00014000011d7983 */ /* 0x000ea80000300800 */
[----:B------:R-:W3:Y:S04]  /*27290*/  LDL.LU R10, [R1+0x178] ;  /* 0x00017800010a7983 */ /* 0x000ee80000300800 */
[----:B------:R5:W-:Y:S01]  /*272a0*/  STL [R1+0xbb8], R19 ;  /* 0x000bb81301007387 */ /* 0x000be20000100800 */
[----:B----4-:R-:W-:-:S05]  /*272b0*/  LEA R8, P5, R6, R25, 0x1 ;  /* 0x0000001906087211 */ /* 0x010fca00078a08ff */
[----:B------:R0:W-:Y:S04]  /*272c0*/  STL [R1+0xbc0], R8 ;  /* 0x000bc00801007387 */ /* 0x0001e80000100800 */
[----:B------:R-:W4:Y:S01]  /*272d0*/  LDL.LU R28, [R1+0x188] ;  /* 0x00018800011c7983 */ /* 0x000f220000300800 */
[----:B-----5:R-:W-:-:S05]  /*272e0*/  LEA R19, P4, R7, R25, 0x1 ;  /* 0x0000001907137211 */ /* 0x020fca00078808ff */
[----:B------:R1:W-:Y:S01]  /*272f0*/  STL [R1+0xbc8], R19 ;  /* 0x000bc81301007387 */ /* 0x0003e20000100800 */
[----:B0-----:R-:W-:-:S05]  /*27300*/  LEA R8, P3, R9, R25, 0x1 ;  /* 0x0000001909087211 */ /* 0x001fca00078608ff */
[----:B------:R0:W-:Y:S04]  /*27310*/  STL [R1+0xbd0], R8 ;  /* 0x000bd00801007387 */ /* 0x0001e80000100800 */
[----:B-1----:R-:W4:Y:S01]  /*27320*/  LDL.LU R19, [R1+0x1b4] ;  /* 0x0001b40001137983 */ /* 0x002f220000300800 */
[-C--:B------:R-:W-:Y:S02]  /*27330*/  LEA R21, P0, R16, R25.reuse, 0x1 ;  /* 0x0000001910157211 */ /* 0x080fe400078008ff */
[-C--:B0-----:R-:W-:Y:S02]  /*27340*/  LEA R8, P1, R17, R25.reuse, 0x1 ;  /* 0x0000001911087211 */ /* 0x081fe400078208ff */
[----:B------:R-:W-:-:S05]  /*27350*/  LEA R20, P2, R18, R25, 0x1 ;  /* 0x0000001912147211 */ /* 0x000fca00078408ff */
[----:B------:R-:W-:Y:S04]  /*27360*/  STL [R1+0xbd8], R20 ;  /* 0x000bd81401007387 */ /* 0x000fe80000100800 */
[----:B------:R0:W-:Y:S04]  /*27370*/  STL [R1+0xbe0], R8 ;  /* 0x000be00801007387 */ /* 0x0001e80000100800 */
[----:B0-----:R-:W5:Y:S01]  /*27380*/  LDL.LU R8, [R1+0x1c0] ;  /* 0x0001c00001087983 */ /* 0x001f620000300800 */
[----:B------:R-:W-:-:S03]  /*27390*/  LEA.HI.X.SX32 R20, R24, R4, 0x1, P6 ;  /* 0x0000000418147211 */ /* 0x000fc600030f0eff */
[----:B------:R0:W-:Y:S04]  /*273a0*/  STL [R1+0xbe8], R21 ;  /* 0x000be81501007387 */ /* 0x0001e80000100800 */
[----:B------:R1:W-:Y:S01]  /*273b0*/  STL [R1+0xbb4], R20 ;  /* 0x000bb41401007387 */ /* 0x0003e20000100800 */
[-C--:B0-----:R-:W-:Y:S02]  /*273c0*/  LEA R21, P6, R15, R25.reuse, 0x1 ;  /* 0x000000190f157211 */ /* 0x081fe400078c08ff */
[----:B-1----:R-:W-:Y:S02]  /*273d0*/  LEA.HI.X.SX32 R20, R6, R4, 0x1, P5 ;  /* 0x0000000406147211 */ /* 0x002fe400028f0eff */
[----:B------:R-:W5:Y:S04]  /*273e0*/  LDL.LU R6, [R1+0x1c4] ;  /* 0x0001c40001067983 */ /* 0x000f680000300800 */
[----:B------:R0:W-:Y:S04]  /*273f0*/  STL [R1+0xbf0], R21 ;  /* 0x000bf01501007387 */ /* 0x0001e80000100800 */
[----:B------:R1:W-:Y:S01]  /*27400*/  STL [R1+0xbbc], R20 ;  /* 0x000bbc1401007387 */ /* 0x0003e20000100800 */
[----:B0-----:R-:W-:-:S02]  /*27410*/  LEA R21, P5, R14, R25, 0x1 ;  /* 0x000000190e157211 */ /* 0x001fc400078a08ff */
[----:B-1----:R-:W-:Y:S02]  /*27420*/  LEA.HI.X.SX32 R20, R7, R4, 0x1, P4 ;  /* 0x0000000407147211 */ /* 0x002fe400020f0eff */
[----:B------:R-:W5:Y:S04]  /*27430*/  LDL.LU R7, [R1+0x1d4] ;  /* 0x0001d40001077983 */ /* 0x000f680000300800 */
[----:B------:R0:W-:Y:S04]  /*27440*/  STL [R1+0xbf8], R21 ;  /* 0x000bf81501007387 */ /* 0x0001e80000100800 */
[----:B------:R1:W-:Y:S01]  /*27450*/  STL [R1+0xbc4], R20 ;  /* 0x000bc41401007387 */ /* 0x0003e20000100800 */
[----:B0-----:R-:W-:-:S02]  /*27460*/  LEA R21, P4, R13, R25, 0x1 ;  /* 0x000000190d157211 */ /* 0x001fc400078808ff */
[-C--:B-1----:R-:W-:Y:S02]  /*27470*/  LEA.HI.X.SX32 R20, R9, R4.reuse, 0x1, P3 ;  /* 0x0000000409147211 */ /* 0x082fe400018f0eff */
[----:B------:R-:W5:Y:S04]  /*27480*/  LDL.LU R9, [R1+0x20c] ;  /* 0x00020c0001097983 */ /* 0x000f680000300800 */
[----:B------:R-:W-:Y:S04]  /*27490*/  STL [R1+0xc00], R21 ;  /* 0x000c001501007387 */ /* 0x000fe80000100800 */
[----:B------:R0:W-:Y:S02]  /*274a0*/  STL [R1+0xbcc], R20 ;  /* 0x000bcc1401007387 */ /* 0x0001e40000100800 */
[----:B0-----:R-:W-:-:S02]  /*274b0*/  LEA.HI.X.SX32 R20, R18, R4, 0x1, P2 ;  /* 0x0000000412147211 */ /* 0x001fc400010f0eff */
[----:B------:R-:W5:Y:S01]  /*274c0*/  LDL.LU R18, [R1+0x214] ;  /* 0x0002140001127983 */ /* 0x000f620000300800 */
[----:B------:R-:W-:-:S05]  /*274d0*/  LEA R21, P3, R3, R25, 0x1 ;  /* 0x0000001903157211 */ /* 0x000fca00078608ff */
        /* <DEDUP_REMOVED lines=12> */
[----:B--2---:R-:W-:-:S02]  /*275a0*/  LEA R21, P0, R29, R25, 0x1 ;  /* 0x000000191d157211 */ /* 0x004fc400078008ff */
[----:B0-----:R-:W-:Y:S02]  /*275b0*/  LEA.HI.X.SX32 R20, R15, R4, 0x1, P6 ;  /* 0x000000040f147211 */ /* 0x001fe400030f0eff */
[----:B------:R-:W2:Y:S04]  /*275c0*/  LDL.LU R15, [R1+0x260] ;  /* 0x00026000010f7983 */ /* 0x000ea80000300800 */
[----:B------:R3:W-:Y:S04]  /*275d0*/  STL [R1+0xc20], R21 ;  /* 0x000c201501007387 */ /* 0x0007e80000100800 */
[----:B------:R0:W-:Y:S01]  /*275e0*/  STL [R1+0xbec], R20 ;  /* 0x000bec1401007387 */ /* 0x0001e20000100800 */
[----:B---3--:R-:W-:-:S02]  /*275f0*/  LEA R21, P6, R10, R25, 0x1 ;  /* 0x000000190a157211 */ /* 0x008fc400078c08ff */
[----:B0-----:R-:W-:Y:S02]  /*27600*/  LEA.HI.X.SX32 R20, R14, R4, 0x1, P5 ;  /* 0x000000040e147211 */ /* 0x001fe400028f0eff */
[----:B------:R-:W3:Y:S04]  /*27610*/  LDL.LU R14, [R1+0x268] ;  /* 0x00026800010e7983 */ /* 0x000ee80000300800 */
[----:B------:R4:W-:Y:S04]  /*27620*/  STL [R1+0xc28], R21 ;  /* 0x000c281501007387 */ /* 0x0009e80000100800 */
[----:B------:R0:W-:Y:S01]  /*27630*/  STL [R1+0xbf4], R20 ;  /* 0x000bf41401007387 */ /* 0x0001e20000100800 */
[----:B----4-:R-:W-:-:S02]  /*27640*/  LEA R21, P5, R28, R25, 0x1 ;  /* 0x000000191c157211 */ /* 0x010fc400078a08ff */
[----:B0-----:R-:W-:Y:S02]  /*27650*/  LEA.HI.X.SX32 R20, R13, R4, 0x1, P4 ;  /* 0x000000040d147211 */ /* 0x001fe400020f0eff */
[----:B------:R-:W4:Y:S04]  /*27660*/  LDL.LU R13, [R1+0x29c] ;  /* 0x00029c00010d7983 */ /* 0x000f280000300800 */
[----:B------:R0:W-:Y:S04]  /*27670*/  STL [R1+0xc30], R21 ;  /* 0x000c301501007387 */ /* 0x0001e80000100800 */
[----:B------:R1:W-:Y:S01]  /*27680*/  STL [R1+0xbfc], R20 ;  /* 0x000bfc1401007387 */ /* 0x0003e20000100800 */
[----:B0-----:R-:W-:-:S02]  /*27690*/  LEA R21, P4, R19, R25, 0x1 ;  /* 0x0000001913157211 */ /* 0x001fc400078808ff */
[-C--:B-1----:R-:W-:Y:S02]  /*276a0*/  LEA.HI.X.SX32 R20, R3, R4.reuse, 0x1, P3 ;  /* 0x0000000403147211 */ /* 0x082fe400018f0eff */
[----:B------:R-:W4:Y:S04]  /*276b0*/  LDL.LU R3, [R1+0x428] ;  /* 0x0004280001037983 */ /* 0x000f280000300800 */
[----:B------:R-:W-:Y:S04]  /*276c0*/  STL [R1+0xc38], R21 ;  /* 0x000c381501007387 */ /* 0x000fe80000100800 */
[----:B------:R0:W-:Y:S02]  /*276d0*/  STL [R1+0xc04], R20 ;  /* 0x000c041401007387 */ /* 0x0001e40000100800 */
[----:B0-----:R-:W-:-:S02]  /*276e0*/  LEA.HI.X.SX32 R20, R12, R4, 0x1, P2 ;  /* 0x000000040c147211 */ /* 0x001fc400010f0eff */
[----:B------:R-:W4:Y:S01]  /*276f0*/  LDL.LU R12, [R1+0x798] ;  /* 0x00079800010c7983 */ /* 0x000f220000300800 */
[----:B-----5:R-:W-:-:S05]  /*27700*/  LEA R21, P3, R8, R25, 0x1 ;  /* 0x0000001908157211 */ /* 0x020fca00078608ff */
[----:B------:R-:W-:Y:S04]  /*27710*/  STL [R1+0xc40], R21 ;  /* 0x000c401501007387 */ /* 0x000fe80000100800 */
[----:B------:R0:W-:Y:S02]  /*27720*/  STL [R1+0xc0c], R20 ;  /* 0x000c0c1401007387 */ /* 0x0001e40000100800 */
[----:B0-----:R-:W-:Y:S02]  /*27730*/  LEA.HI.X.SX32 R20, R11, R4, 0x1, P1 ;  /* 0x000000040b147211 */ /* 0x001fe400008f0eff */
        /* <DEDUP_REMOVED lines=45> */
[----:B-1----:R-:W-:Y:S02]  /*27a10*/  LEA.HI.X.SX32 R20, R18, R4, 0x1, P6 ;  /* 0x0000000412147211 */ /* 0x002fe400030f0eff */
        /* <DEDUP_REMOVED lines=16> */
[----:B------:R-:W-:Y:S04]  /*27b20*/  STL [R1+0xca8], R21 ;  /* 0x000ca81501007387 */ /* 0x000fe80000100800 */
[----:B------:R0:W-:Y:S02]  /*27b30*/  STL [R1+0xc74], R20 ;  /* 0x000c741401007387 */ /* 0x0001e40000100800 */
[----:B0-----:R-:W-:Y:S02]  /*27b40*/  LEA.HI.X.SX32 R20, R14, R4, 0x1, P2 ;  /* 0x000000040e147211 */ /* 0x001fe400010f0eff */
[-C--:B------:R-:W-:Y:S01]  /*27b50*/  LEA R21, P3, R10, R25.reuse, 0x1 ;  /* 0x000000190a157211 */ /* 0x080fe200078608ff */
        /* <DEDUP_REMOVED lines=18> */
[-C--:B--2---:R-:W-:Y:S02]  /*27c80*/  LEA R21, P6, R6, R25.reuse, 0x1 ;  /* 0x0000001906157211 */ /* 0x084fe400078c08ff */
        /* <DEDUP_REMOVED lines=40> */
[----:B------:R-:W5:Y:S01]  /*27f10*/  LDL.LU R9, [R1+0x730] ;  /* 0x0007300001097983 */ /* 0x000f620000300800 */
[----:B------:R-:W-:-:S05]  /*27f20*/  LEA R21, P5, R13, R25, 0x1 ;  /* 0x000000190d157211 */ /* 0x000fca00078a08ff */
[----:B------:R-:W-:Y:S04]  /*27f30*/  STL [R1+0xd10], R21 ;  /* 0x000d101501007387 */ /* 0x000fe80000100800 */
[----:B------:R0:W-:Y:S02]  /*27f40*/  STL [R1+0xcdc], R20 ;  /* 0x000cdc1401007387 */ /* 0x0001e40000100800 */
[-C--:B0-----:R-:W-:Y:S02]  /*27f50*/  LEA.HI.X.SX32 R20, R18, R4.reuse, 0x1, P3 ;  /* 0x0000000412147211 */ /* 0x081fe400018f0eff */
[----:B------:R-:W-:Y:S01]  /*27f60*/  LEA R21, P4, R3, R25, 0x1 ;  /* 0x0000001903157211 */ /* 0x000fe200078808ff */
        /* <DEDUP_REMOVED lines=10> */
[----:B--2---:R-:W-:-:S05]  /*28010*/  LEA R21, P2, R11, R25, 0x1 ;  /* 0x000000190b157211 */ /* 0x004fca00078408ff */
[----:B------:R3:W-:Y:S04]  /*28020*/  STL [R1+0xd28], R21 ;  /* 0x000d281501007387 */ /* 0x0007e80000100800 */
[----:B------:R0:W-:Y:S01]  /*28030*/  STL [R1+0xcf4], R20 ;  /* 0x000cf41401007387 */ /* 0x0001e20000100800 */
[-C--:B---3--:R-:W-:Y:S02]  /*28040*/  LEA R21, P1, R29, R25.reuse, 0x1 ;  /* 0x000000191d157211 */ /* 0x088fe400078208ff */
[----:B0-----:R-:W-:Y:S02]  /*28050*/  LEA.HI.X.SX32 R20, R15, R4, 0x1, P0 ;  /* 0x000000040f147211 */ /* 0x001fe400000f0eff */
[----:B------:R-:W2:Y:S04]  /*28060*/  LDL.LU R15, [R1+0x720] ;  /* 0x00072000010f7983 */ /* 0x000ea80000300800 */
[----:B------:R4:W-:Y:S04]  /*28070*/  STL [R1+0xd30], R21 ;  /* 0x000d301501007387 */ /* 0x0009e80000100800 */
[----:B------:R0:W-:Y:S01]  /*28080*/  STL [R1+0xcfc], R20 ;  /* 0x000cfc1401007387 */ /* 0x0001e20000100800 */
[----:B----4-:R-:W-:-:S02]  /*28090*/  LEA R21, P0, R10, R25, 0x1 ;  /* 0x000000190a157211 */ /* 0x010fc400078008ff */
[----:B0-----:R-:W-:Y:S02]  /*280a0*/  LEA.HI.X.SX32 R20, R14, R4, 0x1, P6 ;  /* 0x000000040e147211 */ /* 0x001fe400030f0eff */
[----:B------:R-:W3:Y:S04]  /*280b0*/  LDL.LU R14, [R1+0x71c] ;  /* 0x00071c00010e7983 */ /* 0x000ee80000300800 */
        /* <DEDUP_REMOVED lines=50> */
[----:B------:R-:W-:Y:S04]  /*283e0*/  STL [R1+0xd88], R21 ;  /* 0x000d881501007387 */ /* 0x000fe80000100800 */
[----:B------:R0:W-:Y:S02]  /*283f0*/  STL [R1+0xd54], R20 ;  /* 0x000d541401007387 */ /* 0x0001e40000100800 */
[----:B0-----:R-:W-:Y:S02]  /*28400*/  LEA.HI.X.SX32 R20, R7, R4, 0x1, P2 ;  /* 0x0000000407147211 */ /* 0x001fe400010f0eff */
[-C--:B---3--:R-:W-:Y:S01]  /*28410*/  LEA R21, P3, R14, R25.reuse, 0x1 ;  /* 0x000000190e157211 */ /* 0x088fe200078608ff */
        /* <DEDUP_REMOVED lines=59> */
[----:B------:R-:W2:Y:S01]  /*287d0*/  LDL.LU R10, [R1+0x6c0] ;  /* 0x0006c000010a7983 */ /* 0x000ea20000300800 */
[----:B---3--:R-:W-:-:S05]  /*287e0*/  LEA R21, P5, R9, R25, 0x1 ;  /* 0x0000001909157211 */ /* 0x008fca00078a08ff */
[----:B------:R-:W-:Y:S04]  /*287f0*/  STL [R1+0xdf0], R21 ;  /* 0x000df01501007387 */ /* 0x000fe80000100800 */
[----:B------:R0:W-:Y:S02]  /*28800*/  STL [R1+0xdbc], R20 ;  /* 0x000dbc1401007387 */ /* 0x0001e40000100800 */
[----:B0-----:R-:W-:Y:S02]  /*28810*/  LEA.HI.X.SX32 R20, R28, R4, 0x1, P3 ;  /* 0x000000041c147211 */ /* 0x001fe400018f0eff */
[-C--:B----4-:R-:W-:Y:S01]  /*28820*/  LEA R21, P4, R18, R25.reuse, 0x1 ;  /* 0x0000001912157211 */ /* 0x090fe200078808ff */
        /* <DEDUP_REMOVED lines=59> */
[----:B------:R-:W3:Y:S01]  /*28be0*/  LDL.LU R3, [R1+0x688] ;  /* 0x0006880001037983 */ /* 0x000ee20000300800 */
[----:B----4-:R-:W-:-:S05]  /*28bf0*/  LEA R21, P6, R19, R25, 0x1 ;  /* 0x0000001913157211 */ /* 0x010fca00078c08ff */
[----:B------:R-:W-:Y:S04]  /*28c00*/  STL [R1+0xe58], R21 ;  /* 0x000e581501007387 */ /* 0x000fe80000100800 */
[----:B------:R0:W-:Y:S02]  /*28c10*/  STL [R1+0xe24], R20 ;  /* 0x000e241401007387 */ /* 0x0001e40000100800 */
[-C--:B0-----:R-:W-:Y:S02]  /*28c20*/  LEA.HI.X.SX32 R20, R12, R4.reuse, 0x1, P4 ;  /* 0x000000040c147211 */ /* 0x081fe400020f0eff */
[----:B------:R-:W-:Y:S01]  /*28c30*/  LEA R21, P5, R8, R25, 0x1 ;  /* 0x0000001908157211 */ /* 0x000fe200078a08ff */
[----:B------:R-:W4:Y:S04]  /*28c40*/  LDL.LU R12, [R1+0x684] ;  /* 0x00068400010c7983 */ /* 0x000f280000300800 */
[----:B------:R-:W-:Y:S04]  /*28c50*/  STL [R1+0xe60], R21 ;  /* 0x000e601501007387 */ /* 0x000fe80000100800 */
[----:B------:R0:W-:Y:S02]  /*28c60*/  STL [R1+0xe2c], R20 ;  /* 0x000e2c1401007387 */ /* 0x0001e40000100800 */
[----:B0-----:R-:W-:-:S02]  /*28c70*/  LEA.HI.X.SX32 R20, R11, R4, 0x1, P3 ;  /* 0x000000040b147211 */ /* 0x001fc400018f0eff */
[-C--:B------:R-:W-:Y:S01]  /*28c80*/  LEA R21, P4, R6, R25.reuse, 0x1 ;  /* 0x0000001906157211 */ /* 0x080fe200078808ff */
        /* <DEDUP_REMOVED lines=103> */
[-C--:B0-----:R-:W-:Y:S02]  /*29300*/  LEA.HI.X.SX32 R20, R19, R4.reuse, 0x1, P3 ;  /* 0x0000000413147211 */ /* 0x081fe400018f0eff */
[----:B---3--:R-:W-:Y:S01]  /*29310*/  LEA R21, P4, R17, R25, 0x1 ;  /* 0x0000001911157211 */ /* 0x008fe200078808ff */
[----:B------:R-:W2:Y:S04]  /*29320*/  LDL.LU R19, [R1+0x62c] ;  /* 0x00062c0001137983 */ /* 0x000ea80000300800 */
[----:B------:R-:W-:Y:S04]  /*29330*/  STL [R1+0xf10], R21 ;  /* 0x000f101501007387 */ /* 0x000fe80000100800 */
[----:B------:R0:W-:Y:S02]  /*29340*/  STL [R1+0xedc], R20 ;  /* 0x000edc1401007387 */ /* 0x0001e40000100800 */
[----:B0-----:R-:W-:-:S02]  /*29350*/  LEA.HI.X.SX32 R20, R8, R4, 0x1, P2 ;  /* 0x0000000408147211 */ /* 0x001fc400010f0eff */
        /* <DEDUP_REMOVED lines=15> */
[----:B------:R-:W4:Y:S01]  /*29450*/  LDL.LU R9, [R1+0x61c] ;  /* 0x00061c0001097983 */ /* 0x000f220000300800 */
[----:B------:R-:W-:-:S05]  /*29460*/  LEA R21, P0, R13, R25, 0x1 ;  /* 0x000000190d157211 */ /* 0x000fca00078008ff */
        /* <DEDUP_REMOVED lines=1501> */
[----:B------:R0:W-:Y:S01]  /*2f240*/  STL [R1+0x185c], R20 ;  /* 0x00185c1401007387 */ /* 0x0001e20000100800 */
[-C--:B------:R-:W-:Y:S02]  /*2f250*/  LEA.HI.X.SX32 R19, R19, R4.reuse, 0x1, P5 ;  /* 0x0000000413137211 */ /* 0x080fe400028f0eff */
[----:B0-----:R-:W-:Y:S02]  /*2f260*/  LEA.HI.X.SX32 R20, R28, R4, 0x1, P6 ;  /* 0x000000041c147211 */ /* 0x001fe400030f0eff */
[-C--:B------:R-:W-:Y:S01]  /*2f270*/  LEA R21, P0, R18, R25.reuse, 0x1 ;  /* 0x0000001912157211 */ /* 0x080fe200078008ff */
[----:B------:R-:W4:Y:S04]  /*2f280*/  LDL.LU R28, [R1+0x11c] ;  /* 0x00011c00011c7983 */ /* 0x000f280000300800 */
[----:B------:R-:W-:Y:S04]  /*2f290*/  STL [R1+0x1898], R21 ;  /* 0x0018981501007387 */ /* 0x000fe80000100800 */
[----:B------:R0:W-:Y:S04]  /*2f2a0*/  STL [R1+0x1864], R20 ;  /* 0x0018641401007387 */ /* 0x0001e80000100800 */
[----:B0-----:R-:W4:Y:S01]  /*2f2b0*/  LDL.LU R20, [R1+0x118] ;  /* 0x0001180001147983 */ /* 0x001f220000300800 */
        /* <DEDUP_REMOVED lines=22> */
[----:B------:R0:W-:Y:S04]  /*2f420*/  STL [R1+0x188c], R19 ;  /* 0x00188c1301007387 */ /* 0x0001e80000100800 */
[----:B0-----:R-:W5:Y:S01]  /*2f430*/  LDL.LU R19, [R1+0x104] ;  /* 0x0001040001137983 */ /* 0x001f620000300800 */
[----:B------:R-:W-:Y:S02]  /*2f440*/  LEA.HI.X.SX32 R18, R18, R4, 0x1, P0 ;  /* 0x0000000412127211 */ /* 0x000fe400000f0eff */
[----:B--2---:R-:W-:-:S02]  /*2f450*/  LEA R21, P1, R3, R25, 0x1 ;  /* 0x0000001903157211 */ /* 0x004fc400078208ff */
[----:B------:R-:W-:-:S03]  /*2f460*/  LEA.HI.X.SX32 R17, R17, R4, 0x1, P6 ;  /* 0x0000000411117211 */ /* 0x000fc600030f0eff */
[----:B------:R-:W-:Y:S04]  /*2f470*/  STL [R1+0x18c8], R21 ;  /* 0x0018c81501007387 */ /* 0x000fe80000100800 */
[----:B------:R0:W-:Y:S01]  /*2f480*/  STL [R1+0x1894], R18 ;  /* 0x0018941201007387 */ /* 0x0001e20000100800 */
[----:B------:R-:W-:-:S03]  /*2f490*/  LEA.HI.X.SX32 R16, R16, R4, 0x1, P5 ;  /* 0x0000000410107211 */ /* 0x000fc600028f0eff */
[----:B0-----:R-:W2:Y:S01]  /*2f4a0*/  LDL.LU R18, [R1+0xf8] ;  /* 0x0000f80001127983 */ /* 0x001ea20000300800 */
[----:B---3--:R-:W-:-:S05]  /*2f4b0*/  LEA R21, P0, R12, R25, 0x1 ;  /* 0x000000190c157211 */ /* 0x008fca00078008ff */
[----:B------:R-:W-:Y:S04]  /*2f4c0*/  STL [R1+0x18d0], R21 ;  /* 0x0018d01501007387 */ /* 0x000fe80000100800 */
[----:B------:R0:W-:Y:S01]  /*2f4d0*/  STL [R1+0x189c], R17 ;  /* 0x00189c1101007387 */ /* 0x0001e20000100800 */
[----:B------:R-:W-:-:S03]  /*2f4e0*/  LEA.HI.X.SX32 R15, R15, R4, 0x1, P4 ;  /* 0x000000040f0f7211 */ /* 0x000fc600020f0eff */
[----:B0-----:R-:W3:Y:S01]  /*2f4f0*/  LDL.LU R17, [R1+0xf4] ;  /* 0x0000f40001117983 */ /* 0x001ee20000300800 */
[----:B----4-:R-:W-:-:S05]  /*2f500*/  LEA R21, P6, R11, R25, 0x1 ;  /* 0x000000190b157211 */ /* 0x010fca00078c08ff */
[----:B------:R-:W-:Y:S04]  /*2f510*/  STL [R1+0x18d8], R21 ;  /* 0x0018d81501007387 */ /* 0x000fe80000100800 */
[----:B------:R0:W-:Y:S01]  /*2f520*/  STL [R1+0x18a4], R16 ;  /* 0x0018a41001007387 */ /* 0x0001e20000100800 */
[----:B------:R-:W-:-:S03]  /*2f530*/  LEA.HI.X.SX32 R14, R14, R4, 0x1, P3 ;  /* 0x000000040e0e7211 */ /* 0x000fc600018f0eff */
[----:B0-----:R-:W4:Y:S01]  /*2f540*/  LDL.LU R16, [R1+0xf0] ;  /* 0x0000f00001107983 */ /* 0x001f220000300800 */
[----:B------:R-:W-:-:S05]  /*2f550*/  LEA R21, P5, R29, R25, 0x1 ;  /* 0x000000191d157211 */ /* 0x000fca00078a08ff */
        /* <DEDUP_REMOVED lines=10> */
[----:B------:R0:W-:Y:S04]  /*2f600*/  STL [R1+0x18f0], R21 ;  /* 0x0018f01501007387 */ /* 0x0001e80000100800 */
[----:B------:R1:W-:Y:S01]  /*2f610*/  STL [R1+0x18bc], R13 ;  /* 0x0018bc0d01007387 */ /* 0x0003e20000100800 */
[----:B0-----:R-:W-:-:S03]  /*2f620*/  LEA R21, P2, R20, R25, 0x1 ;  /* 0x0000001914157211 */ /* 0x001fc600078408ff */
[----:B-1----:R-:W4:Y:S04]  /*2f630*/  LDL.LU R13, [R1+0xe4] ;  /* 0x0000e400010d7983 */ /* 0x002f280000300800 */
[----:B------:R-:W-:Y:S01]  /*2f640*/  STL [R1+0x18f8], R21 ;  /* 0x0018f81501007387 */ /* 0x000fe20000100800 */
[----:B------:R-:W-:-:S03]  /*2f650*/  LEA.HI.X.SX32 R12, R12, R4, 0x1, P0 ;  /* 0x000000040c0c7211 */ /* 0x000fc600000f0eff */
[----:B------:R0:W-:Y:S04]  /*2f660*/  STL [R1+0x18c4], R3 ;  /* 0x0018c40301007387 */ /* 0x0001e80000100800 */
[----:B0-----:R-:W4:Y:S01]  /*2f670*/  LDL.LU R3, [R1+0xdc] ;  /* 0x0000dc0001037983 */ /* 0x001f220000300800 */
[-C--:B------:R-:W-:Y:S02]  /*2f680*/  LEA.HI.X.SX32 R11, R11, R4.reuse, 0x1, P6 ;  /* 0x000000040b0b7211 */ /* 0x080fe400030f0eff */
[----:B------:R-:W-:Y:S02]  /*2f690*/  LEA.HI.X.SX32 R10, R10, R4, 0x1, P4 ;  /* 0x000000040a0a7211 */ /* 0x000fe400020f0eff */
[----:B-----5:R-:W-:-:S05]  /*2f6a0*/  LEA R21, P1, R8, R25, 0x1 ;  /* 0x0000001908157211 */ /* 0x020fca00078208ff */
[----:B------:R-:W-:Y:S04]  /*2f6b0*/  STL [R1+0x1900], R21 ;  /* 0x0019001501007387 */ /* 0x000fe80000100800 */
[----:B------:R0:W-:Y:S04]  /*2f6c0*/  STL [R1+0x18cc], R12 ;  /* 0x0018cc0c01007387 */ /* 0x0001e80000100800 */
[----:B0-----:R-:W5:Y:S01]  /*2f6d0*/  LDL.LU R12, [R1+0xd8] ;  /* 0x0000d800010c7983 */ /* 0x001f620000300800 */
[----:B------:R-:W-:-:S05]  /*2f6e0*/  LEA R21, P0, R6, R25, 0x1 ;  /* 0x0000001906157211 */ /* 0x000fca00078008ff */
[----:B------:R-:W-:Y:S04]  /*2f6f0*/  STL [R1+0x1908], R21 ;  /* 0x0019081501007387 */ /* 0x000fe80000100800 */
[----:B------:R0:W-:Y:S02]  /*2f700*/  STL [R1+0x18d4], R11 ;  /* 0x0018d40b01007387 */ /* 0x0001e40000100800 */
[-C--:B0-----:R-:W-:Y:S02]  /*2f710*/  LEA.HI.X.SX32 R11, R29, R4.reuse, 0x1, P5 ;  /* 0x000000041d0b7211 */ /* 0x081fe400028f0eff */
[----:B------:R-:W5:Y:S01]  /*2f720*/  LDL.LU R29, [R1+0xd4] ;  /* 0x0000d400011d7983 */ /* 0x000f620000300800 */
[----:B------:R-:W-:Y:S02]  /*2f730*/  LEA.HI.X.SX32 R22, R28, R4, 0x1, P3 ;  /* 0x000000041c167211 */ /* 0x000fe400018f0eff */
[----:B------:R-:W-:-:S05]  /*2f740*/  LEA R21, P6, R7, R25, 0x1 ;  /* 0x0000001907157211 */ /* 0x000fca00078c08ff */
[----:B------:R-:W-:Y:S04]  /*2f750*/  STL [R1+0x1910], R21 ;  /* 0x0019101501007387 */ /* 0x000fe80000100800 */
[----:B------:R0:W-:Y:S04]  /*2f760*/  STL [R1+0x18dc], R11 ;  /* 0x0018dc0b01007387 */ /* 0x0001e80000100800 */
[----:B0-----:R-:W5:Y:S01]  /*2f770*/  LDL.LU R11, [R1+0xcc] ;  /* 0x0000cc00010b7983 */ /* 0x001f620000300800 */
[----:B------:R-:W-:-:S05]  /*2f780*/  LEA R21, P5, R9, R25, 0x1 ;  /* 0x0000001909157211 */ /* 0x000fca00078a08ff */
[----:B------:R-:W-:Y:S04]  /*2f790*/  STL [R1+0x1918], R21 ;  /* 0x0019181501007387 */ /* 0x000fe80000100800 */
[----:B------:R0:W-:Y:S04]  /*2f7a0*/  STL [R1+0x18e4], R10 ;  /* 0x0018e40a01007387 */ /* 0x0001e80000100800 */
[----:B0-----:R-:W5:Y:S01]  /*2f7b0*/  LDL.LU R10, [R1+0xbc] ;  /* 0x0000bc00010a7983 */ /* 0x001f620000300800 */
[----:B------:R-:W-:-:S05]  /*2f7c0*/  LEA R21, P4, R19, R25, 0x1 ;  /* 0x0000001913157211 */ /* 0x000fca00078808ff */
[----:B------:R2:W-:Y:S04]  /*2f7d0*/  STL [R1+0x1920], R21 ;  /* 0x0019201501007387 */ /* 0x0005e80000100800 */
[----:B------:R-:W5:Y:S04]  /*2f7e0*/  LDL.LU R28, [R1+0xb8] ;  /* 0x0000b800011c7983 */ /* 0x000f680000300800 */
[----:B------:R0:W-:Y:S01]  /*2f7f0*/  STL [R1+0x18ec], R22 ;  /* 0x0018ec1601007387 */ /* 0x0001e20000100800 */
[----:B--2---:R-:W-:Y:S02]  /*2f800*/  LEA R21, P3, R18, R25, 0x1 ;  /* 0x0000001912157211 */ /* 0x004fe400078608ff */
[----:B0-----:R-:W-:-:S03]  /*2f810*/  LEA.HI.X.SX32 R22, R20, R4, 0x1, P2 ;  /* 0x0000000414167211 */ /* 0x001fc600010f0eff */
[----:B------:R3:W-:Y:S01]  /*2f820*/  STL [R1+0x1928], R21 ;  /* 0x0019281501007387 */ /* 0x0007e20000100800 */
[----:B------:R-:W-:-:S03]  /*2f830*/  LEA.HI.X.SX32 R20, R8, R4, 0x1, P1 ;  /* 0x0000000408147211 */ /* 0x000fc600008f0eff */
[----:B------:R-:W-:Y:S04]  /*2f840*/  STL [R1+0x18f4], R22 ;  /* 0x0018f41601007387 */ /* 0x000fe80000100800 */
        /* <DEDUP_REMOVED lines=13> */
[----:B------:R0:W-:Y:S01]  /*2f920*/  STL [R1+0x190c], R20 ;  /* 0x00190c1401007387 */ /* 0x0001e20000100800 */
[----:B------:R-:W-:-:S02]  /*2f930*/  LEA.HI.X.SX32 R19, R19, R4, 0x1, P4 ;  /* 0x0000000413137211 */ /* 0x000fc400020f0eff */
[-C--:B0-----:R-:W-:Y:S02]  /*2f940*/  LEA.HI.X.SX32 R20, R9, R4.reuse, 0x1, P5 ;  /* 0x0000000409147211 */ /* 0x081fe400028f0eff */
[----:B------:R-:W-:Y:S01]  /*2f950*/  LEA R21, P6, R14, R25, 0x1 ;  /* 0x000000190e157211 */ /* 0x000fe200078c08ff */
[----:B------:R-:W4:Y:S04]  /*2f960*/  LDL.LU R9, [R1+0xa8] ;  /* 0x0000a80001097983 */ /* 0x000f280000300800 */
        /* <DEDUP_REMOVED lines=13> */
[----:B-----5:R-:W-:-:S05]  /*2fa40*/  LEA R21, P3, R12, R25, 0x1 ;  /* 0x000000190c157211 */ /* 0x020fca00078608ff */
[----:B------:R-:W-:Y:S04]  /*2fa50*/  STL [R1+0x1960], R21 ;  /* 0x0019601501007387 */ /* 0x000fe80000100800 */
[----:B------:R0:W-:Y:S04]  /*2fa60*/  STL [R1+0x192c], R17 ;  /* 0x00192c1101007387 */ /* 0x0001e80000100800 */
[----:B0-----:R-:W5:Y:S01]  /*2fa70*/  LDL.LU R17, [R1+0x94] ;  /* 0x0000940001117983 */ /* 0x001f620000300800 */
[----:B------:R-:W-:Y:S02]  /*2fa80*/  LEA.HI.X.SX32 R21, R16, R4, 0x1, P1 ;  /* 0x0000000410157211 */ /* 0x000fe400008f0eff */
[----:B------:R-:W-:-:S05]  /*2fa90*/  LEA R22, P2, R29, R25, 0x1 ;  /* 0x000000191d167211 */ /* 0x000fca00078408ff */
[----:B------:R-:W-:Y:S04]  /*2faa0*/  STL [R1+0x1968], R22 ;  /* 0x0019681601007387 */ /* 0x000fe80000100800 */
[----:B------:R0:W-:Y:S02]  /*2fab0*/  STL [R1+0x1934], R21 ;  /* 0x0019341501007387 */ /* 0x0001e40000100800 */
[-C--:B0-----:R-:W-:Y:S02]  /*2fac0*/  LEA.HI.X.SX32 R21, R15, R4.reuse, 0x1, P0 ;  /* 0x000000040f157211 */ /* 0x081fe400000f0eff */
[----:B------:R-:W-:Y:S02]  /*2fad0*/  LEA.HI.X.SX32 R13, R13, R4, 0x1, P5 ;  /* 0x000000040d0d7211 */ /* 0x000fe400028f0eff */
[----:B------:R-:W-:-:S05]  /*2fae0*/  LEA R16, P1, R11, R25, 0x1 ;  /* 0x000000190b107211 */ /* 0x000fca00078208ff */
[----:B------:R0:W-:Y:S04]  /*2faf0*/  STL [R1+0x1970], R16 ;  /* 0x0019701001007387 */ /* 0x0001e80000100800 */
[----:B0-----:R-:W5:Y:S01]  /*2fb00*/  LDL.LU R16, [R1+0x90] ;  /* 0x0000900001107983 */ /* 0x001f620000300800 */
[----:B------:R-:W-:-:S03]  /*2fb10*/  LEA R15, P0, R10, R25, 0x1 ;  /* 0x000000190a0f7211 */ /* 0x000fc600078008ff */
[----:B------:R0:W-:Y:S04]  /*2fb20*/  STL [R1+0x193c], R21 ;  /* 0x00193c1501007387 */ /* 0x0001e80000100800 */
[----:B------:R1:W-:Y:S01]  /*2fb30*/  STL [R1+0x1978], R15 ;  /* 0x0019780f01007387 */ /* 0x0003e20000100800 */
[----:B0-----:R-:W-:-:S03]  /*2fb40*/  LEA.HI.X.SX32 R21, R14, R4, 0x1, P6 ;  /* 0x000000040e157211 */ /* 0x001fc600030f0eff */
[----:B-1----:R-:W5:Y:S01]  /*2fb50*/  LDL.LU R15, [R1+0x8c] ;  /* 0x00008c00010f7983 */ /* 0x002f620000300800 */
[----:B------:R-:W-:-:S03]  /*2fb60*/  LEA R14, P6, R28, R25, 0x1 ;  /* 0x000000191c0e7211 */ /* 0x000fc600078c08ff */
[----:B------:R-:W-:Y:S04]  /*2fb70*/  STL [R1+0x1944], R21 ;  /* 0x0019441501007387 */ /* 0x000fe80000100800 */
[----:B------:R0:W-:Y:S04]  /*2fb80*/  STL [R1+0x1980], R14 ;  /* 0x0019800e01007387 */ /* 0x0001e80000100800 */
[----:B0-----:R-:W5:Y:S04]  /*2fb90*/  LDL.LU R14, [R1+0x88] ;  /* 0x00008800010e7983 */ /* 0x001f680000300800 */
[----:B------:R0:W-:Y:S04]  /*2fba0*/  STL [R1+0x194c], R13 ;  /* 0x00194c0d01007387 */ /* 0x0001e80000100800 */
[----:B0-----:R-:W5:Y:S01]  /*2fbb0*/  LDL.LU R13, [R1+0x84] ;  /* 0x00008400010d7983 */ /* 0x001f620000300800 */
[----:B--2---:R-:W-:-:S02]  /*2fbc0*/  LEA R21, P5, R8, R25, 0x1 ;  /* 0x0000001908157211 */ /* 0x004fc400078a08ff */
[----:B------:R-:W-:-:S03]  /*2fbd0*/  LEA.HI.X.SX32 R3, R3, R4, 0x1, P4 ;  /* 0x0000000403037211 */ /* 0x000fc600020f0eff */
[----:B------:R3:W-:Y:S01]  /*2fbe0*/  STL [R1+0x1988], R21 ;  /* 0x0019881501007387 */ /* 0x0007e20000100800 */
[----:B------:R-:W-:-:S03]  /*2fbf0*/  LEA.HI.X.SX32 R12, R12, R4, 0x1, P3 ;  /* 0x000000040c0c7211 */ /* 0x000fc600018f0eff */
[----:B------:R0:W-:Y:S01]  /*2fc00*/  STL [R1+0x1954], R3 ;  /* 0x0019540301007387 */ /* 0x0001e20000100800 */
[----:B---3--:R-:W-:-:S03]  /*2fc10*/  LEA R21, P4, R6, R25, 0x1 ;  /* 0x0000001906157211 */ /* 0x008fc600078808ff */
[----:B0-----:R-:W2:Y:S04]  /*2fc20*/  LDL.LU R3, [R1+0x80] ;  /* 0x0000800001037983 */ /* 0x001ea80000300800 */
[----:B------:R-:W-:Y:S04]  /*2fc30*/  STL [R1+0x1990], R21 ;  /* 0x0019901501007387 */ /* 0x000fe80000100800 */
[----:B------:R0:W-:Y:S02]  /*2fc40*/  STL [R1+0x195c], R12 ;  /* 0x00195c0c01007387 */ /* 0x0001e40000100800 */
[----:B0-----:R-:W-:-:S02]  /*2fc50*/  LEA.HI.X.SX32 R12, R29, R4, 0x1, P2 ;  /* 0x000000041d0c7211 */ /* 0x001fc400010f0eff */
[----:B------:R-:W3:Y:S01]  /*2fc60*/  LDL.LU R29, [R1+0x7c] ;  /* 0x00007c00011d7983 */ /* 0x000ee20000300800 */
[----:B----4-:R-:W-:-:S05]  /*2fc70*/  LEA R21, P3, R7, R25, 0x1 ;  /* 0x0000001907157211 */ /* 0x010fca00078608ff */
[----:B------:R0:W-:Y:S04]  /*2fc80*/  STL [R1+0x1998], R21 ;  /* 0x0019981501007387 */ /* 0x0001e80000100800 */
[----:B------:R1:W-:Y:S01]  /*2fc90*/  STL [R1+0x1964], R12 ;  /* 0x0019640c01007387 */ /* 0x0003e20000100800 */
[----:B0-----:R-:W-:-:S03]  /*2fca0*/  LEA.HI.X.SX32 R21, R11, R4, 0x1, P1 ;  /* 0x000000040b157211 */ /* 0x001fc600008f0eff */
[----:B-1----:R-:W4:Y:S01]  /*2fcb0*/  LDL.LU R12, [R1+0x78] ;  /* 0x00007800010c7983 */ /* 0x002f220000300800 */
[----:B------:R-:W-:-:S05]  /*2fcc0*/  LEA R22, P2, R9, R25, 0x1 ;  /* 0x0000001909167211 */ /* 0x000fca00078408ff */
[----:B------:R0:W-:Y:S04]  /*2fcd0*/  STL [R1+0x19a0], R22 ;  /* 0x0019a01601007387 */ /* 0x0001e80000100800 */
[----:B------:R-:W4:Y:S04]  /*2fce0*/  LDL.LU R11, [R1+0x74] ;  /* 0x00007400010b7983 */ /* 0x000f280000300800 */
[----:B------:R1:W-:Y:S01]  /*2fcf0*/  STL [R1+0x196c], R21 ;  /* 0x00196c1501007387 */ /* 0x0003e20000100800 */
[----:B0-----:R-:W-:Y:S02]  /*2fd00*/  LEA R22, P1, R20, R25, 0x1 ;  /* 0x0000001914167211 */ /* 0x001fe400078208ff */
[----:B-1----:R-:W-:-:S03]  /*2fd10*/  LEA.HI.X.SX32 R21, R10, R4, 0x1, P0 ;  /* 0x000000040a157211 */ /* 0x002fc600000f0eff */
        /* <DEDUP_REMOVED lines=10> */
[----:B------:R-:W-:Y:S04]  /*2fdc0*/  STL [R1+0x19b8], R22 ;  /* 0x0019b81601007387 */ /* 0x000fe80000100800 */
[----:B------:R-:W4:Y:S04]  /*2fdd0*/  LDL.LU R8, [R1+0x68] ;  /* 0x0000680001087983 */ /* 0x000f280000300800 */
[----:B------:R0:W-:Y:S02]  /*2fde0*/  STL [R1+0x1984], R21 ;  /* 0x0019841501007387 */ /* 0x0001e40000100800 */
[----:B0-----:R-:W-:-:S02]  /*2fdf0*/  LEA.HI.X.SX32 R21, R6, R4, 0x1, P4 ;  /* 0x0000000406157211 */ /* 0x001fc400020f0eff */
[----:B-----5:R-:W-:-:S05]  /*2fe00*/  LEA R22, P5, R17, R25, 0x1 ;  /* 0x0000001911167211 */ /* 0x020fca00078a08ff */
[----:B------:R-:W-:Y:S04]  /*2fe10*/  STL [R1+0x19c0], R22 ;  /* 0x0019c01601007387 */ /* 0x000fe80000100800 */
[----:B------:R-:W5:Y:S04]  /*2fe20*/  LDL.LU R6, [R1+0x64] ;  /* 0x0000640001067983 */ /* 0x000f680000300800 */
[----:B------:R0:W-:Y:S02]  /*2fe30*/  STL [R1+0x198c], R21 ;  /* 0x00198c1501007387 */ /* 0x0001e40000100800 */
[----:B0-----:R-:W-:-:S02]  /*2fe40*/  LEA.HI.X.SX32 R21, R7, R4, 0x1, P3 ;  /* 0x0000000407157211 */ /* 0x001fc400018f0eff */
[----:B------:R-:W5:Y:S01]  /*2fe50*/  LDL.LU R7, [R1+0x60] ;  /* 0x0000600001077983 */ /* 0x000f620000300800 */
[----:B------:R-:W-:Y:S02]  /*2fe60*/  LEA.HI.X.SX32 R20, R20, R4, 0x1, P1 ;  /* 0x0000000414147211 */ /* 0x000fe400008f0eff */
[----:B------:R-:W-:-:S05]  /*2fe70*/  LEA R22, P4, R16, R25, 0x1 ;  /* 0x0000001910167211 */ /* 0x000fca00078808ff */
[----:B------:R0:W-:Y:S04]  /*2fe80*/  STL [R1+0x19c8], R22 ;  /* 0x0019c81601007387 */ /* 0x0001e80000100800 */
[----:B------:R1:W-:Y:S01]  /*2fe90*/  STL [R1+0x1994], R21 ;  /* 0x0019941501007387 */ /* 0x0003e20000100800 */
[----:B0-----:R-:W-:Y:S02]  /*2fea0*/  LEA.HI.X.SX32 R22, R9, R4, 0x1, P2 ;  /* 0x0000000409167211 */ /* 0x001fe400010f0eff */
[----:B------:R-:W-:-:S05]  /*2feb0*/  LEA R24, P3, R15, R25, 0x1 ;  /* 0x000000190f187211 */ /* 0x000fca00078608ff */
[----:B------:R-:W-:Y:S04]  /*2fec0*/  STL [R1+0x19d0], R24 ;  /* 0x0019d01801007387 */ /* 0x000fe80000100800 */
[----:B------:R-:W5:Y:S04]  /*2fed0*/  LDL.LU R9, [R1+0x5c] ;  /* 0x00005c0001097983 */ /* 0x000f680000300800 */
[----:B------:R0:W-:Y:S01]  /*2fee0*/  STL [R1+0x199c], R22 ;  /* 0x00199c1601007387 */ /* 0x0001e20000100800 */
[----:B-1----:R-:W-:-:S05]  /*2fef0*/  LEA R21, P2, R14, R25, 0x1 ;  /* 0x000000190e157211 */ /* 0x002fca00078408ff */
[----:B------:R1:W-:Y:S04]  /*2ff00*/  STL [R1+0x19d8], R21 ;  /* 0x0019d81501007387 */ /* 0x0003e80000100800 */
[----:B0-----:R-:W5:Y:S04]  /*2ff10*/  LDL.LU R22, [R1+0x58] ;  /* 0x0000580001167983 */ /* 0x001f680000300800 */
[----:B------:R0:W-:Y:S01]  /*2ff20*/  STL [R1+0x19a4], R20 ;  /* 0x0019a41401007387 */ /* 0x0001e20000100800 */
[----:B-1----:R-:W-:Y:S02]  /*2ff30*/  LEA R21, P1, R13, R25, 0x1 ;  /* 0x000000190d157211 */ /* 0x002fe400078208ff */
[----:B0-----:R-:W-:-:S03]  /*2ff40*/  LEA.HI.X.SX32 R20, R19, R4, 0x1, P0 ;  /* 0x0000000413147211 */ /* 0x001fc600000f0eff */
[----:B------:R-:W-:Y:S04]  /*2ff50*/  STL [R1+0x19e0], R21 ;  /* 0x0019e01501007387 */ /* 0x000fe80000100800 */
[----:B------:R-:W-:Y:S04]  /*2ff60*/  STL [R1+0x19ac], R20 ;  /* 0x0019ac1401007387 */ /* 0x000fe80000100800 */
[----:B------:R-:W5:Y:S01]  /*2ff70*/  LDL.LU R24, [R1+0x54] ;  /* 0x0000540001187983 */ /* 0x000f620000300800 */
[----:B--2---:R-:W-:Y:S02]  /*2ff80*/  LEA R19, P0, R3, R25, 0x1 ;  /* 0x0000001903137211 */ /* 0x004fe400078008ff */
[----:B------:R-:W-:-:S03]  /*2ff90*/  LEA.HI.X.SX32 R18, R18, R4, 0x1, P6 ;  /* 0x0000000412127211 */ /* 0x000fc600030f0eff */
[----:B------:R3:W-:Y:S01]  /*2ffa0*/  STL [R1+0x19e8], R19 ;  /* 0x0019e81301007387 */ /* 0x0007e20000100800 */
[----:B------:R-:W-:-:S03]  /*2ffb0*/  LEA.HI.X.SX32 R17, R17, R4, 0x1, P5 ;  /* 0x0000000411117211 */ /* 0x000fc600028f0eff */
[----:B------:R4:W-:Y:S01]  /*2ffc0*/  STL [R1+0x19b4], R18 ;  /* 0x0019b41201007387 */ /* 0x0009e20000100800 */
[----:B---3--:R-:W-:-:S05]  /*2ffd0*/  LEA R19, P6, R29, R25, 0x1 ;  /* 0x000000191d137211 */ /* 0x008fca00078c08ff */
[----:B------:R-:W-:Y:S04]  /*2ffe0*/  STL [R1+0x19f0], R19 ;  /* 0x0019f01301007387 */ /* 0x000fe80000100800 */
[----:B------:R-:W2:Y:S04]  /*2fff0*/  LDL.LU R21, [R1+0x50] ;  /* 0x0000500001157983 */ /* 0x000ea80000300800 */
[----:B------:R0:W-:Y:S01]  /*30000*/  STL [R1+0x19bc], R17 ;  /* 0x0019bc1101007387 */ /* 0x0001e20000100800 */
[----:B------:R-:W-:Y:S02]  /*30010*/  LEA.HI.X.SX32 R15, R15, R4, 0x1, P3 ;  /* 0x000000040f0f7211 */ /* 0x000fe400018f0eff */
[----:B----4-:R-:W-:-:S02]  /*30020*/  LEA R18, P5, R12, R25, 0x1 ;  /* 0x000000190c127211 */ /* 0x010fc400078a08ff */
[----:B0-----:R-:W-:-:S03]  /*30030*/  LEA.HI.X.SX32 R17, R16, R4, 0x1, P4 ;  /* 0x0000000410117211 */ /* 0x001fc600020f0eff */
[----:B------:R-:W-:Y:S04]  /*30040*/  STL [R1+0x19f8], R18 ;  /* 0x0019f81201007387 */ /* 0x000fe80000100800 */
[----:B------:R-:W3:Y:S01]  /*30050*/  LDL.LU R20, [R1+0x4c] ;  /* 0x00004c0001147983 */ /* 0x000ee20000300800 */
[----:B------:R-:W-:-:S03]  /*30060*/  LEA R16, P4, R11, R25, 0x1 ;  /* 0x000000190b107211 */ /* 0x000fc600078808ff */
[----:B------:R-:W-:Y:S04]  /*30070*/  STL [R1+0x19c4], R17 ;  /* 0x0019c41101007387 */ /* 0x000fe80000100800 */
[----:B------:R0:W-:Y:S04]  /*30080*/  STL [R1+0x1a00], R16 ;  /* 0x001a001001007387 */ /* 0x0001e80000100800 */
[----:B------:R-:W4:Y:S04]  /*30090*/  LDL.LU R19, [R1+0x48] ;  /* 0x0000480001137983 */ /* 0x000f280000300800 */
[----:B------:R1:W-:Y:S01]  /*300a0*/  STL [R1+0x19cc], R15 ;  /* 0x0019cc0f01007387 */ /* 0x0003e20000100800 */
[----:B0-----:R-:W-:-:S02]  /*300b0*/  LEA R16, P3, R10, R25, 0x1 ;  /* 0x000000190a107211 */ /* 0x001fc400078608ff */
[----:B-1----:R-:W-:-:S03]  /*300c0*/  LEA.HI.X.SX32 R15, R14, R4, 0x1, P2 ;  /* 0x000000040e0f7211 */ /* 0x002fc600010f0eff */
[----:B------:R-:W-:Y:S04]  /*300d0*/  STL [R1+0x1a08], R16 ;  /* 0x001a081001007387 */ /* 0x000fe80000100800 */
[----:B------:R-:W-:Y:S04]  /*300e0*/  STL [R1+0x19d4], R15 ;  /* 0x0019d40f01007387 */ /* 0x000fe80000100800 */
[----:B------:R-:W4:Y:S01]  /*300f0*/  LDL.LU R18, [R1+0x44] ;  /* 0x0000440001127983 */ /* 0x000f220000300800 */
[----:B------:R-:W-:Y:S02]  /*30100*/  LEA.HI.X.SX32 R13, R13, R4, 0x1, P1 ;  /* 0x000000040d0d7211 */ /* 0x000fe400008f0eff */
[----:B------:R-:W-:-:S05]  /*30110*/  LEA R14, P2, R28, R25, 0x1 ;  /* 0x000000191c0e7211 */ /* 0x000fca00078408ff */
[----:B------:R0:W-:Y:S01]  /*30120*/  STL [R1+0x1a10], R14 ;  /* 0x001a100e01007387 */ /* 0x0001e20000100800 */
[----:B------:R-:W-:-:S03]  /*30130*/  LEA.HI.X.SX32 R3, R3, R4, 0x1, P0 ;  /* 0x0000000403037211 */ /* 0x000fc600000f0eff */
[----:B------:R-:W-:Y:S01]  /*30140*/  STL [R1+0x19dc], R13 ;  /* 0x0019dc0d01007387 */ /* 0x000fe20000100800 */
[----:B0-----:R-:W-:-:S05]  /*30150*/  LEA R14, P1, R8, R25, 0x1 ;  /* 0x00000019080e7211 */ /* 0x001fca00078208ff */
[----:B------:R-:W-:Y:S04]  /*30160*/  STL [R1+0x1a18], R14 ;  /* 0x001a180e01007387 */ /* 0x000fe80000100800 */
[----:B------:R-:W4:Y:S04]  /*30170*/  LDL.LU R17, [R1+0x40] ;  /* 0x0000400001117983 */ /* 0x000f280000300800 */
[----:B------:R0:W-:Y:S02]  /*30180*/  STL [R1+0x19e4], R3 ;  /* 0x0019e40301007387 */ /* 0x0001e40000100800 */
[----:B0-----:R-:W-:-:S02]  /*30190*/  LEA.HI.X.SX32 R3, R29, R4, 0x1, P6 ;  /* 0x000000041d037211 */ /* 0x001fc400030f0eff */
[----:B-----5:R-:W-:-:S05]  /*301a0*/  LEA R13, P0, R6, R25, 0x1 ;  /* 0x00000019060d7211 */ /* 0x020fca00078008ff */
[----:B------:R0:W-:Y:S04]  /*301b0*/  STL [R1+0x1a20], R13 ;  /* 0x001a200d01007387 */ /* 0x0001e80000100800 */
[----:B------:R-:W5:Y:S01]  /*301c0*/  LDL.LU R29, [R1+0x3c] ;  /* 0x00003c00011d7983 */ /* 0x000f620000300800 */
[----:B0-----:R-:W-:-:S03]  /*301d0*/  LEA R13, P6, R7, R25, 0x1 ;  /* 0x00000019070d7211 */ /* 0x001fc600078c08ff */
[----:B------:R0:W-:Y:S04]  /*301e0*/  STL [R1+0x19ec], R3 ;  /* 0x0019ec0301007387 */ /* 0x0001e80000100800 */
[----:B------:R-:W-:Y:S04]  /*301f0*/  STL [R1+0x1a28], R13 ;  /* 0x001a280d01007387 */ /* 0x000fe80000100800 */
[----:B------:R-:W5:Y:S01]  /*30200*/  LDL.LU R16, [R1+0x38] ;  /* 0x0000380001107983 */ /* 0x000f620000300800 */
[----:B0-----:R-:W-:-:S05]  /*30210*/  LEA.HI.X.SX32 R3, R12, R4, 0x1, P5 ;  /* 0x000000040c037211 */ /* 0x001fca00028f0eff */
[----:B------:R0:W-:Y:S04]  /*30220*/  STL [R1+0x19f4], R3 ;  /* 0x0019f40301007387 */ /* 0x0001e80000100800 */
[----:B------:R-:W5:Y:S01]  /*30230*/  LDL.LU R15, [R1+0x34] ;  /* 0x00003400010f7983 */ /* 0x000f620000300800 */
[----:B0-----:R-:W-:Y:S02]  /*30240*/  LEA.HI.X.SX32 R3, R11, R4, 0x1, P4 ;  /* 0x000000040b037211 */ /* 0x001fe400020f0eff */
[----:B------:R-:W-:-:S05]  /*30250*/  LEA R12, P5, R9, R25, 0x1 ;  /* 0x00000019090c7211 */ /* 0x000fca00078a08ff */
[----:B------:R-:W-:Y:S04]  /*30260*/  STL [R1+0x1a30], R12 ;  /* 0x001a300c01007387 */ /* 0x000fe80000100800 */
[----:B------:R0:W-:Y:S04]  /*30270*/  STL [R1+0x19fc], R3 ;  /* 0x0019fc0301007387 */ /* 0x0001e80000100800 */
[----:B------:R-:W5:Y:S01]  /*30280*/  LDL.LU R14, [R1+0x2c] ;  /* 0x00002c00010e7983 */ /* 0x000f620000300800 */
[----:B------:R-:W-:Y:S02]  /*30290*/  LEA R11, P4, R22, R25, 0x1 ;  /* 0x00000019160b7211 */ /* 0x000fe400078808ff */
[----:B0-----:R-:W-:-:S03]  /*302a0*/  LEA.HI.X.SX32 R3, R10, R4, 0x1, P3 ;  /* 0x000000040a037211 */ /* 0x001fc600018f0eff */
[----:B------:R-:W-:Y:S04]  /*302b0*/  STL [R1+0x1a38], R11 ;  /* 0x001a380b01007387 */ /* 0x000fe80000100800 */
[----:B------:R-:W5:Y:S04]  /*302c0*/  LDL.LU R13, [R1+0x28] ;  /* 0x00002800010d7983 */ /* 0x000f680000300800 */
[----:B------:R0:W-:Y:S04]  /*302d0*/  STL [R1+0x1a04], R3 ;  /* 0x001a040301007387 */ /* 0x0001e80000100800 */
[----:B0-----:R-:W5:Y:S01]  /*302e0*/  LDL.LU R3, [R1+0x24] ;  /* 0x0000240001037983 */ /* 0x001f620000300800 */
[----:B------:R-:W-:-:S02]  /*302f0*/  LEA R11, P3, R24, R25, 0x1 ;  /* 0x00000019180b7211 */ /* 0x000fc400078608ff */
[----:B------:R-:W-:-:S03]  /*30300*/  LEA.HI.X.SX32 R10, R28, R4, 0x1, P2 ;  /* 0x000000041c0a7211 */ /* 0x000fc600010f0eff */
[----:B------:R-:W-:Y:S04]  /*30310*/  STL [R1+0x1a40], R11 ;  /* 0x001a400b01007387 */ /* 0x000fe80000100800 */
[----:B------:R-:W5:Y:S04]  /*30320*/  LDL.LU R12, [R1+0x20] ;  /* 0x00002000010c7983 */ /* 0x000f680000300800 */
[----:B------:R0:W-:Y:S04]  /*30330*/  STL [R1+0x1a0c], R10 ;  /* 0x001a0c0a01007387 */ /* 0x0001e80000100800 */
[----:B------:R-:W5:Y:S01]  /*30340*/  LDL.LU R28, [R1+0x1c] ;  /* 0x00001c00011c7983 */ /* 0x000f620000300800 */
[----:B------:R-:W-:-:S02]  /*30350*/  LEA.HI.X.SX32 R6, R6, R4, 0x1, P0 ;  /* 0x0000000406067211 */ /* 0x000fc400000f0eff */
[----:B0-----:R-:W-:Y:S02]  /*30360*/  LEA.HI.X.SX32 R10, R8, R4, 0x1, P1 ;  /* 0x00000004080a7211 */ /* 0x001fe400008f0eff */
[----:B--2---:R-:W-:-:S05]  /*30370*/  LEA R11, P2, R21, R25, 0x1 ;  /* 0x00000019150b7211 */ /* 0x004fca00078408ff */
[----:B------:R0:W-:Y:S04]  /*30380*/  STL [R1+0x1a48], R11 ;  /* 0x001a480b01007387 */ /* 0x0001e80000100800 */
[----:B------:R4:W-:Y:S04]  /*30390*/  STL [R1+0x1a14], R10 ;  /* 0x001a140a01007387 */ /* 0x0009e80000100800 */
[----:B0-----:R-:W2:Y:S01]  /*303a0*/  LDL.LU R11, [R1+0x18] ;  /* 0x00001800010b7983 */ /* 0x001ea20000300800 */
[----:B---3--:R-:W-:-:S05]  /*303b0*/  LEA R8, P1, R20, R25, 0x1 ;  /* 0x0000001914087211 */ /* 0x008fca00078208ff */
[----:B------:R0:W-:Y:S04]  /*303c0*/  STL [R1+0x1a50], R8 ;  /* 0x001a500801007387 */ /* 0x0001e80000100800 */
[----:B------:R1:W-:Y:S01]  /*303d0*/  STL [R1+0x1a1c], R6 ;  /* 0x001a1c0601007387 */ /* 0x0003e20000100800 */
[-C--:B----4-:R-:W-:Y:S02]  /*303e0*/  LEA R10, P0, R19, R25.reuse, 0x1 ;  /* 0x00000019130a7211 */ /* 0x090fe400078008ff */
[----:B0-----:R-:W-:Y:S01]  /*303f0*/  LEA.HI.X.SX32 R8, R7, R4, 0x1, P6 ;  /* 0x0000000407087211 */ /* 0x001fe200030f0eff */
[----:B-1----:R-:W3:Y:S04]  /*30400*/  LDL.LU R6, [R1+0x14] ;  /* 0x0000140001067983 */ /* 0x002ee80000300800 */
[----:B------:R0:W-:Y:S04]  /*30410*/  STL [R1+0x1a58], R10 ;  /* 0x001a580a01007387 */ /* 0x0001e80000100800 */
[----:B------:R-:W4:Y:S04]  /*30420*/  LDL.LU R7, [R1+0x10] ;  /* 0x0000100001077983 */ /* 0x000f280000300800 */
[----:B------:R1:W-:Y:S01]  /*30430*/  STL [R1+0x1a24], R8 ;  /* 0x001a240801007387 */ /* 0x0003e20000100800 */
[----:B0-----:R-:W-:-:S03]  /*30440*/  LEA R10, P6, R18, R25, 0x1 ;  /* 0x00000019120a7211 */ /* 0x001fc600078c08ff */
[----:B-1----:R-:W2:Y:S04]  /*30450*/  LDL.LU R8, [R1+0xc] ;  /* 0x00000c0001087983 */ /* 0x002ea80000300800 */
[----:B------:R0:W-:Y:S01]  /*30460*/  STL [R1+0x1a60], R10 ;  /* 0x001a600a01007387 */ /* 0x0001e20000100800 */
[-C--:B------:R-:W-:Y:S02]  /*30470*/  LEA.HI.X.SX32 R22, R22, R4.reuse, 0x1, P4 ;  /* 0x0000000416167211 */ /* 0x080fe400020f0eff */
[----:B0-----:R-:W-:Y:S02]  /*30480*/  LEA.HI.X.SX32 R10, R9, R4, 0x1, P5 ;  /* 0x00000004090a7211 */ /* 0x001fe400028f0eff */
[----:B------:R-:W2:Y:S04]  /*30490*/  LDL.LU R9, [R1+0x8] ;  /* 0x0000080001097983 */ /* 0x000ea80000300800 */
[----:B------:R0:W-:Y:S02]  /*304a0*/  STL [R1+0x1a2c], R10 ;  /* 0x001a2c0a01007387 */ /* 0x0001e40000100800 */
[----:B0-----:R-:W-:-:S05]  /*304b0*/  LEA R10, P5, R17, R25, 0x1 ;  /* 0x00000019110a7211 */ /* 0x001fca00078a08ff */
[----:B------:R0:W-:Y:S01]  /*304c0*/  STL [R1+0x1a68], R10 ;  /* 0x001a680a01007387 */ /* 0x0001e20000100800 */
[----:B------:R-:W-:-:S03]  /*304d0*/  LEA.HI.X.SX32 R24, R24, R4, 0x1, P3 ;  /* 0x0000000418187211 */ /* 0x000fc600018f0eff */
[----:B0-----:R-:W2:Y:S04]  /*304e0*/  LDL.LU R10, [R1+0x4] ;  /* 0x00000400010a7983 */ /* 0x001ea80000300800 */
[----:B------:R5:W-:Y:S01]  /*304f0*/  STL [R1+0x1a34], R22 ;  /* 0x001a341601007387 */ /* 0x000be20000100800 */
[-C--:B------:R-:W-:Y:S02]  /*30500*/  LEA.HI.X.SX32 R21, R21, R4.reuse, 0x1, P2 ;  /* 0x0000000415157211 */ /* 0x080fe400010f0eff */
[-C--:B------:R-:W-:Y:S02]  /*30510*/  LEA.HI.X.SX32 R20, R20, R4.reuse, 0x1, P1 ;  /* 0x0000000414147211 */ /* 0x080fe400008f0eff */
[----:B------:R-:W-:Y:S02]  /*30520*/  LEA.HI.X.SX32 R19, R19, R4, 0x1, P0 ;  /* 0x0000000413137211 */ /* 0x000fe400000f0eff */
[----:B-----5:R-:W-:-:S05]  /*30530*/  LEA R22, P4, R29, R25, 0x1 ;  /* 0x000000191d167211 */ /* 0x020fca00078808ff */
[----:B------:R0:W-:Y:S04]  /*30540*/  STL [R1+0x1a70], R22 ;  /* 0x001a701601007387 */ /* 0x0001e80000100800 */
[----:B0-----:R-:W5:Y:S04]  /*30550*/  LDL.LU R22, [R1+0x1d1c] ;  /* 0x001d1c0001167983 */ /* 0x001f680000300800 */
[----:B------:R0:W-:Y:S02]  /*30560*/  STL [R1+0x1a3c], R24 ;  /* 0x001a3c1801007387 */ /* 0x0001e40000100800 */
[----:B0-----:R-:W-:-:S05]  /*30570*/  LEA R24, P3, R16, R25, 0x1 ;  /* 0x0000001910187211 */ /* 0x001fca00078608ff */
[----:B------:R0:W-:Y:S04]  /*30580*/  STL [R1+0x1a78], R24 ;  /* 0x001a781801007387 */ /* 0x0001e80000100800 */
[----:B0-----:R-:W2:Y:S04]  /*30590*/  LDL.LU R24, [R1+0x79c] ;  /* 0x00079c0001187983 */ /* 0x001ea80000300800 */
[----:B------:R0:W-:Y:S02]  /*305a0*/  STL [R1+0x1a44], R21 ;  /* 0x001a441501007387 */ /* 0x0001e40000100800 */
[----:B0-----:R-:W-:-:S05]  /*305b0*/  LEA R21, P2, R15, R25, 0x1 ;  /* 0x000000190f157211 */ /* 0x001fca00078408ff */
[----:B------:R0:W-:Y:S04]  /*305c0*/  STL [R1+0x1a80], R21 ;  /* 0x001a801501007387 */ /* 0x0001e80000100800 */
[----:B0-----:R-:W2:Y:S04]  /*305d0*/  LDL.LU R21, [R1+0x1d18] ;  /* 0x001d180001157983 */ /* 0x001ea80000300800 */
[----:B------:R0:W-:Y:S01]  /*305e0*/  STL [R1+0x1a4c], R20 ;  /* 0x001a4c1401007387 */ /* 0x0001e20000100800 */
[-C--:B------:R-:W-:Y:S02]  /*305f0*/  LEA.HI.X.SX32 R18, R18, R4.reuse, 0x1, P6 ;  /* 0x0000000412127211 */ /* 0x080fe400030f0eff */
[----:B------:R-:W-:-:S02]  /*30600*/  LEA.HI.X.SX32 R17, R17, R4, 0x1, P5 ;  /* 0x0000000411117211 */ /* 0x000fc400028f0eff */
[----:B0-----:R-:W-:-:S05]  /*30610*/  LEA R20, P1, R14, R25, 0x1 ;  /* 0x000000190e147211 */ /* 0x001fca00078208ff */
[----:B------:R0:W-:Y:S04]  /*30620*/  STL [R1+0x1a88], R20 ;  /* 0x001a881401007387 */ /* 0x0001e80000100800 */
[----:B0-----:R-:W2:Y:S04]  /*30630*/  LDL.LU R20, [R1+0x1d14] ;  /* 0x001d140001147983 */ /* 0x001ea80000300800 */
[----:B------:R0:W-:Y:S02]  /*30640*/  STL [R1+0x1a54], R19 ;  /* 0x001a541301007387 */ /* 0x0001e40000100800 */
[----:B0-----:R-:W-:-:S05]  /*30650*/  LEA R19, P0, R13, R25, 0x1 ;  /* 0x000000190d137211 */ /* 0x001fca00078008ff */
[----:B------:R0:W-:Y:S04]  /*30660*/  STL [R1+0x1a90], R19 ;  /* 0x001a901301007387 */ /* 0x0001e80000100800 */
[----:B0-----:R-:W2:Y:S04]  /*30670*/  LDL.LU R19, [R1+0x1d10] ;  /* 0x001d100001137983 */ /* 0x001ea80000300800 */
[----:B------:R0:W-:Y:S02]  /*30680*/  STL [R1+0x1a5c], R18 ;  /* 0x001a5c1201007387 */ /* 0x0001e40000100800 */
[----:B0-----:R-:W-:-:S05]  /*30690*/  LEA R18, P6, R3, R25, 0x1 ;  /* 0x0000001903127211 */ /* 0x001fca00078c08ff */
[----:B------:R0:W-:Y:S01]  /*306a0*/  STL [R1+0x1a98], R18 ;  /* 0x001a981201007387 */ /* 0x0001e20000100800 */
[----:B------:R-:W-:-:S03]  /*306b0*/  LEA.HI.X.SX32 R29, R29, R4, 0x1, P4 ;  /* 0x000000041d1d7211 */ /* 0x000fc600020f0eff */
[----:B0-----:R-:W2:Y:S04]  /*306c0*/  LDL.LU R18, [R1+0x1d0c] ;  /* 0x001d0c0001127983 */ /* 0x001ea80000300800 */
[----:B------:R0:W-:Y:S02]  /*306d0*/  STL [R1+0x1a64], R17 ;  /* 0x001a641101007387 */ /* 0x0001e40000100800 */
[----:B0-----:R-:W-:-:S05]  /*306e0*/  LEA R17, P5, R12, R25, 0x1 ;  /* 0x000000190c117211 */ /* 0x001fca00078a08ff */
[----:B------:R0:W-:Y:S04]  /*306f0*/  STL [R1+0x1aa0], R17 ;  /* 0x001aa01101007387 */ /* 0x0001e80000100800 */
[----:B0-----:R-:W2:Y:S04]  /*30700*/  LDL.LU R17, [R1+0x1d08] ;  /* 0x001d080001117983 */ /* 0x001ea80000300800 */
[----:B------:R0:W-:Y:S02]  /*30710*/  STL [R1+0x1a6c], R29 ;  /* 0x001a6c1d01007387 */ /* 0x0001e40000100800 */
[----:B0-----:R-:W-:-:S05]  /*30720*/  LEA R29, P4, R28, R25, 0x1 ;  /* 0x000000191c1d7211 */ /* 0x001fca00078808ff */
[----:B------:R0:W-:Y:S04]  /*30730*/  STL [R1+0x1aa8], R29 ;  /* 0x001aa81d01007387 */ /* 0x0001e80000100800 */
[----:B0-----:R-:W2:Y:S01]  /*30740*/  LDL.LU R29, [R1+0x1d04] ;  /* 0x001d0400011d7983 */ /* 0x001ea20000300800 */
[-C--:B------:R-:W-:Y:S02]  /*30750*/  LEA.HI.X.SX32 R16, R16, R4.reuse, 0x1, P3 ;  /* 0x0000000410107211 */ /* 0x080fe400018f0eff */
[----:B------:R-:W-:-:S03]  /*30760*/  LEA.HI.X.SX32 R15, R15, R4, 0x1, P2 ;  /* 0x000000040f0f7211 */ /* 0x000fc600010f0eff */
[----:B------:R2:W-:Y:S01]  /*30770*/  STL [R1+0x1a74], R16 ;  /* 0x001a741001007387 */ /* 0x0005e20000100800 */
[-C--:B------:R-:W-:Y:S02]  /*30780*/  LEA.HI.X.SX32 R14, R14, R4.reuse, 0x1, P1 ;  /* 0x000000040e0e7211 */ /* 0x080fe400008f0eff */
[-C--:B------:R-:W-:Y:S02]  /*30790*/  LEA.HI.X.SX32 R13, R13, R4.reuse, 0x1, P0 ;  /* 0x000000040d0d7211 */ /* 0x080fe400000f0eff */
[-C--:B------:R-:W-:Y:S02]  /*307a0*/  LEA.HI.X.SX32 R3, R3, R4.reuse, 0x1, P6 ;  /* 0x0000000403037211 */ /* 0x080fe400030f0eff */
[-C--:B------:R-:W-:Y:S02]  /*307b0*/  LEA.HI.X.SX32 R12, R12, R4.reuse, 0x1, P5 ;  /* 0x000000040c0c7211 */ /* 0x080fe400028f0eff */
[----:B------:R-:W-:Y:S02]  /*307c0*/  LEA.HI.X.SX32 R28, R28, R4, 0x1, P4 ;  /* 0x000000041c1c7211 */ /* 0x000fe400020f0eff */
[----:B--2---:R-:W-:-:S05]  /*307d0*/  LEA R16, P3, R29, R25, 0x1 ;  /* 0x000000191d107211 */ /* 0x004fca00078608ff */
[----:B------:R0:W-:Y:S04]  /*307e0*/  STL [R1+0x1b90], R16 ;  /* 0x001b901001007387 */ /* 0x0001e80000100800 */
[----:B0-----:R-:W2:Y:S04]  /*307f0*/  LDL.LU R16, [R1+0x1d00] ;  /* 0x001d000001107983 */ /* 0x001ea80000300800 */
[----:B------:R0:W-:Y:S02]  /*30800*/  STL [R1+0x1a7c], R15 ;  /* 0x001a7c0f01007387 */ /* 0x0001e40000100800 */
[----:B0-----:R-:W-:-:S05]  /*30810*/  LEA R15, P2, R11, R25, 0x1 ;  /* 0x000000190b0f7211 */ /* 0x001fca00078408ff */
[----:B------:R0:W-:Y:S04]  /*30820*/  STL [R1+0x1ab0], R15 ;  /* 0x001ab00f01007387 */ /* 0x0001e80000100800 */
[----:B0-----:R-:W2:Y:S04]  /*30830*/  LDL.LU R15, [R1+0x1cfc] ;  /* 0x001cfc00010f7983 */ /* 0x001ea80000300800 */
[----:B------:R3:W-:Y:S02]  /*30840*/  STL [R1+0x1a84], R14 ;  /* 0x001a840e01007387 */ /* 0x0007e40000100800 */
[----:B---3--:R-:W-:-:S05]  /*30850*/  LEA R14, P1, R6, R25, 0x1 ;  /* 0x00000019060e7211 */ /* 0x008fca00078208ff */
[----:B------:R0:W-:Y:S04]  /*30860*/  STL [R1+0x1ab8], R14 ;  /* 0x001ab80e01007387 */ /* 0x0001e80000100800 */
[----:B0-----:R-:W3:Y:S04]  /*30870*/  LDL.LU R14, [R1+0x1cf8] ;  /* 0x001cf800010e7983 */ /* 0x001ee80000300800 */
[----:B------:R4:W-:Y:S02]  /*30880*/  STL [R1+0x1a8c], R13 ;  /* 0x001a8c0d01007387 */ /* 0x0009e40000100800 */
[----:B----4-:R-:W-:-:S05]  /*30890*/  LEA R13, P0, R7, R25, 0x1 ;  /* 0x00000019070d7211 */ /* 0x010fca00078008ff */
[----:B------:R0:W-:Y:S04]  /*308a0*/  STL [R1+0x1ac0], R13 ;  /* 0x001ac00d01007387 */ /* 0x0001e80000100800 */
[----:B0-----:R-:W4:Y:S04]  /*308b0*/  LDL.LU R13, [R1+0x1cf4] ;  /* 0x001cf400010d7983 */ /* 0x001f280000300800 */
        /* <DEDUP_REMOVED lines=10> */
[----:B------:R0:W-:Y:S02]  /*30960*/  STL [R1+0x1ad8], R28 ;  /* 0x001ad81c01007387 */ /* 0x0001e40000100800 */
[----:B0-----:R-:W-:Y:S02]  /*30970*/  LEA.HI.X.SX32 R28, R29, R4, 0x1, P3 ;  /* 0x000000041d1c7211 */ /* 0x001fe400018f0eff */
[----:B------:R-:W2:Y:S04]  /*30980*/  LDL.LU R29, [R1] ;  /* 0x00000000011d7983 */ /* 0x000ea80000300800 */
[----:B------:R2:W-:Y:S02]  /*30990*/  STL [R1+0x1b8c], R28 ;  /* 0x001b8c1c01007387 */ /* 0x0005e40000100800 */
[----:B--2---:R-:W-:-:S05]  /*309a0*/  LEA R28, P3, R29, R25, 0x1 ;  /* 0x000000191d1c7211 */ /* 0x004fca00078608ff */
[----:B------:R0:W-:Y:S04]  /*309b0*/  STL [R1+0x1ae0], R28 ;  /* 0x001ae01c01007387 */ /* 0x0001e80000100800 */
[----:B0-----:R-:W2:Y:S01]  /*309c0*/  LDL.LU R28, [R1+0x1ce8] ;  /* 0x001ce800011c7983 */ /* 0x001ea20000300800 */
[-C--:B------:R-:W-:Y:S02]  /*309d0*/  LEA.HI.X.SX32 R11, R11, R4.reuse, 0x1, P2 ;  /* 0x000000040b0b7211 */ /* 0x080fe400010f0eff */
[----:B------:R-:W-:-:S03]  /*309e0*/  LEA.HI.X.SX32 R6, R6, R4, 0x1, P1 ;  /* 0x0000000406067211 */ /* 0x000fc600008f0eff */
[----:B------:R2:W-:Y:S02]  /*309f0*/  STL [R1+0x1aac], R11 ;  /* 0x001aac0b01007387 */ /* 0x0005e40000100800 */
[----:B--2---:R-:W-:-:S05]  /*30a00*/  LEA R11, P2, R28, R25, 0x1 ;  /* 0x000000191c0b7211 */ /* 0x004fca00078408ff */
[----:B------:R0:W-:Y:S04]  /*30a10*/  STL [R1+0x1ae8], R11 ;  /* 0x001ae80b01007387 */ /* 0x0001e80000100800 */
[----:B0-----:R-:W2:Y:S04]  /*30a20*/  LDL.LU R11, [R1+0x1ce4] ;  /* 0x001ce400010b7983 */ /* 0x001ea80000300800 */
[----:B------:R0:W-:Y:S02]  /*30a30*/  STL [R1+0x1ab4], R6 ;  /* 0x001ab40601007387 */ /* 0x0001e40000100800 */
[----:B0-----:R-:W-:-:S05]  /*30a40*/  LEA R6, P1, R24, R25, 0x1 ;  /* 0x0000001918067211 */ /* 0x001fca00078208ff */
[----:B------:R0:W-:Y:S04]  /*30a50*/  STL [R1+0x1af0], R6 ;  /* 0x001af00601007387 */ /* 0x0001e80000100800 */
[----:B0-----:R-:W2:Y:S01]  /*30a60*/  LDL.LU R6, [R1+0x1ce0] ;  /* 0x001ce00001067983 */ /* 0x001ea20000300800 */
[----:B------:R-:W-:-:S05]  /*30a70*/  LEA.HI.X.SX32 R7, R7, R4, 0x1, P0 ;  /* 0x0000000407077211 */ /* 0x000fca00000f0eff */
[----:B------:R2:W-:Y:S02]  /*30a80*/  STL [R1+0x1abc], R7 ;  /* 0x001abc0701007387 */ /* 0x0005e40000100800 */
[----:B--2---:R-:W-:-:S05]  /*30a90*/  LEA R7, P0, R6, R25, 0x1 ;  /* 0x0000001906077211 */ /* 0x004fca00078008ff */
        /* <DEDUP_REMOVED lines=17> */
[-C--:B------:R-:W-:Y:S02]  /*30bb0*/  LEA.HI.X.SX32 R29, R29, R4.reuse, 0x1, P3 ;  /* 0x000000041d1d7211 */ /* 0x080fe400018f0eff */
[----:B------:R-:W-:-:S03]  /*30bc0*/  LEA.HI.X.SX32 R28, R28, R4, 0x1, P2 ;  /* 0x000000041c1c7211 */ /* 0x000fc600010f0eff */
[----:B------:R2:W-:Y:S01]  /*30bd0*/  STL [R1+0x1adc], R29 ;  /* 0x001adc1d01007387 */ /* 0x0005e20000100800 */
[----:B------:R-:W-:Y:S01]  /*30be0*/  LEA.HI.X.SX32 R6, R6, R4, 0x1, P0 ;  /* 0x0000000406067211 */ /* 0x000fe200000f0eff */
[----:B------:R-:W-:Y:S02]  /*30bf0*/  IMAD R23, R23, c[0x0][0x190], RZ ;  /* 0x0000640017177a24 */ /* 0x000fe400078e02ff */
[----:B------:R-:W-:Y:S02]  /*30c00*/  IMAD R26, R26, c[0x0][0x190], RZ ;  /* 0x000064001a1a7a24 */ /* 0x000fe400078e02ff */
[----:B------:R-:W-:Y:S02]  /*30c10*/  IMAD R27, R27, c[0x0][0x190], RZ ;  /* 0x000064001b1b7a24 */ /* 0x000fe400078e02ff */
[----:B------:R-:W-:Y:S02]  /*30c20*/  IMAD R0, R0, c[0x0][0x190], RZ ;  /* 0x0000640000007a24 */ /* 0x000fe400078e02ff */
[----:B------:R-:W-:Y:S01]  /*30c30*/  IMAD R2, R2, c[0x0][0x190], RZ ;  /* 0x0000640002027a24 */ /* 0x000fe200078e02ff */
[----:B--2---:R-:W-:-:S05]  /*30c40*/  LEA R29, P3, R10, R25, 0x1 ;  /* 0x000000190a1d7211 */ /* 0x004fca00078608ff */
[----:B------:R0:W-:Y:S04]  /*30c50*/  STL [R1+0x1b18], R29 ;  /* 0x001b181d01007387 */ /* 0x0001e80000100800 */
[----:B------:R1:W-:Y:S01]  /*30c60*/  STL [R1+0x1ae4], R28 ;  /* 0x001ae41c01007387 */ /* 0x0003e20000100800 */
[-C--:B0-----:R-:W-:Y:S02]  /*30c70*/  LEA R29, P2, R11, R25.reuse, 0x1 ;  /* 0x000000190b1d7211 */ /* 0x081fe400078408ff */
[----:B-1----:R-:W-:Y:S02]  /*30c80*/  LEA.HI.X.SX32 R28, R24, R4, 0x1, P1 ;  /* 0x00000004181c7211 */ /* 0x002fe400008f0eff */
[-C--:B------:R-:W-:Y:S01]  /*30c90*/  LEA R24, P1, R12, R25.reuse, 0x1 ;  /* 0x000000190c187211 */ /* 0x080fe200078208ff */
[----:B------:R-:W-:Y:S04]  /*30ca0*/  STL [R1+0x1b20], R29 ;  /* 0x001b201d01007387 */ /* 0x000fe80000100800 */
[----:B------:R0:W-:Y:S04]  /*30cb0*/  STL [R1+0x1aec], R28 ;  /* 0x001aec1c01007387 */ /* 0x0001e80000100800 */
[----:B------:R1:W-:Y:S04]  /*30cc0*/  STL [R1+0x1b28], R24 ;  /* 0x001b281801007387 */ /* 0x0003e80000100800 */
[----:B------:R4:W-:Y:S01]  /*30cd0*/  STL [R1+0x1af4], R6 ;  /* 0x001af40601007387 */ /* 0x0009e20000100800 */
[----:B0-----:R-:W-:-:S02]  /*30ce0*/  LEA R28, P0, R3, R25, 0x1 ;  /* 0x00000019031c7211 */ /* 0x001fc400078008ff */
[-C--:B-1----:R-:W-:Y:S02]  /*30cf0*/  LEA.HI.X.SX32 R24, R7, R4.reuse, 0x1, P6 ;  /* 0x0000000407187211 */ /* 0x082fe400030f0eff */
[----:B------:R-:W-:Y:S02]  /*30d00*/  LEA.HI.X.SX32 R7, R8, R4, 0x1, P5 ;  /* 0x0000000408077211 */ /* 0x000fe400028f0eff */
[-C--:B----4-:R-:W-:Y:S01]  /*30d10*/  LEA R6, P6, R13, R25.reuse, 0x1 ;  /* 0x000000190d067211 */ /* 0x090fe200078c08ff */
[----:B------:R-:W-:Y:S01]  /*30d20*/  STL [R1+0x1b30], R28 ;  /* 0x001b301c01007387 */ /* 0x000fe20000100800 */
[----:B---3--:R-:W-:-:S03]  /*30d30*/  LEA R8, P5, R14, R25, 0x1 ;  /* 0x000000190e087211 */ /* 0x008fc600078a08ff */
[----:B------:R-:W-:Y:S04]  /*30d40*/  STL [R1+0x1afc], R24 ;  /* 0x001afc1801007387 */ /* 0x000fe80000100800 */
[----:B------:R0:W-:Y:S04]  /*30d50*/  STL [R1+0x1b38], R6 ;  /* 0x001b380601007387 */ /* 0x0001e80000100800 */
[----:B------:R1:W-:Y:S01]  /*30d60*/  STL [R1+0x1b04], R7 ;  /* 0x001b040701007387 */ /* 0x0003e20000100800 */
[----:B0-----:R-:W-:-:S03]  /*30d70*/  LEA.HI.X.SX32 R6, R9, R4, 0x1, P4 ;  /* 0x0000000409067211 */ /* 0x001fc600020f0eff */
[----:B------:R0:W-:Y:S01]  /*30d80*/  STL [R1+0x1b40], R8 ;  /* 0x001b400801007387 */ /* 0x0001e20000100800 */
[----:B-1----:R-:W-:-:S03]  /*30d90*/  LEA R7, P4, R15, R25, 0x1 ;  /* 0x000000190f077211 */ /* 0x002fc600078808ff */
[----:B------:R1:W-:Y:S04]  /*30da0*/  STL [R1+0x1b0c], R6 ;  /* 0x001b0c0601007387 */ /* 0x0003e80000100800 */
[----:B------:R2:W-:Y:S01]  /*30db0*/  STL [R1+0x1b48], R7 ;  /* 0x001b480701007387 */ /* 0x0005e20000100800 */
[----:B0-----:R-:W-:Y:S02]  /*30dc0*/  LEA.HI.X.SX32 R8, R10, R4, 0x1, P3 ;  /* 0x000000040a087211 */ /* 0x001fe400018f0eff */
[----:B-1----:R-:W-:-:S03]  /*30dd0*/  LEA R6, P3, R16, R25, 0x1 ;  /* 0x0000001910067211 */ /* 0x002fc600078608ff */
[----:B------:R0:W-:Y:S01]  /*30de0*/  STL [R1+0x1b14], R8 ;  /* 0x001b140801007387 */ /* 0x0001e20000100800 */
[----:B--2---:R-:W-:-:S03]  /*30df0*/  LEA.HI.X.SX32 R7, R11, R4, 0x1, P2 ;  /* 0x000000040b077211 */ /* 0x004fc600010f0eff */
[----:B------:R1:W-:Y:S01]  /*30e00*/  STL [R1+0x1b50], R6 ;  /* 0x001b500601007387 */ /* 0x0003e20000100800 */
[----:B------:R-:W-:-:S03]  /*30e10*/  LEA.HI.X.SX32 R3, R3, R4, 0x1, P0 ;  /* 0x0000000403037211 */ /* 0x000fc600000f0eff */
[----:B------:R2:W-:Y:S01]  /*30e20*/  STL [R1+0x1b1c], R7 ;  /* 0x001b1c0701007387 */ /* 0x0005e20000100800 */
[----:B0-----:R-:W-:Y:S02]  /*30e30*/  LEA R8, P2, R17, R25, 0x1 ;  /* 0x0000001911087211 */ /* 0x001fe400078408ff */
[----:B-1----:R-:W-:-:S03]  /*30e40*/  LEA.HI.X.SX32 R6, R12, R4, 0x1, P1 ;  /* 0x000000040c067211 */ /* 0x002fc600008f0eff */
[----:B------:R-:W-:Y:S01]  /*30e50*/  STL [R1+0x1b58], R8 ;  /* 0x001b580801007387 */ /* 0x000fe20000100800 */
[----:B--2---:R-:W-:-:S03]  /*30e60*/  LEA R7, P1, R18, R25, 0x1 ;  /* 0x0000001912077211 */ /* 0x004fc600078208ff */
[----:B------:R0:W-:Y:S04]  /*30e70*/  STL [R1+0x1b24], R6 ;  /* 0x001b240601007387 */ /* 0x0001e80000100800 */
[----:B------:R1:W-:Y:S04]  /*30e80*/  STL [R1+0x1b60], R7 ;  /* 0x001b600701007387 */ /* 0x0003e80000100800 */
[----:B------:R2:W-:Y:S01]  /*30e90*/  STL [R1+0x1b2c], R3 ;  /* 0x001b2c0301007387 */ /* 0x0005e20000100800 */
[----:B0-----:R-:W-:Y:S02]  /*30ea0*/  LEA R6, P0, R19, R25, 0x1 ;  /* 0x0000001913067211 */ /* 0x001fe400078008ff */
[----:B-1----:R-:W-:-:S03]  /*30eb0*/  LEA.HI.X.SX32 R7, R13, R4, 0x1, P6 ;  /* 0x000000040d077211 */ /* 0x002fc600030f0eff */
[----:B------:R0:W-:Y:S01]  /*30ec0*/  STL [R1+0x1b68], R6 ;  /* 0x001b680601007387 */ /* 0x0001e20000100800 */
[----:B--2---:R-:W-:-:S03]  /*30ed0*/  LEA R3, P6, R20, R25, 0x1 ;  /* 0x0000001914037211 */ /* 0x004fc600078c08ff */
[----:B------:R1:W-:Y:S04]  /*30ee0*/  STL [R1+0x1b34], R7 ;  /* 0x001b340701007387 */ /* 0x0003e80000100800 */
[----:B------:R-:W2:Y:S01]  /*30ef0*/  LDL.LU R29, [R1+0x84c] ;  /* 0x00084c00011d7983 */ /* 0x000ea20000300800 */
[----:B0-----:R-:W-:-:S03]  /*30f00*/  LEA.HI.X.SX32 R6, R14, R4, 0x1, P5 ;  /* 0x000000040e067211 */ /* 0x001fc600028f0eff */
[----:B------:R0:W-:Y:S01]  /*30f10*/  STL [R1+0x1b70], R3 ;  /* 0x001b700301007387 */ /* 0x0001e20000100800 */
[----:B-1----:R-:W-:-:S03]  /*30f20*/  LEA.HI.X.SX32 R7, R15, R4, 0x1, P4 ;  /* 0x000000040f077211 */ /* 0x002fc600020f0eff */
[----:B------:R5:W-:Y:S01]  /*30f30*/  STL [R1+0x1b3c], R6 ;  /* 0x001b3c0601007387 */ /* 0x000be20000100800 */
[-C--:B0-----:R-:W-:Y:S02]  /*30f40*/  LEA R3, P5, R21, R25.reuse, 0x1 ;  /* 0x0000001915037211 */ /* 0x081fe400078a08ff */
[----:B-----5:R-:W-:-:S03]  /*30f50*/  LEA R6, P4, R22, R25, 0x1 ;  /* 0x0000001916067211 */ /* 0x020fc600078808ff */
[----:B------:R0:W-:Y:S04]  /*30f60*/  STL [R1+0x1b74], R3 ;  /* 0x001b740301007387 */ /* 0x0001e80000100800 */
[----:B------:R1:W-:Y:S01]  /*30f70*/  STL [R1+0x1b44], R7 ;  /* 0x001b440701007387 */ /* 0x0003e20000100800 */
[----:B0-----:R-:W-:-:S03]  /*30f80*/  LEA.HI.X.SX32 R3, R16, R4, 0x1, P3 ;  /* 0x0000000410037211 */ /* 0x001fc600018f0eff */
[----:B------:R0:W-:Y:S01]  /*30f90*/  STL [R1+0x1b78], R6 ;  /* 0x001b780601007387 */ /* 0x0001e20000100800 */
[----:B-1----:R-:W-:-:S03]  /*30fa0*/  LEA R7, P3, R23, R25, 0x1 ;  /* 0x0000001917077211 */ /* 0x002fc600078608ff */
        /* <DEDUP_REMOVED lines=16> */
[----:B------:R-:W3:Y:S04]  /*310b0*/  LDL.LU R10, [R1+0x85c] ;  /* 0x00085c00010a7983 */ /* 0x000ee80000300800 */
[----:B------:R-:W-:Y:S04]  /*310c0*/  STL [R1+0x1b6c], R6 ;  /* 0x001b6c0601007387 */ /* 0x000fe80000100800 */
[----:B------:R-:W4:Y:S01]  /*310d0*/  LDL.LU R11, [R1+0x824] ;  /* 0x00082400010b7983 */ /* 0x000f220000300800 */
[----:B0-----:R-:W-:-:S03]  /*310e0*/  LEA.HI.X.SX32 R7, R22, R4, 0x1, P4 ;  /* 0x0000000416077211 */ /* 0x001fc600020f0eff */
[----:B------:R0:W-:Y:S02]  /*310f0*/  STL [R1+0xbb0], R3 ;  /* 0x000bb00301007387 */ /* 0x0001e40000100800 */
[----:B0-----:R-:W-:-:S05]  /*31100*/  LEA.HI.X.SX32 R3, R21, R4, 0x1, P5 ;  /* 0x0000000415037211 */ /* 0x001fca00028f0eff */
[----:B------:R0:W-:Y:S04]  /*31110*/  STL [R1+0xb98], R3 ;  /* 0x000b980301007387 */ /* 0x0001e80000100800 */
[----:B------:R-:W-:Y:S01]  /*31120*/  STL [R1+0xb9c], R7 ;  /* 0x000b9c0701007387 */ /* 0x000fe20000100800 */
[----:B0-----:R-:W-:-:S03]  /*31130*/  LEA.HI.X.SX32 R3, R26, R4, 0x1, P2 ;  /* 0x000000041a037211 */ /* 0x001fc600010f0eff */
[----:B------:R-:W5:Y:S01]  /*31140*/  LDL.LU R26, [R1+0x850] ;  /* 0x00085000011a7983 */ /* 0x000f620000300800 */
[----:B------:R-:W-:-:S05]  /*31150*/  LEA.HI.X.SX32 R6, R23, R4, 0x1, P3 ;  /* 0x0000000417067211 */ /* 0x000fca00018f0eff */
[----:B------:R-:W-:Y:S04]  /*31160*/  STL [R1+0xba0], R6 ;  /* 0x000ba00601007387 */ /* 0x000fe80000100800 */
[----:B------:R-:W4:Y:S04]  /*31170*/  LDL.LU R23, [R1+0x818] ;  /* 0x0008180001177983 */ /* 0x000f280000300800 */
[----:B------:R-:W0:Y:S01]  /*31180*/  S2R R28, SR_TID.X ;  /* 0x00000000001c7919 */ /* 0x000e220000002100 */
[----:B------:R-:W-:-:S03]  /*31190*/  LEA.HI.X.SX32 R0, R0, R4, 0x1, P0 ;  /* 0x0000000400007211 */ /* 0x000fc600000f0eff */
[----:B------:R1:W-:Y:S02]  /*311a0*/  STL [R1+0xba4], R3 ;  /* 0x000ba40301007387 */ /* 0x0003e40000100800 */
[----:B-1----:R-:W-:-:S05]  /*311b0*/  LEA.HI.X.SX32 R3, R27, R4, 0x1, P1 ;  /* 0x000000041b037211 */ /* 0x002fca00008f0eff */
[----:B------:R-:W-:Y:S04]  /*311c0*/  STL [R1+0xba8], R3 ;  /* 0x000ba80301007387 */ /* 0x000fe80000100800 */
[----:B------:R1:W-:Y:S04]  /*311d0*/  STL [R1+0xbac], R0 ;  /* 0x000bac0001007387 */ /* 0x0003e80000100800 */
[----:B------:R-:W4:Y:S01]  /*311e0*/  LDL.LU R12, [R1+0x814] ;  /* 0x00081400010c7983 */ /* 0x000f220000300800 */
[----:B0-----:R-:W-:-:S03]  /*311f0*/  SHF.R.U32.HI R7, RZ, 0x6, R28 ;  /* 0x00000006ff077819 */ /* 0x001fc6000001161c */
[----:B------:R-:W4:Y:S01]  /*31200*/  LDL.LU R13, [R1+0x81c] ;  /* 0x00081c00010d7983 */ /* 0x000f220000300800 */
[----:B-1----:R-:W-:Y:S02]  /*31210*/  LEA.HI.X.SX32 R0, R2, R4, 0x1, P6 ;  /* 0x0000000402007211 */ /* 0x002fe400030f0eff */
[----:B------:R-:W-:-:S03]  /*31220*/  SGXT.U32 R7, R7, 0x1 ;  /* 0x000000010707781a */ /* 0x000fc60000000000 */
[----:B------:R0:W-:Y:S01]  /*31230*/  STL [R1+0x994], R0 ;  /* 0x0009940001007387 */ /* 0x0001e20000100800 */
[----:B------:R-:W-:-:S03]  /*31240*/  LOP3.LUT R28, R7, 0x7e, RZ, 0xfc, !PT ;  /* 0x0000007e071c7812 */ /* 0x000fc600078efcff */
[----:B------:R-:W4:Y:S01]  /*31250*/  LDL.LU R22, [R1+0x820] ;  /* 0x0008200001167983 */ /* 0x000f220000300800 */
[C---:B------:R-:W-:Y:S01]  /*31260*/  LOP3.LUT R8, R7.reuse, 0x7e, RZ, 0xfc, !PT ;  /* 0x0000007e07087812 */ /* 0x040fe200078efcff */
[----:B------:R-:W-:Y:S02]  /*31270*/  IMAD.MOV R6, RZ, RZ, -c[0x0][0x188] ;  /* 0x80006200ff067624 */ /* 0x000fe400078e02ff */
[----:B------:R-:W4:Y:S01]  /*31280*/  LDL.LU R14, [R1+0x828] ;  /* 0x00082800010e7983 */ /* 0x000f220000300800 */
[----:B------:R-:W-:Y:S02]  /*31290*/  IMAD R28, R28, c[0x0][0x188], RZ ;  /* 0x000062001c1c7a24 */ /* 0x000fe400078e02ff */
[----:B------:R-:W-:Y:S01]  /*312a0*/  IMAD R8, R8, c[0x0][0x188], RZ ;  /* 0x0000620008087a24 */ /* 0x000fe200078e02ff */
[----:B------:R-:W4:Y:S01]  /*312b0*/  LDL.LU R15, [R1+0x82c] ;  /* 0x00082c00010f7983 */ /* 0x000f220000300800 */
[----:B------:R-:W-:Y:S02]  /*312c0*/  IMAD R20, R7, c[0x0][0x188], RZ ;  /* 0x0000620007147a24 */ /* 0x000fe400078e02ff */
[----:B------:R-:W-:Y:S01]  /*312d0*/  IMAD R28, R6, 0x2, R28 ;  /* 0x00000002061c7824 */ /* 0x000fe200078e021c */
[----:B------:R-:W4:Y:S01]  /*312e0*/  LDL.LU R21, [R1+0x830] ;  /* 0x0008300001157983 */ /* 0x000f220000300800 */
[----:B--2---:R-:W-:-:S04]  /*312f0*/  LEA R2, P0, R29, c[0x0][0x160], 0x1 ;  /* 0x000058001d027a11 */ /* 0x004fc800078008ff */
[----:B0-----:R-:W-:Y:S02]  /*31300*/  LEA.HI.X.SX32 R0, R29, c[0x0][0x164], 0x1, P0 ;  /* 0x000059001d007a11 */ /* 0x001fe400000f0eff */
[----:B------:R-:W-:-:S05]  /*31310*/  LOP3.LUT R29, R7, 0x7e, RZ, 0xfc, !PT ;  /* 0x0000007e071d7812 */ /* 0x000fca00078efcff */
[----:B------:R-:W-:Y:S01]  /*31320*/  IMAD R29, R29, c[0x0][0x188], RZ ;  /* 0x000062001d1d7a24 */ /* 0x000fe200078e02ff */
[----:B------:R-:W-:-:S03]  /*31330*/  LEA R7, P1, R8, R2, 0x1 ;  /* 0x0000000208077211 */ /* 0x000fc600078208ff */
[----:B------:R-:W-:-:S04]  /*31340*/  IMAD R29, R6, 0x2, R29 ;  /* 0x00000002061d7824 */ /* 0x000fc800078e021d */
[----:B------:R-:W-:Y:S01]  /*31350*/  IMAD R29, R6, 0x2, R29 ;  /* 0x00000002061d7824 */ /* 0x000fe200078e021d */
[-C--:B------:R-:W-:Y:S01]  /*31360*/  LEA R6, P2, R28, R2.reuse, 0x1 ;  /* 0x000000021c067211 */ /* 0x080fe200078408ff */
[----:B------:R0:W-:Y:S04]  /*31370*/  STL [R1+0x99c], R7 ;  /* 0x00099c0701007387 */ /* 0x0001e80000100800 */
[----:B------:R-:W-:Y:S04]  /*31380*/  STL [R1+0x9a4], R6 ;  /* 0x0009a40601007387 */ /* 0x000fe80000100800 */
[----:B------:R-:W2:Y:S01]  /*31390*/  LDL.LU R16, [R1+0x838] ;  /* 0x0008380001107983 */ /* 0x000ea20000300800 */
[----:B0-----:R-:W-:-:S05]  /*313a0*/  LEA R7, P5, R29, R2, 0x1 ;  /* 0x000000021d077211 */ /* 0x001fca00078a08ff */
[----:B------:R3:W-:Y:S04]  /*313b0*/  STL [R1+0x9ac], R7 ;  /* 0x0009ac0701007387 */ /* 0x0007e80000100800 */
[----:B------:R-:W2:Y:S01]  /*313c0*/  LDL.LU R17, [R1+0x834] ;  /* 0x0008340001117983 */ /* 0x000ea20000300800 */
[-C--:B---3--:R-:W-:Y:S02]  /*313d0*/  LEA R7, P3, R10, R2.reuse, 0x1 ;  /* 0x000000020a077211 */ /* 0x088fe400078608ff */
[----:B-----5:R-:W-:-:S05]  /*313e0*/  LEA R9, P4, R26, R2, 0x1 ;  /* 0x000000021a097211 */ /* 0x020fca00078808ff */
[----:B------:R4:W-:Y:S04]  /*313f0*/  STL [R1+0x9b4], R9 ;  /* 0x0009b40901007387 */ /* 0x0009e80000100800 */
[----:B------:R-:W3:Y:S01]  /*31400*/  LDL.LU R25, [R1+0x83c] ;  /* 0x00083c0001197983 */ /* 0x000ee20000300800 */
[----:B----4-:R-:W-:-:S03]  /*31410*/  LEA R9, P0, R11, R2, 0x1 ;  /* 0x000000020b097211 */ /* 0x010fc600078008ff */
[----:B------:R-:W-:Y:S04]  /*31420*/  STL [R1+0x9bc], R7 ;  /* 0x0009bc0701007387 */ /* 0x000fe80000100800 */
[----:B------:R0:W-:Y:S04]  /*31430*/  STL [R1+0x9c4], R9 ;  /* 0x0009c40901007387 */ /* 0x0001e80000100800 */
[----:B------:R-:W4:Y:S01]  /*31440*/  LDL.LU R18, [R1+0x848] ;  /* 0x0008480001127983 */ /* 0x000f220000300800 */
[----:B0-----:R-:W-:Y:S02]  /*31450*/  LEA.HI.X.SX32 R9, R8, R0, 0x1, P1 ;  /* 0x0000000008097211 */ /* 0x001fe400008f0eff */
[----:B------:R-:W-:-:S03]  /*31460*/  LEA R8, P1, R23, R2, 0x1 ;  /* 0x0000000217087211 */ /* 0x000fc600078208ff */
[----:B------:R0:W-:Y:S04]  /*31470*/  STL [R1+0x998], R9 ;  /* 0x0009980901007387 */ /* 0x0001e80000100800 */
[----:B------:R-:W5:Y:S04]  /*31480*/  LDL.LU R19, [R1+0x840] ;  /* 0x0008400001137983 */ /* 0x000f680000300800 */
[----:B------:R-:W-:Y:S01]  /*31490*/  STL [R1+0x9cc], R8 ;  /* 0x0009cc0801007387 */ /* 0x000fe20000100800 */
[----:B0-----:R-:W-:-:S03]  /*314a0*/  LEA.HI.X.SX32 R9, R28, R0, 0x1, P2 ;  /* 0x000000001c097211 */ /* 0x001fc600010f0eff */
[----:B------:R-:W5:Y:S04]  /*314b0*/  LDL.LU R28, [R1+0x844] ;  /* 0x00084400011c7983 */ /* 0x000f680000300800 */
[----:B------:R0:W-:Y:S02]  /*314c0*/  STL [R1+0x9a0], R9 ;  /* 0x0009a00901007387 */ /* 0x0001e40000100800 */
[----:B0-----:R-:W-:Y:S02]  /*314d0*/  LEA.HI.X.SX32 R9, R29, R0, 0x1, P5 ;  /* 0x000000001d097211 */ /* 0x001fe400028f0eff */
[----:B------:R-:W5:Y:S01]  /*314e0*/  LDL.LU R29, [R1+0x80c] ;  /* 0x00080c00011d7983 */ /* 0x000f620000300800 */
[----:B------:R-:W-:-:S05]  /*314f0*/  LEA R27, P2, R12, R2, 0x1 ;  /* 0x000000020c1b7211 */ /* 0x000fca00078408ff */
[----:B------:R0:W-:Y:S04]  /*31500*/  STL [R1+0x9d4], R27 ;  /* 0x0009d41b01007387 */ /* 0x0001e80000100800 */
[----:B------:R-:W-:Y:S01]  /*31510*/  STL [R1+0x9a8], R9 ;  /* 0x0009a80901007387 */ /* 0x000fe20000100800 */
[----:B0-----:R-:W-:-:S05]  /*31520*/  LEA R27, P5, R13, R2, 0x1 ;  /* 0x000000020d1b7211 */ /* 0x001fca00078a08ff */
[----:B------:R0:W-:Y:S02]  /*31530*/  STL [R1+0x9dc], R27 ;  /* 0x0009dc1b01007387 */ /* 0x0001e40000100800 */
[----:B0-----:R-:W-:Y:S02]  /*31540*/  LEA.HI.X.SX32 R27, R26, R0, 0x1, P4 ;  /* 0x000000001a1b7211 */ /* 0x001fe400020f0eff */
[----:B------:R-:W-:-:S03]  /*31550*/  LEA R26, P4, R22, R2, 0x1 ;  /* 0x00000002161a7211 */ /* 0x000fc600078808ff */
[----:B------:R0:W-:Y:S04]  /*31560*/  STL [R1+0x9b0], R27 ;  /* 0x0009b01b01007387 */ /* 0x0001e80000100800 */
[----:B------:R1:W-:Y:S01]  /*31570*/  STL [R1+0x9e4], R26 ;  /* 0x0009e41a01007387 */ /* 0x0003e20000100800 */
[----:B0-----:R-:W-:Y:S02]  /*31580*/  LEA.HI.X.SX32 R27, R10, R0, 0x1, P3 ;  /* 0x000000000a1b7211 */ /* 0x001fe400018f0eff */
[----:B-1----:R-:W-:-:S03]  /*31590*/  LEA R26, P3, R14, R2, 0x1 ;  /* 0x000000020e1a7211 */ /* 0x002fc600078608ff */
[----:B------:R0:W-:Y:S04]  /*315a0*/  STL [R1+0x9b8], R27 ;  /* 0x0009b81b01007387 */ /* 0x0001e80000100800 */
[----:B------:R1:W-:Y:S01]  /*315b0*/  STL [R1+0x9ec], R26 ;  /* 0x0009ec1a01007387 */ /* 0x0003e20000100800 */
[----:B0-----:R-:W-:Y:S02]  /*315c0*/  LEA.HI.X.SX32 R27, R11, R0, 0x1, P0 ;  /* 0x000000000b1b7211 */ /* 0x001fe400000f0eff */
[----:B-1----:R-:W-:-:S03]  /*315d0*/  LEA R26, P0, R15, R2, 0x1 ;  /* 0x000000020f1a7211 */ /* 0x002fc600078008ff */
[----:B------:R0:W-:Y:S04]  /*315e0*/  STL [R1+0x9c0], R27 ;  /* 0x0009c01b01007387 */ /* 0x0001e80000100800 */
[----:B------:R1:W-:Y:S01]  /*315f0*/  STL [R1+0xa08], R26 ;  /* 0x000a081a01007387 */ /* 0x0003e20000100800 */
[-C--:B0-----:R-:W-:Y:S02]  /*31600*/  LEA.HI.X.SX32 R27, R23, R0.reuse, 0x1, P1 ;  /* 0x00000000171b7211 */ /* 0x081fe400008f0eff */
[----:B------:R-:W-:Y:S02]  /*31610*/  LEA.HI.X.SX32 R23, R12, R0, 0x1, P2 ;  /* 0x000000000c177211 */ /* 0x000fe400010f0eff */
[----:B-1----:R-:W-:Y:S01]  /*31620*/  LEA R26, P1, R21, R2, 0x1 ;  /* 0x00000002151a7211 */ /* 0x002fe200078208ff */
[----:B------:R-:W-:Y:S04]  /*31630*/  STL [R1+0x9c8], R27 ;  /* 0x0009c81b01007387 */ /* 0x000fe80000100800 */
[----:B------:R0:W-:Y:S04]  /*31640*/  STL [R1+0xa10], R26 ;  /* 0x000a101a01007387 */ /* 0x0001e80000100800 */
[----:B------:R1:W-:Y:S01]  /*31650*/  STL [R1+0x9d0], R23 ;  /* 0x0009d01701007387 */ /* 0x0003e20000100800 */
[----:B0-----:R-:W-:Y:S01]  /*31660*/  LEA.HI.X.SX32 R26, R13, R0, 0x1, P5 ;  /* 0x000000000d1a7211 */ /* 0x001fe200028f0eff */
[----:B------:R-:W-:-:S04]  /*31670*/  IMAD.MOV R24, RZ, RZ, -c[0x0][0x188] ;  /* 0x80006200ff187624 */ /* 0x000fc800078e02ff */
[----:B------:R-:W-:-:S04]  /*31680*/  IMAD R3, R24, 0x2, R5 ;  /* 0x0000000218037824 */ /* 0x000fc800078e0205 */
[----:B------:R-:W-:Y:S01]  /*31690*/  IMAD R4, R24, 0x2, R3 ;  /* 0x0000000218047824 */ /* 0x000fe200078e0203 */
[----:B--2---:R-:W-:-:S05]  /*316a0*/  LEA R27, P2, R16, R2, 0x1 ;  /* 0x00000002101b7211 */ /* 0x004fca00078408ff */
[----:B------:R-:W-:Y:S01]  /*316b0*/  STL [R1+0xa18], R27 ;  /* 0x000a181b01007387 */ /* 0x000fe20000100800 */
[----:B-1----:R-:W-:-:S03]  /*316c0*/  LEA R23, P5, R17, R2, 0x1 ;  /* 0x0000000211177211 */ /* 0x002fc600078a08ff */
[----:B------:R0:W-:Y:S04]  /*316d0*/  STL [R1+0x9d8], R26 ;  /* 0x0009d81a01007387 */ /* 0x0001e80000100800 */
[----:B------:R3:W-:Y:S01]  /*316e0*/  STL [R1+0xa20], R23 ;  /* 0x000a201701007387 */ /* 0x0007e20000100800 */
[-C--:B0-----:R-:W-:Y:S02]  /*316f0*/  LEA.HI.X.SX32 R26, R22, R0.reuse, 0x1, P4 ;  /* 0x00000000161a7211 */ /* 0x081fe400020f0eff */
[----:B------:R-:W-:-:S03]  /*31700*/  LEA.HI.X.SX32 R22, R14, R0, 0x1, P3 ;  /* 0x000000000e167211 */ /* 0x000fc600018f0eff */
[----:B------:R4:W-:Y:S01]  /*31710*/  STL [R1+0x9e0], R26 ;  /* 0x0009e01a01007387 */ /* 0x0009e20000100800 */
[----:B------:R-:W-:-:S04]  /*31720*/  IMAD R6, R24, 0x2, R4 ;  /* 0x0000000218067824 */ /* 0x000fc800078e0204 */
[----:B------:R-:W-:-:S04]  /*31730*/  IMAD R7, R24, 0x2, R6 ;  /* 0x0000000218077824 */ /* 0x000fc800078e0206 */
[----:B------:R-:W-:-:S04]  /*31740*/  IMAD R8, R24, 0x2, R7 ;  /* 0x0000000218087824 */ /* 0x000fc800078e0207 */
[----:B------:R-:W-:Y:S01]  /*31750*/  IMAD R9, R24, 0x2, R8 ;  /* 0x0000000218097824 */ /* 0x000fe200078e0208 */
[----:B---3--:R-:W-:-:S05]  /*31760*/  LEA R23, P4, R25, R2, 0x1 ;  /* 0x0000000219177211 */ /* 0x008fca00078808ff */
[----:B------:R0:W-:Y:S04]  /*31770*/  STL [R1+0xa28], R23 ;  /* 0x000a281701007387 */ /* 0x0001e80000100800 */
[----:B------:R5:W-:Y:S01]  /*31780*/  STL [R1+0x9e8], R22 ;  /* 0x0009e81601007387 */ /* 0x000be20000100800 */
[----:B----4-:R-:W-:Y:S02]  /*31790*/  LEA R26, P3, R18, R2, 0x1 ;  /* 0x00000002121a7211 */ /* 0x010fe400078608ff */
[----:B0-----:R-:W-:-:S03]  /*317a0*/  LEA.HI.X.SX32 R23, R15, R0, 0x1, P0 ;  /* 0x000000000f177211 */ /* 0x001fc600000f0eff */
[----:B------:R-:W-:Y:S04]  /*317b0*/  STL [R1+0xa30], R26 ;  /* 0x000a301a01007387 */ /* 0x000fe80000100800 */
[----:B------:R0:W-:Y:S01]  /*317c0*/  STL [R1+0x9f0], R23 ;  /* 0x0009f01701007387 */ /* 0x0001e20000100800 */
[----:B-----5:R-:W-:Y:S02]  /*317d0*/  LEA R22, P0, R19, R2, 0x1 ;  /* 0x0000000213167211 */ /* 0x020fe400078008ff */
[----:B0-----:R-:W-:-:S03]  /*317e0*/  LEA.HI.X.SX32 R23, R21, R0, 0x1, P1 ;  /* 0x0000000015177211 */ /* 0x001fc600008f0eff */
[----:B------:R0:W-:Y:S01]  /*317f0*/  STL [R1+0xa38], R22 ;  /* 0x000a381601007387 */ /* 0x0001e20000100800 */
[----:B------:R-:W-:-:S03]  /*31800*/  LEA.HI.X.SX32 R21, R16, R0, 0x1, P2 ;  /* 0x0000000010157211 */ /* 0x000fc600010f0eff */
[----:B------:R1:W-:Y:S01]  /*31810*/  STL [R1+0xa0c], R23 ;  /* 0x000a0c1701007387 */ /* 0x0003e20000100800 */
[----:B0-----:R-:W-:-:S05]  /*31820*/  LEA R22, P1, R28, R2, 0x1 ;  /* 0x000000021c167211 */ /* 0x001fca00078208ff */
[----:B------:R0:W-:Y:S01]  /*31830*/  STL [R1+0xa40], R22 ;  /* 0x000a401601007387 */ /* 0x0001e20000100800 */
[----:B-1----:R-:W-:-:S03]  /*31840*/  LEA R23, P2, R29, R2, 0x1 ;  /* 0x000000021d177211 */ /* 0x002fc600078408ff */
        /* <DEDUP_REMOVED lines=10> */
[----:B------:R1:W-:Y:S04]  /*318f0*/  STL [R1+0xa58], R22 ;  /* 0x000a581601007387 */ /* 0x0003e80000100800 */
[----:B------:R2:W-:Y:S01]  /*31900*/  STL [R1+0xa2c], R21 ;  /* 0x000a2c1501007387 */ /* 0x0005e20000100800 */
[----:B0-----:R-:W-:Y:S02]  /*31910*/  LEA R23, P3, R20, R2, 0x1 ;  /* 0x0000000214177211 */ /* 0x001fe400078608ff */
[----:B-1----:R-:W-:-:S03]  /*31920*/  LEA.HI.X.SX32 R22, R19, R0, 0x1, P0 ;  /* 0x0000000013167211 */ /* 0x002fc600000f0eff */
[----:B------:R0:W-:Y:S01]  /*31930*/  STL [R1+0xb94], R23 ;  /* 0x000b941701007387 */ /* 0x0001e20000100800 */
[----:B--2---:R-:W-:-:S03]  /*31940*/  LEA.HI.X.SX32 R21, R28, R0, 0x1, P1 ;  /* 0x000000001c157211 */ /* 0x004fc600008f0eff */
[----:B------:R1:W-:Y:S04]  /*31950*/  STL [R1+0xa34], R22 ;  /* 0x000a341601007387 */ /* 0x0003e80000100800 */
[----:B------:R2:W-:Y:S01]  /*31960*/  STL [R1+0xa3c], R21 ;  /* 0x000a3c1501007387 */ /* 0x0005e20000100800 */
[----:B0-----:R-:W-:Y:S02]  /*31970*/  LEA.HI.X.SX32 R23, R29, R0, 0x1, P2 ;  /* 0x000000001d177211 */ /* 0x001fe400010f0eff */
[----:B-1----:R-:W-:Y:S02]  /*31980*/  LEA R22, P0, R4, R2, 0x1 ;  /* 0x0000000204167211 */ /* 0x002fe400078008ff */
[-C--:B--2---:R-:W-:Y:S01]  /*31990*/  LEA.HI.X.SX32 R21, R5, R0.reuse, 0x1, P5 ;  /* 0x0000000005157211 */ /* 0x084fe200028f0eff */
[----:B------:R-:W-:Y:S01]  /*319a0*/  STL [R1+0xa44], R23 ;  /* 0x000a441701007387 */ /* 0x000fe20000100800 */
[----:B------:R-:W-:-:S03]  /*319b0*/  LEA.HI.X.SX32 R20, R20, R0, 0x1, P3 ;  /* 0x0000000014147211 */ /* 0x000fc600018f0eff */
[----:B------:R0:W-:Y:S04]  /*319c0*/  STL [R1+0xa4c], R21 ;  /* 0x000a4c1501007387 */ /* 0x0001e80000100800 */
[----:B------:R-:W-:Y:S01]  /*319d0*/  STL [R1+0xa60], R22 ;  /* 0x000a601601007387 */ /* 0x000fe20000100800 */
[-C--:B0-----:R-:W-:Y:S02]  /*319e0*/  LEA.HI.X.SX32 R21, R3, R0.reuse, 0x1, P4 ;  /* 0x0000000003157211 */ /* 0x081fe400020f0eff */
[----:B------:R-:W-:-:S03]  /*319f0*/  LEA.HI.X.SX32 R3, R4, R0, 0x1, P0 ;  /* 0x0000000004037211 */ /* 0x000fc600000f0eff */
[----:B------:R-:W-:Y:S04]  /*31a00*/  STL [R1+0xa54], R21 ;  /* 0x000a541501007387 */ /* 0x000fe80000100800 */
[----:B------:R0:W-:Y:S04]  /*31a10*/  STL [R1+0xb90], R20 ;  /* 0x000b901401007387 */ /* 0x0001e80000100800 */
[----:B------:R1:W-:Y:S01]  /*31a20*/  STL [R1+0xa5c], R3 ;  /* 0x000a5c0301007387 */ /* 0x0003e20000100800 */
[-C--:B0-----:R-:W-:Y:S02]  /*31a30*/  LEA R20, P0, R6, R2.reuse, 0x1 ;  /* 0x0000000206147211 */ /* 0x081fe400078008ff */
[----:B-1----:R-:W-:-:S03]  /*31a40*/  LEA R3, P1, R7, R2, 0x1 ;  /* 0x0000000207037211 */ /* 0x002fc600078208ff */
[----:B------:R-:W-:Y:S01]  /*31a50*/  STL [R1+0xa68], R20 ;  /* 0x000a681401007387 */ /* 0x000fe20000100800 */
[----:B------:R-:W-:-:S03]  /*31a60*/  LEA R21, P2, R8, R2, 0x1 ;  /* 0x0000000208157211 */ /* 0x000fc600078408ff */
[----:B------:R0:W-:Y:S01]  /*31a70*/  STL [R1+0xa70], R3 ;  /* 0x000a700301007387 */ /* 0x0001e20000100800 */
[-C--:B------:R-:W-:Y:S01]  /*31a80*/  LEA.HI.X.SX32 R7, R7, R0.reuse, 0x1, P1 ;  /* 0x0000000007077211 */ /* 0x080fe200008f0eff */
[----:B------:R-:W-:Y:S02]  /*31a90*/  IMAD R10, R24, 0x2, R9 ;  /* 0x00000002180a7824 */ /* 0x000fe400078e0209 */
[----:B------:R-:W-:Y:S01]  /*31aa0*/  STL [R1+0xa78], R21 ;  /* 0x000a781501007387 */ /* 0x000fe20000100800 */
[-C--:B0-----:R-:W-:Y:S02]  /*31ab0*/  LEA.HI.X.SX32 R3, R6, R0.reuse, 0x1, P0 ;  /* 0x0000000006037211 */ /* 0x081fe400000f0eff */
[----:B------:R-:W-:Y:S01]  /*31ac0*/  LEA.HI.X.SX32 R6, R8, R0, 0x1, P2 ;  /* 0x0000000008067211 */ /* 0x000fe200010f0eff */
[----:B------:R-:W-:Y:S02]  /*31ad0*/  IMAD R11, R24, 0x2, R10 ;  /* 0x00000002180b7824 */ /* 0x000fe400078e020a */
[----:B------:R-:W-:Y:S01]  /*31ae0*/  STL [R1+0xa64], R3 ;  /* 0x000a640301007387 */ /* 0x000fe20000100800 */
[----:B------:R-:W-:-:S03]  /*31af0*/  LEA R8, P0, R9, R2, 0x1 ;  /* 0x0000000209087211 */ /* 0x000fc600078008ff */
[----:B------:R0:W-:Y:S04]  /*31b00*/  STL [R1+0xa6c], R7 ;  /* 0x000a6c0701007387 */ /* 0x0001e80000100800 */
[----:B------:R1:W-:Y:S01]  /*31b10*/  STL [R1+0xa74], R6 ;  /* 0x000a740601007387 */ /* 0x0003e20000100800 */
[----:B------:R-:W-:-:S03]  /*31b20*/  IMAD R12, R24, 0x2, R11 ;  /* 0x00000002180c7824 */ /* 0x000fc600078e020b */
[----:B------:R2:W-:Y:S01]  /*31b30*/  STL [R1+0xa80], R8 ;  /* 0x000a800801007387 */ /* 0x0005e20000100800 */
[-C--:B0-----:R-:W-:Y:S02]  /*31b40*/  LEA R7, P2, R11, R2.reuse, 0x1 ;  /* 0x000000020b077211 */ /* 0x081fe400078408ff */
[----:B-1----:R-:W-:Y:S01]  /*31b50*/  LEA R6, P1, R10, R2, 0x1 ;  /* 0x000000020a067211 */ /* 0x002fe200078208ff */
[----:B------:R-:W-:-:S04]  /*31b60*/  IMAD R13, R24, 0x2, R12 ;  /* 0x00000002180d7824 */ /* 0x000fc800078e020c */
[----:B------:R0:W-:Y:S01]  /*31b70*/  STL [R1+0xa88], R6 ;  /* 0x000a880601007387 */ /* 0x0001e20000100800 */
[-C--:B--2---:R-:W-:Y:S01]  /*31b80*/  LEA.HI.X.SX32 R8, R10, R0.reuse, 0x1, P1 ;  /* 0x000000000a087211 */ /* 0x084fe200008f0eff */
[----:B------:R-:W-:Y:S02]  /*31b90*/  IMAD R14, R24, 0x2, R13 ;  /* 0x00000002180e7824 */ /* 0x000fe400078e020d */
[----:B------:R1:W-:Y:S01]  /*31ba0*/  STL [R1+0xa90], R7 ;  /* 0x000a900701007387 */ /* 0x0003e20000100800 */
[-C--:B0-----:R-:W-:Y:S02]  /*31bb0*/  LEA.HI.X.SX32 R6, R9, R0.reuse, 0x1, P0 ;  /* 0x0000000009067211 */ /* 0x081fe400000f0eff */
[----:B-1----:R-:W-:-:S03]  /*31bc0*/  LEA.HI.X.SX32 R7, R11, R0, 0x1, P2 ;  /* 0x000000000b077211 */ /* 0x002fc600010f0eff */
[----:B------:R-:W-:Y:S01]  /*31bd0*/  STL [R1+0xa7c], R6 ;  /* 0x000a7c0601007387 */ /* 0x000fe20000100800 */
[----:B------:R-:W-:-:S03]  /*31be0*/  LEA R9, P1, R13, R2, 0x1 ;  /* 0x000000020d097211 */ /* 0x000fc600078208ff */
[----:B------:R0:W-:Y:S01]  /*31bf0*/  STL [R1+0xa84], R8 ;  /* 0x000a840801007387 */ /* 0x0001e20000100800 */
[----:B------:R-:W-:-:S03]  /*31c00*/  IMAD R15, R24, 0x2, R14 ;  /* 0x00000002180f7824 */ /* 0x000fc600078e020e */
[----:B------:R1:W-:Y:S01]  /*31c10*/  STL [R1+0xa8c], R7 ;  /* 0x000a8c0701007387 */ /* 0x0003e20000100800 */
[-C--:B0-----:R-:W-:Y:S02]  /*31c20*/  LEA R8, P0, R12, R2.reuse, 0x1 ;  /* 0x000000020c087211 */ /* 0x081fe400078008ff */
[----:B-1----:R-:W-:-:S03]  /*31c30*/  LEA R7, P2, R14, R2, 0x1 ;  /* 0x000000020e077211 */ /* 0x002fc600078408ff */
[----:B------:R-:W-:Y:S01]  /*31c40*/  STL [R1+0xa98], R8 ;  /* 0x000a980801007387 */ /* 0x000fe20000100800 */
[----:B------:R-:W-:-:S03]  /*31c50*/  LEA.HI.X.SX32 R10, R13, R0, 0x1, P1 ;  /* 0x000000000d0a7211 */ /* 0x000fc600008f0eff */
[----:B------:R0:W-:Y:S01]  /*31c60*/  STL [R1+0xaa0], R9 ;  /* 0x000aa00901007387 */ /* 0x0001e20000100800 */
[----:B------:R-:W-:-:S03]  /*31c70*/  IMAD R16, R24, 0x2, R15 ;  /* 0x0000000218107824 */ /* 0x000fc600078e020f */
[----:B------:R1:W-:Y:S01]  /*31c80*/  STL [R1+0xaa8], R7 ;  /* 0x000aa80701007387 */ /* 0x0003e20000100800 */
[-C--:B0-----:R-:W-:Y:S02]  /*31c90*/  LEA.HI.X.SX32 R9, R12, R0.reuse, 0x1, P0 ;  /* 0x000000000c097211 */ /* 0x081fe400000f0eff */
[----:B-1----:R-:W-:-:S03]  /*31ca0*/  LEA.HI.X.SX32 R7, R14, R0, 0x1, P2 ;  /* 0x000000000e077211 */ /* 0x002fc600010f0eff */
[----:B------:R-:W-:Y:S01]  /*31cb0*/  STL [R1+0xa94], R9 ;  /* 0x000a940901007387 */ /* 0x000fe20000100800 */
[----:B------:R-:W-:-:S03]  /*31cc0*/  IMAD R17, R24, 0x2, R16 ;  /* 0x0000000218117824 */ /* 0x000fc600078e0210 */
[----:B------:R0:W-:Y:S01]  /*31cd0*/  STL [R1+0xa9c], R10 ;  /* 0x000a9c0a01007387 */ /* 0x0001e20000100800 */
[----:B------:R-:W-:-:S03]  /*31ce0*/  IMAD R18, R24, 0x2, R17 ;  /* 0x0000000218127824 */ /* 0x000fc600078e0211 */
[----:B------:R1:W-:Y:S01]  /*31cf0*/  STL [R1+0xaa4], R7 ;  /* 0x000aa40701007387 */ /* 0x0003e20000100800 */
[-C--:B------:R-:W-:Y:S02]  /*31d00*/  LEA R11, P2, R17, R2.reuse, 0x1 ;  /* 0x00000002110b7211 */ /* 0x080fe400078408ff */
[-C--:B0-----:R-:W-:Y:S02]  /*31d10*/  LEA R10, P0, R15, R2.reuse, 0x1 ;  /* 0x000000020f0a7211 */ /* 0x081fe400078008ff */
[----:B-1----:R-:W-:-:S03]  /*31d20*/  LEA R7, P1, R16, R2, 0x1 ;  /* 0x0000000210077211 */ /* 0x002fc600078208ff */
[----:B------:R-:W-:Y:S01]  /*31d30*/  STL [R1+0xab0], R10 ;  /* 0x000ab00a01007387 */ /* 0x000fe20000100800 */
[----:B------:R-:W-:-:S03]  /*31d40*/  IMAD R19, R24, 0x2, R18 ;  /* 0x0000000218137824 */ /* 0x000fc600078e0212 */
[----:B------:R0:W-:Y:S01]  /*31d50*/  STL [R1+0xab8], R7 ;  /* 0x000ab80701007387 */ /* 0x0001e20000100800 */
[-C--:B------:R-:W-:Y:S01]  /*31d60*/  LEA.HI.X.SX32 R12, R16, R0.reuse, 0x1, P1 ;  /* 0x00000000100c7211 */ /* 0x080fe200008f0eff */
        /* <DEDUP_REMOVED lines=12> */
[----:B------:R-:W-:Y:S01]  /*31e30*/  IMAD R20, R24, 0x2, R4 ;  /* 0x0000000218147824 */ /* 0x000fe200078e0204 */
[----:B------:R-:W-:Y:S02]  /*31e40*/  LEA.HI.X.SX32 R14, R18, R0, 0x1, P0 ;  /* 0x00000000120e7211 */ /* 0x000fe400000f0eff */
[----:B------:R0:W-:Y:S04]  /*31e50*/  STL [R1+0xad0], R13 ;  /* 0x000ad00d01007387 */ /* 0x0001e80000100800 */
[----:B------:R1:W-:Y:S01]  /*31e60*/  STL [R1+0xad8], R11 ;  /* 0x000ad80b01007387 */ /* 0x0003e20000100800 */
[----:B------:R-:W-:-:S03]  /*31e70*/  IMAD R3, R24, 0x2, R20 ;  /* 0x0000000218037824 */ /* 0x000fc600078e0214 */
[----:B------:R2:W-:Y:S01]  /*31e80*/  STL [R1+0xac4], R14 ;  /* 0x000ac40e01007387 */ /* 0x0005e20000100800 */
[-C--:B0-----:R-:W-:Y:S02]  /*31e90*/  LEA.HI.X.SX32 R13, R5, R0.reuse, 0x1, P2 ;  /* 0x00000000050d7211 */ /* 0x081fe400010f0eff */
[----:B-1----:R-:W-:Y:S01]  /*31ea0*/  LEA.HI.X.SX32 R11, R19, R0, 0x1, P1 ;  /* 0x00000000130b7211 */ /* 0x002fe200008f0eff */
[----:B------:R-:W-:-:S04]  /*31eb0*/  IMAD R21, R24, 0x2, R3 ;  /* 0x0000000218157824 */ /* 0x000fc800078e0203 */
[----:B------:R0:W-:Y:S01]  /*31ec0*/  STL [R1+0xacc], R11 ;  /* 0x000acc0b01007387 */ /* 0x0001e20000100800 */
[----:B--2---:R-:W-:-:S03]  /*31ed0*/  LEA R14, P1, R20, R2, 0x1 ;  /* 0x00000002140e7211 */ /* 0x004fc600078208ff */
[----:B------:R1:W-:Y:S01]  /*31ee0*/  STL [R1+0xad4], R13 ;  /* 0x000ad40d01007387 */ /* 0x0003e20000100800 */
[-C--:B0-----:R-:W-:Y:S02]  /*31ef0*/  LEA R11, P0, R4, R2.reuse, 0x1 ;  /* 0x00000002040b7211 */ /* 0x081fe400078008ff */
[----:B-1----:R-:W-:-:S03]  /*31f00*/  LEA R13, P2, R3, R2, 0x1 ;  /* 0x00000002030d7211 */ /* 0x002fc600078408ff */
[----:B------:R-:W-:Y:S01]  /*31f10*/  STL [R1+0xae0], R11 ;  /* 0x000ae00b01007387 */ /* 0x000fe20000100800 */
[----:B------:R-:W-:Y:S01]  /*31f20*/  IMAD R6, R24, 0x2, R21 ;  /* 0x0000000218067824 */ /* 0x000fe200078e0215 */
[-C--:B------:R-:W-:Y:S02]  /*31f30*/  LEA.HI.X.SX32 R4, R4, R0.reuse, 0x1, P0 ;  /* 0x0000000004047211 */ /* 0x080fe400000f0eff */
[----:B------:R-:W-:Y:S01]  /*31f40*/  STL [R1+0xae8], R14 ;  /* 0x000ae80e01007387 */ /* 0x000fe20000100800 */
[----:B------:R-:W-:-:S03]  /*31f50*/  LEA.HI.X.SX32 R3, R3, R0, 0x1, P2 ;  /* 0x0000000003037211 */ /* 0x000fc600010f0eff */
[----:B------:R0:W-:Y:S01]  /*31f60*/  STL [R1+0xaf0], R13 ;  /* 0x000af00d01007387 */ /* 0x0001e20000100800 */
[----:B------:R-:W-:-:S03]  /*31f70*/  IMAD R8, R24, 0x2, R6 ;  /* 0x0000000218087824 */ /* 0x000fc600078e0206 */
[----:B------:R-:W-:Y:S01]  /*31f80*/  STL [R1+0xadc], R4 ;  /* 0x000adc0401007387 */ /* 0x000fe20000100800 */
[----:B0-----:R-:W-:Y:S02]  /*31f90*/  LEA.HI.X.SX32 R13, R20, R0, 0x1, P1 ;  /* 0x00000000140d7211 */ /* 0x001fe400008f0eff */
[----:B------:R-:W-:-:S03]  /*31fa0*/  LEA R14, P2, R8, R2, 0x1 ;  /* 0x00000002080e7211 */ /* 0x000fc600078408ff */
[----:B------:R0:W-:Y:S04]  /*31fb0*/  STL [R1+0xae4], R13 ;  /* 0x000ae40d01007387 */ /* 0x0001e80000100800 */
[----:B------:R1:W-:Y:S01]  /*31fc0*/  STL [R1+0xaec], R3 ;  /* 0x000aec0301007387 */ /* 0x0003e20000100800 */
[----:B------:R-:W-:Y:S01]  /*31fd0*/  IMAD R9, R24, 0x2, R8 ;  /* 0x0000000218097824 */ /* 0x000fe200078e0208 */
[-C--:B0-----:R-:W-:Y:S02]  /*31fe0*/  LEA R13, P0, R21, R2.reuse, 0x1 ;  /* 0x00000002150d7211 */ /* 0x081fe400078008ff */
[----:B-1----:R-:W-:-:S03]  /*31ff0*/  LEA R3, P1, R6, R2, 0x1 ;  /* 0x0000000206037211 */ /* 0x002fc600078208ff */
[----:B------:R-:W-:Y:S01]  /*32000*/  STL [R1+0xaf8], R13 ;  /* 0x000af80d01007387 */ /* 0x000fe20000100800 */
[----:B------:R-:W-:-:S03]  /*32010*/  IMAD R10, R24, 0x2, R9 ;  /* 0x00000002180a7824 */ /* 0x000fc600078e0209 */
[----:B------:R0:W-:Y:S04]  /*32020*/  STL [R1+0xb00], R3 ;  /* 0x000b000301007387 */ /* 0x0001e80000100800 */
[----:B------:R1:W-:Y:S01]  /*32030*/  STL [R1+0xb08], R14 ;  /* 0x000b080e01007387 */ /* 0x0003e20000100800 */
[----:B------:R-:W-:Y:S01]  /*32040*/  IMAD R7, R24, 0x2, R10 ;  /* 0x0000000218077824 */ /* 0x000fe200078e020a */
[-C--:B0-----:R-:W-:Y:S02]  /*32050*/  LEA.HI.X.SX32 R3, R21, R0.reuse, 0x1, P0 ;  /* 0x0000000015037211 */ /* 0x081fe400000f0eff */
[-C--:B-1----:R-:W-:Y:S02]  /*32060*/  LEA.HI.X.SX32 R14, R6, R0.reuse, 0x1, P1 ;  /* 0x00000000060e7211 */ /* 0x082fe400008f0eff */
[----:B------:R-:W-:Y:S01]  /*32070*/  LEA.HI.X.SX32 R6, R8, R0, 0x1, P2 ;  /* 0x0000000008067211 */ /* 0x000fe200010f0eff */
[----:B------:R-:W-:Y:S01]  /*32080*/  STL [R1+0xaf4], R3 ;  /* 0x000af40301007387 */ /* 0x000fe20000100800 */
[----:B------:R-:W-:-:S03]  /*32090*/  LEA R8, P0, R9, R2, 0x1 ;  /* 0x0000000209087211 */ /* 0x000fc600078008ff */
[----:B------:R0:W-:Y:S01]  /*320a0*/  STL [R1+0xafc], R14 ;  /* 0x000afc0e01007387 */ /* 0x0001e20000100800 */
[----:B------:R-:W-:-:S03]  /*320b0*/  IMAD R12, R24, 0x2, R7 ;  /* 0x00000002180c7824 */ /* 0x000fc600078e0207 */
[----:B------:R1:W-:Y:S01]  /*320c0*/  STL [R1+0xb04], R6 ;  /* 0x000b040601007387 */ /* 0x0003e20000100800 */
[----:B------:R-:W-:-:S03]  /*320d0*/  IMAD R5, R24, 0x2, R12 ;  /* 0x0000000218057824 */ /* 0x000fc600078e020c */
[----:B------:R-:W-:Y:S01]  /*320e0*/  STL [R1+0xb10], R8 ;  /* 0x000b100801007387 */ /* 0x000fe20000100800 */
[-C--:B0-----:R-:W-:Y:S02]  /*320f0*/  LEA R14, P2, R7, R2.reuse, 0x1 ;  /* 0x00000002070e7211 */ /* 0x081fe400078408ff */
[----:B-1----:R-:W-:Y:S01]  /*32100*/  LEA R6, P1, R10, R2, 0x1 ;  /* 0x000000020a067211 */ /* 0x002fe200078208ff */
[----:B------:R-:W-:-:S04]  /*32110*/  IMAD R11, R24, 0x2, R5 ;  /* 0x00000002180b7824 */ /* 0x000fc800078e0205 */
[----:B------:R0:W-:Y:S01]  /*32120*/  STL [R1+0xb18], R6 ;  /* 0x000b180601007387 */ /* 0x0001e20000100800 */
[----:B------:R-:W-:-:S03]  /*32130*/  LEA.HI.X.SX32 R10, R10, R0, 0x1, P1 ;  /* 0x000000000a0a7211 */ /* 0x000fc600008f0eff */
[----:B------:R-:W-:Y:S01]  /*32140*/  STL [R1+0xb20], R14 ;  /* 0x000b200e01007387 */ /* 0x000fe20000100800 */
[-C--:B0-----:R-:W-:Y:S02]  /*32150*/  LEA.HI.X.SX32 R6, R9, R0.reuse, 0x1, P0 ;  /* 0x0000000009067211 */ /* 0x081fe400000f0eff */
[----:B------:R-:W-:Y:S02]  /*32160*/  LEA.HI.X.SX32 R9, R7, R0, 0x1, P2 ;  /* 0x0000000007097211 */ /* 0x000fe400010f0eff */
[----:B------:R-:W-:Y:S01]  /*32170*/  LEA R7, P0, R12, R2, 0x1 ;  /* 0x000000020c077211 */ /* 0x000fe200078008ff */
[----:B------:R-:W-:Y:S01]  /*32180*/  STL [R1+0xb0c], R6 ;  /* 0x000b0c0601007387 */ /* 0x000fe20000100800 */
[----:B------:R-:W-:-:S03]  /*32190*/  IMAD R4, R24, 0x2, R11 ;  /* 0x0000000218047824 */ /* 0x000fc600078e020b */
[----:B------:R0:W-:Y:S04]  /*321a0*/  STL [R1+0xb14], R10 ;  /* 0x000b140a01007387 */ /* 0x0001e80000100800 */
[----:B------:R1:W-:Y:S01]  /*321b0*/  STL [R1+0xb1c], R9 ;  /* 0x000b1c0901007387 */ /* 0x0003e20000100800 */
[----:B0-----:R-:W-:-:S03]  /*321c0*/  LEA R10, P1, R5, R2, 0x1 ;  /* 0x00000002050a7211 */ /* 0x001fc600078208ff */
[----:B------:R-:W-:Y:S01]  /*321d0*/  STL [R1+0xb28], R7 ;  /* 0x000b280701007387 */ /* 0x000fe20000100800 */
[----:B-1----:R-:W-:-:S03]  /*321e0*/  LEA R9, P2, R11, R2, 0x1 ;  /* 0x000000020b097211 */ /* 0x002fc600078408ff */
[----:B------:R0:W-:Y:S01]  /*321f0*/  STL [R1+0xb30], R10 ;  /* 0x000b300a01007387 */ /* 0x0001e20000100800 */
[----:B------:R-:W-:Y:S01]  /*32200*/  IMAD R13, R24, 0x2, R4 ;  /* 0x00000002180d7824 */ /* 0x000fe200078e0204 */
[----:B------:R-:W-:Y:S02]  /*32210*/  LEA.HI.X.SX32 R12, R12, R0, 0x1, P0 ;  /* 0x000000000c0c7211 */ /* 0x000fe400000f0eff */
[----:B------:R1:W-:Y:S01]  /*32220*/  STL [R1+0xb38], R9 ;  /* 0x000b380901007387 */ /* 0x0003e20000100800 */
[----:B------:R-:W-:-:S03]  /*32230*/  IMAD R3, R24, 0x2, R13 ;  /* 0x0000000218037824 */ /* 0x000fc600078e020d */
[----:B------:R-:W-:Y:S01]  /*32240*/  STL [R1+0xb24], R12 ;  /* 0x000b240c01007387 */ /* 0x000fe20000100800 */
[-C--:B0-----:R-:W-:Y:S02]  /*32250*/  LEA.HI.X.SX32 R10, R11, R0.reuse, 0x1, P2 ;  /* 0x000000000b0a7211 */ /* 0x081fe400010f0eff */
[----:B-1----:R-:W-:Y:S02]  /*32260*/  LEA.HI.X.SX32 R9, R5, R0, 0x1, P1 ;  /* 0x0000000005097211 */ /* 0x002fe400008f0eff */
[----:B------:R-:W-:-:S03]  /*32270*/  LEA R11, P1, R13, R2, 0x1 ;  /* 0x000000020d0b7211 */ /* 0x000fc600078208ff */
[----:B------:R0:W-:Y:S01]  /*32280*/  STL [R1+0xb2c], R9 ;  /* 0x000b2c0901007387 */ /* 0x0001e20000100800 */
[----:B------:R-:W-:-:S03]  /*32290*/  IMAD R8, R24, 0x2, R3 ;  /* 0x0000000218087824 */ /* 0x000fc600078e0203 */
[----:B------:R1:W-:Y:S01]  /*322a0*/  STL [R1+0xb34], R10 ;  /* 0x000b340a01007387 */ /* 0x0003e20000100800 */
        /* <DEDUP_REMOVED lines=8> */
[-C--:B------:R-:W-:Y:S02]  /*32330*/  LEA.HI.X.SX32 R4, R3, R0.reuse, 0x1, P2 ;  /* 0x0000000003047211 */ /* 0x080fe400010f0eff */
[----:B-1----:R-:W-:Y:S01]  /*32340*/  LEA.HI.X.SX32 R10, R13, R0, 0x1, P1 ;  /* 0x000000000d0a7211 */ /* 0x002fe200008f0eff */
[----:B------:R-:W-:Y:S01]  /*32350*/  STL [R1+0xb3c], R11 ;  /* 0x000b3c0b01007387 */ /* 0x000fe20000100800 */
[----:B------:R-:W-:-:S03]  /*32360*/  IMAD R5, R24, 0x2, R7 ;  /* 0x0000000218057824 */ /* 0x000fc600078e0207 */
[----:B------:R0:W-:Y:S04]  /*32370*/  STL [R1+0xb44], R10 ;  /* 0x000b440a01007387 */ /* 0x0001e80000100800 */
[----:B------:R1:W-:Y:S01]  /*32380*/  STL [R1+0xb4c], R4 ;  /* 0x000b4c0401007387 */ /* 0x0003e20000100800 */
[-C--:B0-----:R-:W-:Y:S02]  /*32390*/  LEA R10, P0, R8, R2.reuse, 0x1 ;  /* 0x00000002080a7211 */ /* 0x081fe400078008ff */
[----:B-1----:R-:W-:-:S03]  /*323a0*/  LEA R4, P1, R6, R2, 0x1 ;  /* 0x0000000206047211 */ /* 0x002fc600078208ff */
[----:B------:R-:W-:Y:S01]  /*323b0*/  STL [R1+0xb58], R10 ;  /* 0x000b580a01007387 */ /* 0x000fe20000100800 */
[----:B------:R-:W-:Y:S01]  /*323c0*/  IMAD R9, R24, 0x2, R5 ;  /* 0x0000000218097824 */ /* 0x000fe200078e0205 */
[C---:B------:R-:W-:Y:S02]  /*323d0*/  LEA R11, P2, R7.reuse, R2, 0x1 ;  /* 0x00000002070b7211 */ /* 0x040fe400078408ff */
[----:B------:R0:W-:Y:S01]  /*323e0*/  STL [R1+0xb60], R4 ;  /* 0x000b600401007387 */ /* 0x0001e20000100800 */
[-C--:B------:R-:W-:Y:S01]  /*323f0*/  LEA.HI.X.SX32 R6, R6, R0.reuse, 0x1, P1 ;  /* 0x0000000006067211 */ /* 0x080fe200008f0eff */
[----:B------:R-:W-:Y:S01]  /*32400*/  IMAD R3, R24, 0x2, R9 ;  /* 0x0000000218037824 */ /* 0x000fe200078e0209 */
[-C--:B------:R-:W-:Y:S01]  /*32410*/  LEA.HI.X.SX32 R7, R7, R0.reuse, 0x1, P2 ;  /* 0x0000000007077211 */ /* 0x080fe200010f0eff */
[----:B------:R-:W-:Y:S01]  /*32420*/  STL [R1+0xb68], R11 ;  /* 0x000b680b01007387 */ /* 0x000fe20000100800 */
[----:B0-----:R-:W-:Y:S01]  /*32430*/  LEA.HI.X.SX32 R4, R8, R0, 0x1, P0 ;  /* 0x0000000008047211 */ /* 0x001fe200000f0eff */
[----:B------:R-:W-:Y:S01]  /*32440*/  IMAD R10, R24, 0x2, R3 ;  /* 0x00000002180a7824 */ /* 0x000fe200078e0203 */
[----:B------:R-:W-:-:S03]  /*32450*/  LEA R8, P1, R9, R2, 0x1 ;  /* 0x0000000209087211 */ /* 0x000fc600078208ff */
[----:B------:R0:W-:Y:S04]  /*32460*/  STL [R1+0xb54], R4 ;  /* 0x000b540401007387 */ /* 0x0001e80000100800 */
[----:B------:R1:W-:Y:S04]  /*32470*/  STL [R1+0xb5c], R6 ;  /* 0x000b5c0601007387 */ /* 0x0003e80000100800 */
[----:B------:R2:W-:Y:S01]  /*32480*/  STL [R1+0xb64], R7 ;  /* 0x000b640701007387 */ /* 0x0005e20000100800 */
[----:B0-----:R-:W-:Y:S01]  /*32490*/  IMAD R4, R24, 0x2, R10 ;  /* 0x0000000218047824 */ /* 0x001fe200078e020a */
[----:B-1----:R-:W-:-:S02]  /*324a0*/  LEA R6, P0, R5, R2, 0x1 ;  /* 0x0000000205067211 */ /* 0x002fc400078008ff */
[----:B--2---:R-:W-:-:S03]  /*324b0*/  LEA R7, P2, R3, R2, 0x1 ;  /* 0x0000000203077211 */ /* 0x004fc600078408ff */
[----:B------:R0:W-:Y:S04]  /*324c0*/  STL [R1+0xb70], R6 ;  /* 0x000b700601007387 */ /* 0x0001e80000100800 */
[----:B------:R1:W-:Y:S04]  /*324d0*/  STL [R1+0xb78], R8 ;  /* 0x000b780801007387 */ /* 0x0003e80000100800 */
[----:B------:R2:W-:Y:S01]  /*324e0*/  STL [R1+0xb80], R7 ;  /* 0x000b800701007387 */ /* 0x0005e20000100800 */
[----:B0-----:R-:W-:Y:S01]  /*324f0*/  IMAD R6, R24, 0x2, R4 ;  /* 0x0000000218067824 */ /* 0x001fe200078e0204 */
[----:B-1----:R-:W-:-:S02]  /*32500*/  LEA.HI.X.SX32 R8, R5, R0, 0x1, P0 ;  /* 0x0000000005087211 */ /* 0x002fc400000f0eff */
[-C--:B------:R-:W-:Y:S02]  /*32510*/  LEA.HI.X.SX32 R5, R3, R0.reuse, 0x1, P2 ;  /* 0x0000000003057211 */ /* 0x080fe400010f0eff */
[----:B--2---:R-:W-:Y:S01]  /*32520*/  LEA.HI.X.SX32 R7, R9, R0, 0x1, P1 ;  /* 0x0000000009077211 */ /* 0x004fe200008f0eff */
[----:B------:R0:W-:Y:S01]  /*32530*/  STL [R1+0xb6c], R8 ;  /* 0x000b6c0801007387 */ /* 0x0001e20000100800 */
[----:B------:R-:W-:-:S03]  /*32540*/  IMAD R3, R24, 0x2, R6 ;  /* 0x0000000218037824 */ /* 0x000fc600078e0206 */
[----:B------:R1:W-:Y:S04]  /*32550*/  STL [R1+0xb74], R7 ;  /* 0x000b740701007387 */ /* 0x0003e80000100800 */
[----:B------:R2:W-:Y:S01]  /*32560*/  STL [R1+0xb7c], R5 ;  /* 0x000b7c0501007387 */ /* 0x0005e20000100800 */
[-C--:B0-----:R-:W-:Y:S02]  /*32570*/  LEA R8, P0, R10, R2.reuse, 0x1 ;  /* 0x000000020a087211 */ /* 0x081fe400078008ff */
[-C--:B-1----:R-:W-:Y:S02]  /*32580*/  LEA R7, P2, R6, R2.reuse, 0x1 ;  /* 0x0000000206077211 */ /* 0x082fe400078408ff */
[-C--:B--2---:R-:W-:Y:S02]  /*32590*/  LEA R5, P1, R4, R2.reuse, 0x1 ;  /* 0x0000000204057211 */ /* 0x084fe400078208ff */
[----:B------:R-:W-:Y:S01]  /*325a0*/  LEA R2, P3, R3, R2, 0x1 ;  /* 0x0000000203027211 */ /* 0x000fe200078608ff */
[----:B------:R-:W-:Y:S04]  /*325b0*/  STL [R1+0xb84], R8 ;  /* 0x000b840801007387 */ /* 0x000fe80000100800 */
[----:B------:R0:W-:Y:S04]  /*325c0*/  STL [R1+0xb88], R5 ;  /* 0x000b880501007387 */ /* 0x0001e80000100800 */
[----:B------:R-:W-:Y:S04]  /*325d0*/  STL [R1+0xb8c], R7 ;  /* 0x000b8c0701007387 */ /* 0x000fe80000100800 */
[----:B------:R1:W-:Y:S01]  /*325e0*/  STL [R1+0xa04], R2 ;  /* 0x000a040201007387 */ /* 0x0003e20000100800 */
[----:B0-----:R-:W-:-:S02]  /*325f0*/  LEA.HI.X.SX32 R5, R10, R0, 0x1, P0 ;  /* 0x000000000a057211 */ /* 0x001fc400000f0eff */
[----:B-1----:R-:W-:-:S03]  /*32600*/  LEA.HI.X.SX32 R2, R4, R0, 0x1, P1 ;  /* 0x0000000004027211 */ /* 0x002fc600008f0eff */
[----:B------:R-:W-:Y:S01]  /*32610*/  STL [R1+0x9f4], R5 ;  /* 0x0009f40501007387 */ /* 0x000fe20000100800 */
[----:B------:R-:W-:-:S03]  /*32620*/  LEA.HI.X.SX32 R4, R6, R0, 0x1, P2 ;  /* 0x0000000006047211 */ /* 0x000fc600010f0eff */
[----:B------:R0:W-:Y:S04]  /*32630*/  STL [R1+0x9fc], R2 ;  /* 0x0009fc0201007387 */ /* 0x0001e80000100800 */
[----:B------:R1:W-:Y:S01]  /*32640*/  STL [R1+0xa00], R4 ;  /* 0x000a000401007387 */ /* 0x0003e20000100800 */
[----:B0-----:R-:W-:-:S05]  /*32650*/  LEA.HI.X.SX32 R2, R3, R0, 0x1, P3 ;  /* 0x0000000003027211 */ /* 0x001fca00018f0eff */
[----:B------:R1:W-:Y:S04]  /*32660*/  STL [R1+0x9f8], R2 ;  /* 0x0009f80201007387 */ /* 0x0003e80000100800 */
        /* <DEDUP_REMOVED lines=172> */
[----:B------:R-:W0:Y:S04]  /*33130*/  S2R R24, SR_TID.X ;  /* 0x0000000000187919 */ /* 0x000e280000002100 */
[----:B------:R1:W-:Y:S04]  /*33140*/  STL [R1+0x500], RZ ;  /* 0x000500ff01007387 */ /* 0x0003e80000100800 */
[----:B------:R1:W-:Y:S04]  /*33150*/  STL [R1+0x504], RZ ;  /* 0x000504ff01007387 */ /* 0x0003e80000100800 */
[----:B------:R1:W-:Y:S04]  /*33160*/  STL [R1+0x508], RZ ;  /* 0x000508ff01007387 */ /* 0x0003e80000100800 */
[----:B------:R1:W-:Y:S04]  /*33170*/  STL [R1+0x50c], RZ ;  /* 0x00050cff01007387 */ /* 0x0003e80000100800 */
[----:B------:R1:W-:Y:S04]  /*33180*/  STL [R1+0x4f0], RZ ;  /* 0x0004f0ff01007387 */ /* 0x0003e80000100800 */
[----:B------:R-:W2:Y:S04]  /*33190*/  S2R R29, SR_TID.X ;  /* 0x00000000001d7919 */ /* 0x000ea80000002100 */
[----:B------:R1:W-:Y:S04]  /*331a0*/  STL [R1+0x4f4], RZ ;  /* 0x0004f4ff01007387 */ /* 0x0003e80000100800 */
[----:B------:R1:W-:Y:S04]  /*331b0*/  STL [R1+0x4f8], RZ ;  /* 0x0004f8ff01007387 */ /* 0x0003e80000100800 */
[----:B------:R1:W-:Y:S04]  /*331c0*/  STL [R1+0x4fc], RZ ;  /* 0x0004fcff01007387 */ /* 0x0003e80000100800 */
[----:B------:R1:W-:Y:S04]  /*331d0*/  STL [R1+0x4e0], RZ ;  /* 0x0004e0ff01007387 */ /* 0x0003e80000100800 */
[----:B------:R1:W-:Y:S01]  /*331e0*/  STL [R1+0x4e4], RZ ;  /* 0x0004e4ff01007387 */ /* 0x0003e20000100800 */
[----:B0-----:R-:W-:Y:S01]  /*331f0*/  LOP3.LUT R24, R24, 0x7f, RZ, 0xc0, !PT ;  /* 0x0000007f18187812 */ /* 0x001fe200078ec0ff */
[----:B------:R-:W-:-:S02]  /*33200*/  USHF.L.U32 UR4, UR7, 0x7, URZ ;  /* 0x0000000707047899 */ /* 0x000fc4000800063f */
[----:B------:R-:W-:Y:S01]  /*33210*/  USHF.L.U32 UR5, UR6, 0x7, URZ ;  /* 0x0000000706057899 */ /* 0x000fe2000800063f */
[----:B--2---:R-:W-:Y:S02]  /*33220*/  IMAD.SHL.U32 R0, R29, 0x40, RZ ;  /* 0x000000401d007824 */ /* 0x004fe400078e00ff */
[----:B------:R-:W-:Y:S01]  /*33230*/  IMAD.SHL.U32 R3, R24, 0x2, RZ ;  /* 0x0000000218037824 */ /* 0x000fe200078e00ff */
[----:B------:R-:W-:Y:S02]  /*33240*/  USHF.R.S32.HI UR6, URZ, 0x1f, UR5 ;  /* 0x0000001f3f067899 */ /* 0x000fe40008011405 */
[----:B------:R-:W-:Y:S02]  /*33250*/  USHF.R.S32.HI UR7, URZ, 0x1f, UR4 ;  /* 0x0000001f3f077899 */ /* 0x000fe40008011404 */
[----:B-1----:R-:W0:Y:S01]  /*33260*/  S2R R28, SR_TID.X ;  /* 0x00000000001c7919 */ /* 0x002e220000002100 */
[----:B------:R-:W-:Y:S01]  /*33270*/  LOP3.LUT R4, R0, 0x1800, RZ, 0xc0, !PT ;  /* 0x0000180000047812 */ /* 0x000fe200078ec0ff */
[----:B------:R-:W-:Y:S01]  /*33280*/  IMAD.MOV.U32 R25, RZ, RZ, 0x7f ;  /* 0x0000007fff197424 */ /* 0x000fe200078e00ff */
[----:B------:R-:W-:Y:S02]  /*33290*/  USHF.L.U32 UR12, UR5, 0x1, URZ ;  /* 0x00000001050c7899 */ /* 0x000fe4000800063f */
[----:B------:R-:W-:-:S02]  /*332a0*/  USHF.L.U32 UR9, UR4, 0x1, URZ ;  /* 0x0000000104097899 */ /* 0x000fc4000800063f */
[----:B------:R-:W-:Y:S01]  /*332b0*/  IADD3 R25, R25, c[0x0][0x180], RZ ;  /* 0x0000600019197a10 */ /* 0x000fe20007ffe0ff */
[----:B------:R-:W-:Y:S01]  /*332c0*/  USHF.L.U64.HI UR6, UR5, 0x1, UR6 ;  /* 0x0000000105067899 */ /* 0x000fe20008010206 */
[C---:B0-----:R-:W-:Y:S01]  /*332d0*/  LOP3.LUT R24, R28.reuse, 0x7, RZ, 0xc0, !PT ;  /* 0x000000071c187812 */ /* 0x041fe200078ec0ff */
[----:B------:R-:W-:-:S04]  /*332e0*/  IMAD.SHL.U32 R28, R28, 0x2, RZ ;  /* 0x000000021c1c7824 */ /* 0x000fc800078e00ff */
[----:B------:R-:W-:-:S05]  /*332f0*/  IMAD R24, R24, 0x90, RZ ;  /* 0x0000009018187824 */ /* 0x000fca00078e02ff */
[----:B------:R-:W-:Y:S02]  /*33300*/  LOP3.LUT R28, R24, 0x10, R28, 0x78, !PT ;  /* 0x00000010181c7812 */ /* 0x000fe400078e781c */
[----:B------:R-:W-:Y:S02]  /*33310*/  SHF.R.S32.HI R24, RZ, 0x1f, R25 ;  /* 0x0000001fff187819 */ /* 0x000fe40000011419 */
[----:B------:R-:W-:Y:S02]  /*33320*/  LOP3.LUT R2, R28, 0x400, R0, 0xf8, !PT ;  /* 0x000004001c027812 */ /* 0x000fe400078ef800 */
[----:B------:R-:W-:-:S03]  /*33330*/  LEA.HI R24, R24, R25, RZ, 0x7 ;  /* 0x0000001918187211 */ /* 0x000fc600078f38ff */
[----:B------:R0:W-:Y:S01]  /*33340*/  STL [R1+0x694], R2 ;  /* 0x0006940201007387 */ /* 0x0001e20000100800 */
[----:B------:R-:W-:-:S03]  /*33350*/  SHF.R.S32.HI R0, RZ, 0x7, R24 ;  /* 0x00000007ff007819 */ /* 0x000fc60000011418 */
[----:B------:R0:W-:Y:S04]  /*33360*/  STL [R1+0x1bcc], R4 ;  /* 0x001bcc0401007387 */ /* 0x0001e80000100800 */
[----:B------:R-:W1:Y:S01]  /*33370*/  S2R R24, SR_TID.X ;  /* 0x0000000000187919 */ /* 0x000e620000002100 */
[C---:B------:R-:W-:Y:S01]  /*33380*/  IMAD.SHL.U32 R28, R29.reuse, 0x2, RZ ;  /* 0x000000021d1c7824 */ /* 0x040fe200078e00ff */
[----:B------:R-:W-:Y:S01]  /*33390*/  LOP3.LUT R29, R29, 0x7, RZ, 0xc0, !PT ;  /* 0x000000071d1d7812 */ /* 0x000fe200078ec0ff */
[----:B------:R-:W-:Y:S01]  /*333a0*/  USHF.L.U64.HI UR7, UR4, 0x1, UR7 ;  /* 0x0000000104077899 */ /* 0x000fe20008010207 */
[----:B------:R-:W-:Y:S04]  /*333b0*/  STL [R1+0x4e8], RZ ;  /* 0x0004e8ff01007387 */ /* 0x000fe80000100800 */
[----:B------:R-:W-:Y:S04]  /*333c0*/  STL [R1+0x4ec], RZ ;  /* 0x0004ecff01007387 */ /* 0x000fe80000100800 */
[----:B------:R-:W-:Y:S01]  /*333d0*/  STL [R1+0x440], RZ ;  /* 0x000440ff01007387 */ /* 0x000fe20000100800 */
[----:B-1----:R-:W-:-:S05]  /*333e0*/  LOP3.LUT R24, R24, 0x7, RZ, 0xc0, !PT ;  /* 0x0000000718187812 */ /* 0x002fca00078ec0ff */
[----:B------:R-:W-:-:S05]  /*333f0*/  IMAD.SHL.U32 R24, R24, 0x10, RZ ;  /* 0x0000001018187824 */ /* 0x000fca00078e00ff */
[----:B------:R-:W-:-:S05]  /*33400*/  LOP3.LUT R24, R24, 0x30, R28, 0x78, !PT ;  /* 0x0000003018187812 */ /* 0x000fca00078e781c */
[----:B------:R-:W-:-:S04]  /*33410*/  IMAD R24, R29, 0x100, R24 ;  /* 0x000001001d187824 */ /* 0x000fc800078e0218 */
[----:B------:R-:W-:-:S05]  /*33420*/  IMAD.IADD R0, R24, 0x1, R4 ;  /* 0x0000000118007824 */ /* 0x000fca00078e0204 */
        /* <DEDUP_REMOVED lines=48> */
[----:B------:R-:W3:Y:S01]  /*33730*/  LDL R24, [R1+0x690] ;  /* 0x0006900001187983 */ /* 0x000ee20000100800 */
[C---:B------:R-:W-:Y:S01]  /*33740*/  LOP3.LUT R5, R3.reuse, 0x10, RZ, 0x3c, !PT ;  /* 0x0000001003057812 */ /* 0x040fe200078e3cff */
[----:B------:R-:W-:Y:S01]  /*33750*/  UMOV UR4, URZ ;  /* 0x0000003f00047c82 */ /* 0x000fe20008000000 */
[C---:B0-----:R-:W-:Y:S01]  /*33760*/  LOP3.LUT R4, R3.reuse, 0x20, RZ, 0x3c, !PT ;  /* 0x0000002003047812 */ /* 0x041fe200078e3cff */
[----:B------:R2:W-:Y:S01]  /*33770*/  STL [R1+0x470], RZ ;  /* 0x000470ff01007387 */ /* 0x0005e20000100800 */
[----:B------:R-:W-:-:S02]  /*33780*/  LOP3.LUT R6, R3, 0x30, RZ, 0x3c, !PT ;  /* 0x0000003003067812 */ /* 0x000fc400078e3cff */
[C---:B------:R-:W-:Y:S01]  /*33790*/  LOP3.LUT R5, R3.reuse, 0x40, RZ, 0x3c, !PT ;  /* 0x0000004003057812 */ /* 0x040fe200078e3cff */
[----:B------:R2:W-:Y:S01]  /*337a0*/  STL [R1+0x474], RZ ;  /* 0x000474ff01007387 */ /* 0x0005e20000100800 */
[C---:B------:R-:W-:Y:S02]  /*337b0*/  LOP3.LUT R4, R3.reuse, 0x50, RZ, 0x3c, !PT ;  /* 0x0000005003047812 */ /* 0x040fe400078e3cff */
[C---:B------:R-:W-:Y:S01]  /*337c0*/  LOP3.LUT R6, R3.reuse, 0x60, RZ, 0x3c, !PT ;  /* 0x0000006003067812 */ /* 0x040fe200078e3cff */
[----:B------:R2:W-:Y:S01]  /*337d0*/  STL [R1+0x478], RZ ;  /* 0x000478ff01007387 */ /* 0x0005e20000100800 */
[----:B------:R-:W-:Y:S02]  /*337e0*/  LOP3.LUT R5, R3, 0x70, RZ, 0x3c, !PT ;  /* 0x0000007003057812 */ /* 0x000fe400078e3cff */
[----:B-1----:R-:W-:Y:S01]  /*337f0*/  LOP3.LUT R0, R0, 0x40, RZ, 0x3c, !PT ;  /* 0x0000004000007812 */ /* 0x002fe200078e3cff */
        /* <DEDUP_REMOVED lines=20> */
[----:B------:R2:W-:Y:S01]  /*33940*/  STL [R1+0x48c], RZ ;  /* 0x00048cff01007387 */ /* 0x0005e20000100800 */
[----:B---3--:R-:W-:-:S02]  /*33950*/  LOP3.LUT R4, R24, 0x20, RZ, 0x3c, !PT ;  /* 0x0000002018047812 */ /* 0x008fc400078e3cff */
[----:B------:R-:W-:Y:S02]  /*33960*/  LOP3.LUT R3, R24, 0x40, RZ, 0x3c, !PT ;  /* 0x0000004018037812 */ /* 0x000fe400078e3cff */
[C---:B------:R-:W-:Y:S02]  /*33970*/  LOP3.LUT R4, R2.reuse, 0x20, RZ, 0x3c, !PT ;  /* 0x0000002002047812 */ /* 0x040fe400078e3cff */
[C---:B------:R-:W-:Y:S02]  /*33980*/  LOP3.LUT R3, R2.reuse, 0x40, RZ, 0x3c, !PT ;  /* 0x0000004002037812 */ /* 0x040fe400078e3cff */
[----:B------:R-:W-:Y:S01]  /*33990*/  LOP3.LUT R2, R2, 0x60, RZ, 0x3c, !PT ;  /* 0x0000006002027812 */ /* 0x000fe200078e3cff */
[----:B------:R2:W-:Y:S01]  /*339a0*/  STL [R1+0x1bc8], R4 ;  /* 0x001bc80401007387 */ /* 0x0005e20000100800 */
[----:B------:R-:W-:-:S03]  /*339b0*/  LOP3.LUT R5, R24, 0x60, RZ, 0x3c, !PT ;  /* 0x0000006018057812 */ /* 0x000fc600078e3cff */
[----:B------:R2:W-:Y:S04]  /*339c0*/  STL [R1+0x1bc4], R3 ;  /* 0x001bc40301007387 */ /* 0x0005e80000100800 */
[----:B------:R2:W-:Y:S04]  /*339d0*/  STL [R1+0x1bc0], R2 ;  /* 0x001bc00201007387 */ /* 0x0005e80000100800 */
[----:B------:R2:W-:Y:S02]  /*339e0*/  STL [R1+0x4bc], R0 ;  /* 0x0004bc0001007387 */ /* 0x0005e40000100800 */
.L_x_3:
[----:B--2--5:R-:W2:Y:S01]  /*339f0*/  LDL R3, [R1+0xb90] ;  /* 0x000b900001037983 */ /* 0x024ea20000100800 */
[----:B------:R-:W-:Y:S02]  /*33a00*/  UMOV UR5, 0xffffff80 ;  /* 0xffffff8000057882 */ /* 0x000fe40000000000 */
[----:B------:R-:W-:-:S02]  /*33a10*/  ULDC UR8, c[0x0][0x180] ;  /* 0x0000600000087ab9 */ /* 0x000fc40000000800 */
[----:B------:R-:W-:Y:S01]  /*33a20*/  UIMAD UR5, UR4, UR5, UR8 ;  /* 0x00000005040572a4 */ /* 0x000fe2000f8e0208 */
[----:B0-2---:R0:W-:Y:S04]  /*33a30*/  STL [R1+0x4cb8], R3 ;  /* 0x004cb80301007387 */ /* 0x0051e80000100800 */
[----:B------:R-:W2:Y:S04]  /*33a40*/  LDL R2, [R1+0xb94] ;  /* 0x000b940001027983 */ /* 0x000ea80000100800 */
        /* <DEDUP_REMOVED lines=60> */
[----:B------:R1:W-:Y:S04]  /*33e10*/  STL [R1+0x4bf0], R25 ;  /* 0x004bf01901007387 */ /* 0x0003e80000100800 */
        /* <DEDUP_REMOVED lines=66> */
[----:B0-----:R-:W1:Y:S04]  /*34240*/  S2R R3, SR_TID.X ;  /* 0x0000000000037919 */ /* 0x001e680000002100 */
[----:B------:R-:W-:Y:S04]  /*34250*/  STL [R1+0x4a80], R15 ;  /* 0x004a800f01007387 */ /* 0x000fe80000100800 */
[----:B------:R-:W-:Y:S04]  /*34260*/  STL [R1+0x4a88], R15 ;  /* 0x004a880f01007387 */ /* 0x000fe80000100800 */
[----:B------:R-:W-:Y:S04]  /*34270*/  STL [R1+0x4a90], R15 ;  /* 0x004a900f01007387 */ /* 0x000fe80000100800 */
[----:B------:R-:W-:Y:S04]  /*34280*/  STL [R1+0x4a98], R15 ;  /* 0x004a980f01007387 */ /* 0x000fe80000100800 */
[----:B------:R-:W-:Y:S04]  /*34290*/  STL [R1+0x4aa0], R15 ;  /* 0x004aa00f01007387 */ /* 0x000fe80000100800 */
[----:B------:R-:W-:Y:S01]  /*342a0*/  STL [R1+0x4aa8], R15 ;  /* 0x004aa80f01007387 */ /* 0x000fe20000100800 */
[----:B-1----:R-:W-:-:S02]  /*342b0*/  SHF.R.U32.HI R25, RZ, 0x6, R3 ;  /* 0x00000006ff197819 */ /* 0x002fc40000011603 */
[----:B------:R-:W-:Y:S01]  /*342c0*/  SHF.R.U32.HI R27, RZ, 0x6, R3 ;  /* 0x00000006ff1b7819 */ /* 0x000fe20000011603 */
[----:B------:R-:W-:Y:S01]  /*342d0*/  STL [R1+0x4ab0], R15 ;  /* 0x004ab00f01007387 */ /* 0x000fe20000100800 */
[----:B------:R-:W-:-:S03]  /*342e0*/  SGXT.U32 R25, R25, 0x1 ;  /* 0x000000011919781a */ /* 0x000fc60000000000 */
[----:B------:R-:W0:Y:S01]  /*342f0*/  S2R R29, SR_TID.X ;  /* 0x00000000001d7919 */ /* 0x000e220000002100 */
[----:B------:R-:W-:Y:S02]  /*34300*/  LOP3.LUT R3, R25, 0x2, RZ, 0xfc, !PT ;  /* 0x0000000219037812 */ /* 0x000fe400078efcff */
[----:B---3--:R-:W-:Y:S01]  /*34310*/  PRMT R11, RZ, 0x7610, R11 ;  /* 0x00007610ff0b7816 */ /* 0x008fe2000000000b */
[----:B------:R-:W-:Y:S01]  /*34320*/  STL [R1+0x4ab8], R15 ;  /* 0x004ab80f01007387 */ /* 0x000fe20000100800 */
[----:B------:R-:W-:Y:S02]  /*34330*/  ISETP.GE.AND P1, PT, R3, UR5, PT ;  /* 0x0000000503007c0c */ /* 0x000fe4000bf26270 */
[----:B------:R-:W-:Y:S01]  /*34340*/  LOP3.LUT R25, R25, 0x4, RZ, 0xfc, !PT ;  /* 0x0000000419197812 */ /* 0x000fe200078efcff */
[----:B------:R-:W-:Y:S01]  /*34350*/  STL [R1+0x4ac0], R15 ;  /* 0x004ac00f01007387 */ /* 0x000fe20000100800 */
[----:B------:R-:W-:-:S03]  /*34360*/  SGXT.U32 R27, R27, 0x1 ;  /* 0x000000011b1b781a */ /* 0x000fc60000000000 */
[----:B------:R-:W-:Y:S04]  /*34370*/  STL [R1+0x4ac8], R15 ;  /* 0x004ac80f01007387 */ /* 0x000fe80000100800 */
[----:B------:R-:W-:Y:S04]  /*34380*/  STL [R1+0x4a64], R14 ;  /* 0x004a640e01007387 */ /* 0x000fe80000100800 */
[----:B------:R-:W-:Y:S04]  /*34390*/  STL [R1+0x4a6c], R14 ;  /* 0x004a6c0e01007387 */ /* 0x000fe80000100800 */
[----:B------:R-:W-:Y:S01]  /*343a0*/  STL [R1+0x4a74], R14 ;  /* 0x004a740e01007387 */ /* 0x000fe20000100800 */
[----:B0-----:R-:W-:-:S03]  /*343b0*/  SHF.R.U32.HI R13, RZ, 0x6, R29 ;  /* 0x00000006ff0d7819 */ /* 0x001fc6000001161d */
[----:B------:R-:W-:Y:S01]  /*343c0*/  STL [R1+0x4a7c], R14 ;  /* 0x004a7c0e01007387 */ /* 0x000fe20000100800 */
[----:B------:R-:W-:-:S03]  /*343d0*/  SGXT.U32 R13, R13, 0x1 ;  /* 0x000000010d0d781a */ /* 0x000fc60000000000 */
[----:B------:R-:W-:Y:S01]  /*343e0*/  STL [R1+0x4a84], R14 ;  /* 0x004a840e01007387 */ /* 0x000fe20000100800 */
[----:B------:R-:W-:-:S03]  /*343f0*/  ISETP.GE.AND P0, PT, R13, UR5, PT ;  /* 0x000000050d007c0c */ /* 0x000fc6000bf06270 */
        /* <DEDUP_REMOVED lines=22> */
[----:B------:R-:W2:Y:S01]  /*34560*/  LDL.LU R3, [R1+0x4cb8] ;  /* 0x004cb80001037983 */ /* 0x000ea20000300800 */
[----:B------:R-:W-:-:S02]  /*34570*/  ISETP.GE.AND P2, PT, R25, UR5, PT ;  /* 0x0000000519007c0c */ /* 0x000fc4000bf46270 */
[----:B------:R-:W-:Y:S02]  /*34580*/  LOP3.LUT R25, R27, 0x6, RZ, 0xfc, !PT ;  /* 0x000000061b197812 */ /* 0x000fe400078efcff */
[----:B------:R-:W-:Y:S01]  /*34590*/  PRMT R12, RZ, 0x7610, R12 ;  /* 0x00007610ff0c7816 */ /* 0x000fe2000000000c */
[----:B------:R-:W0:Y:S01]  /*345a0*/  S2R R27, SR_TID.X ;  /* 0x00000000001b7919 */ /* 0x000e220000002100 */
[----:B------:R-:W-:-:S03]  /*345b0*/  ISETP.GE.AND P3, PT, R25, UR5, PT ;  /* 0x0000000519007c0c */ /* 0x000fc6000bf66270 */
[----:B------:R-:W3:Y:S01]  /*345c0*/  LDL R25, [R1+0xb84] ;  /* 0x000b840001197983 */ /* 0x000ee20000100800 */
[----:B0-----:R-:W-:-:S04]  /*345d0*/  SHF.R.U32.HI R27, RZ, 0x6, R27 ;  /* 0x00000006ff1b7819 */ /* 0x001fc8000001161b */
[----:B------:R-:W-:Y:S01]  /*345e0*/  SGXT.U32 R27, R27, 0x1 ;  /* 0x000000011b1b781a */ /* 0x000fe20000000000 */
[----:B--2---:R0:W2:Y:S04]  /*345f0*/  @!P0 LDG.E.U16 R11, [R2.64] ;  /* 0x0000000a020b8981 */ /* 0x0040a8000c1e1500 */
[----:B0-----:R-:W4:Y:S04]  /*34600*/  LDL R2, [R1+0x9f8] ;  /* 0x0009f80001027983 */ /* 0x001f280000100800 */
[----:B--2---:R0:W-:Y:S04]  /*34610*/  STL [R1+0x2ac], R11 ;  /* 0x0002ac0b01007387 */ /* 0x0041e80000100800 */
[----:B------:R-:W4:Y:S02]  /*34620*/  LDL R3, [R1+0xa04] ;  /* 0x000a040001037983 */ /* 0x000f240000100800 */
[----:B----4-:R-:W-:-:S04]  /*34630*/  @!P1 LOP3.LUT R3, R3, R2, RZ, 0x3c, !PT ;  /* 0x0000000203039212 */ /* 0x010fc800078e3cff */
[----:B------:R-:W-:-:S04]  /*34640*/  @!P1 LOP3.LUT R2, R3, R2, RZ, 0x3c, !PT ;  /* 0x0000000203029212 */ /* 0x000fc800078e3cff */
[----:B------:R-:W-:-:S05]  /*34650*/  @!P1 LOP3.LUT R3, R3, R2, RZ, 0x3c, !PT ;  /* 0x0000000203039212 */ /* 0x000fca00078e3cff */
[----:B------:R1:W2:Y:S01]  /*34660*/  @!P1 LDG.E.U16 R12, [R2.64] ;  /* 0x0000000a020c9981 */ /* 0x0002a2000c1e1500 */
[----:B0-----:R-:W-:-:S04]  /*34670*/  LOP3.LUT R11, R27, 0x8, RZ, 0xfc, !PT ;  /* 0x000000081b0b7812 */ /* 0x001fc800078efcff */
[----:B------:R-:W-:Y:S02]  /*34680*/  ISETP.GE.AND P0, PT, R11, UR5, PT ;  /* 0x000000050b007c0c */ /* 0x000fe4000bf06270 */
[----:B------:R-:W4:Y:S04]  /*34690*/  LDL.LU R11, [R1+0x4cb4] ;  /* 0x004cb400010b7983 */ /* 0x000f280000300800 */
[----:B-1----:R-:W3:Y:S04]  /*346a0*/  LDL R2, [R1+0xa00] ;  /* 0x000a000001027983 */ /* 0x002ee80000100800 */
[----:B--2---:R0:W-:Y:S04]  /*346b0*/  STL [R1+0x2a8], R12 ;  /* 0x0002a80c01007387 */ /* 0x0041e80000100800 */
[----:B------:R-:W3:Y:S01]  /*346c0*/  LDL R3, [R1+0xb8c] ;  /* 0x000b8c0001037983 */ /* 0x000ee20000100800 */
[----:B------:R-:W-:-:S03]  /*346d0*/  PRMT R10, RZ, 0x7610, R10 ;  /* 0x00007610ff0a7816 */ /* 0x000fc6000000000a */
[----:B------:R-:W1:Y:S01]  /*346e0*/  S2R R27, SR_TID.X ;  /* 0x00000000001b7919 */ /* 0x000e620000002100 */
[----:B---3--:R-:W-:-:S04]  /*346f0*/  @!P2 LOP3.LUT R3, R3, R2, RZ, 0x3c, !PT ;  /* 0x000000020303a212 */ /* 0x008fc800078e3cff */
[----:B------:R-:W-:-:S04]  /*34700*/  @!P2 LOP3.LUT R2, R3, R2, RZ, 0x3c, !PT ;  /* 0x000000020302a212 */ /* 0x000fc800078e3cff */
[----:B------:R-:W-:-:S05]  /*34710*/  @!P2 LOP3.LUT R3, R3, R2, RZ, 0x3c, !PT ;  /* 0x000000020303a212 */ /* 0x000fca00078e3cff */
[----:B------:R-:W2:Y:S01]  /*34720*/  @!P2 LDG.E.U16 R10, [R2.64] ;  /* 0x0000000a020aa981 */ /* 0x000ea2000c1e1500 */
[----:B-1----:R-:W-:-:S04]  /*34730*/  SHF.R.U32.HI R27, RZ, 0x6, R27 ;  /* 0x00000006ff1b7819 */ /* 0x002fc8000001161b */
[----:B------:R-:W-:-:S04]  /*34740*/  SGXT.U32 R27, R27, 0x1 ;  /* 0x000000011b1b781a */ /* 0x000fc80000000000 */
[----:B0-----:R-:W-:-:S04]  /*34750*/  LOP3.LUT R12, R27, 0xa, RZ, 0xfc, !PT ;  /* 0x0000000a1b0c7812 */ /* 0x001fc800078efcff */
[----:B------:R-:W-:Y:S02]  /*34760*/  ISETP.GE.AND P1, PT, R12, UR5, PT ;  /* 0x000000050c007c0c */ /* 0x000fe4000bf26270 */
[----:B------:R-:W3:Y:S04]  /*34770*/  LDL.LU R12, [R1+0x4cb0] ;  /* 0x004cb000010c7983 */ /* 0x000ee80000300800 */
[----:B--2---:R0:W-:Y:S04]  /*34780*/  STL [R1+0x2a4], R10 ;  /* 0x0002a40a01007387 */ /* 0x0041e80000100800 */
[----:B------:R-:W2:Y:S04]  /*34790*/  LDL R2, [R1+0x9fc] ;  /* 0x0009fc0001027983 */ /* 0x000ea80000100800 */
[----:B------:R-:W2:Y:S01]  /*347a0*/  LDL R3, [R1+0xb88] ;  /* 0x000b880001037983 */ /* 0x000ea20000100800 */
[----:B----4-:R-:W-:-:S03]  /*347b0*/  PRMT R11, RZ, 0x7610, R11 ;  /* 0x00007610ff0b7816 */ /* 0x010fc6000000000b */
[----:B------:R-:W0:Y:S01]  /*347c0*/  S2R R27, SR_TID.X ;  /* 0x00000000001b7919 */ /* 0x000e220000002100 */
[----:B--2---:R-:W-:-:S04]  /*347d0*/  @!P3 LOP3.LUT R3, R3, R2, RZ, 0x3c, !PT ;  /* 0x000000020303b212 */ /* 0x004fc800078e3cff */
[----:B------:R-:W-:-:S04]  /*347e0*/  @!P3 LOP3.LUT R2, R3, R2, RZ, 0x3c, !PT ;  /* 0x000000020302b212 */ /* 0x000fc800078e3cff */
[----:B------:R-:W-:-:S05]  /*347f0*/  @!P3 LOP3.LUT R3, R3, R2, RZ, 0x3c, !PT ;  /* 0x000000020303b212 */ /* 0x000fca00078e3cff */
[----:B------:R-:W2:Y:S01]  /*34800*/  @!P3 LDG.E.U16 R11, [R2.64] ;  /* 0x0000000a020bb981 */ /* 0x000ea2000c1e1500 */
[----:B0-----:R-:W-:-:S04]  /*34810*/  SHF.R.U32.HI R10, RZ, 0x6, R27 ;  /* 0x00000006ff0a7819 */ /* 0x001fc8000001161b */
[----:B------:R-:W-:-:S04]  /*34820*/  SGXT.U32 R10, R10, 0x1 ;  /* 0x000000010a0a781a */ /* 0x000fc80000000000 */
[----:B------:R-:W-:-:S04]  /*34830*/  LOP3.LUT R10, R10, 0xc, RZ, 0xfc, !PT ;  /* 0x0000000c0a0a7812 */ /* 0x000fc800078efcff */
[----:B------:R-:W-:Y:S02]  /*34840*/  ISETP.GE.AND P2, PT, R10, UR5, PT ;  /* 0x000000050a007c0c */ /* 0x000fe4000bf46270 */
[----:B------:R-:W4:Y:S01]  /*34850*/  LDL.LU R10, [R1+0x4cac] ;  /* 0x004cac00010a7983 */ /* 0x000f220000300800 */
[----:B------:R-:W-:-:S03]  /*34860*/  SHF.R.U32.HI R27, RZ, 0x6, R27 ;  /* 0x00000006ff1b7819 */ /* 0x000fc6000001161b */
[----:B--2---:R0:W-:Y:S04]  /*34870*/  STL [R1+0x2a0], R11 ;  /* 0x0002a00b01007387 */ /* 0x0041e80000100800 */
[----:B0-----:R-:W2:Y:S04]  /*34880*/  LDL.LU R11, [R1+0x4ca8] ;  /* 0x004ca800010b7983 */ /* 0x001ea80000300800 */
[----:B------:R-:W2:Y:S01]  /*34890*/  LDL R3, [R1+0x9f4] ;  /* 0x0009f40001037983 */ /* 0x000ea20000100800 */
[----:B------:R-:W-:-:S04]  /*348a0*/  SGXT.U32 R27, R27, 0x1 ;  /* 0x000000011b1b781a */ /* 0x000fc80000000000 */
[----:B------:R-:W-:Y:S02]  /*348b0*/  LOP3.LUT R2, R27, 0xe, RZ, 0xfc, !PT ;  /* 0x0000000e1b027812 */ /* 0x000fe400078efcff */
[----:B---3--:R-:W-:Y:S02]  /*348c0*/  PRMT R12, RZ, 0x7610, R12 ;  /* 0x00007610ff0c7816 */ /* 0x008fe4000000000c */
[----:B------:R-:W-:Y:S01]  /*348d0*/  ISETP.GE.AND P3, PT, R2, UR5, PT ;  /* 0x0000000502007c0c */ /* 0x000fe2000bf66270 */
[----:B------:R-:W-:Y:S02]  /*348e0*/  @!P0 IMAD.MOV.U32 R2, RZ, RZ, R25 ;  /* 0x000000ffff028224 */ /* 0x000fe400078e0019 */
[----:B------:R-:W3:Y:S04]  /*348f0*/  LDL R25, [R1+0xb68] ;  /* 0x000b680001197983 */ /* 0x000ee80000100800 */
[----:B--2---:R0:W2:Y:S04]  /*34900*/  @!P0 LDG.E.U16 R12, [R2.64] ;  /* 0x0000000a020c8981 */ /* 0x0040a8000c1e1500 */
[----:B0-----:R-:W3:Y:S04]  /*34910*/  LDL R2, [R1+0xb7c] ;  /* 0x000b7c0001027983 */ /* 0x001ee80000100800 */
[----:B--2---:R0:W-:Y:S04]  /*34920*/  STL [R1+0x29c], R12 ;  /* 0x00029c0c01007387 */ /* 0x0041e80000100800 */
[----:B------:R-:W3:Y:S01]  /*34930*/  LDL R3, [R1+0xb80] ;  /* 0x000b800001037983 */ /* 0x000ee20000100800 */
[----:B------:R-:W-:-:S03]  /*34940*/  PRMT R11, RZ, 0x7610, R11 ;  /* 0x00007610ff0b7816 */ /* 0x000fc6000000000b */
[----:B------:R-:W1:Y:S01]  /*34950*/  S2R R27, SR_TID.X ;  /* 0x00000000001b7919 */ /* 0x000e620000002100 */
[----:B---3--:R-:W-:-:S04]  /*34960*/  @!P1 LOP3.LUT R3, R3, R2, RZ, 0x3c, !PT ;  /* 0x0000000203039212 */ /* 0x008fc800078e3cff */
[----:B------:R-:W-:-:S04]  /*34970*/  @!P1 LOP3.LUT R2, R3, R2, RZ, 0x3c, !PT ;  /* 0x0000000203029212 */ /* 0x000fc800078e3cff */
[----:B------:R-:W-:-:S05]  /*34980*/  @!P1 LOP3.LUT R3, R3, R2, RZ, 0x3c, !PT ;  /* 0x0000000203039212 */ /* 0x000fca00078e3cff */
[----:B------:R2:W3:Y:S01]  /*34990*/  @!P1 LDG.E.U16 R11, [R2.64] ;  /* 0x0000000a020b9981 */ /* 0x0004e2000c1e1500 */
[----:B-1----:R-:W-:-:S04]  /*349a0*/  SHF.R.U32.HI R27, RZ, 0x6, R27 ;  /* 0x00000006ff1b7819 */ /* 0x002fc8000001161b */
[----:B------:R-:W-:-:S04]  /*349b0*/  SGXT.U32 R27, R27, 0x1 ;  /* 0x000000011b1b781a */ /* 0x000fc80000000000 */
[----:B0-----:R-:W-:-:S04]  /*349c0*/  LOP3.LUT R12, R27, 0x10, RZ, 0xfc, !PT ;  /* 0x000000101b0c7812 */ /* 0x001fc800078efcff */
[----:B------:R-:W-:Y:S02]  /*349d0*/  ISETP.GE.AND P0, PT, R12, UR5, PT ;  /* 0x000000050c007c0c */ /* 0x000fe4000bf06270 */
[----:B------:R-:W4:Y:S04]  /*349e0*/  LDL.LU R12, [R1+0x4ca4] ;  /* 0x004ca400010c7983 */ /* 0x000f280000300800 */
[----:B--2---:R-:W2:Y:S04]  /*349f0*/  LDL R2, [R1+0xb74] ;  /* 0x000b740001027983 */ /* 0x004ea80000100800 */
[----:B---3--:R0:W-:Y:S04]  /*34a00*/  STL [R1+0x298], R11 ;  /* 0x0002980b01007387 */ /* 0x0081e80000100800 */
[----:B------:R-:W2:Y:S01]  /*34a10*/  LDL R3, [R1+0xb78] ;  /* 0x000b780001037983 */ /* 0x000ea20000100800 */
[----:B----4-:R-:W-:-:S03]  /*34a20*/  PRMT R10, RZ, 0x7610, R10 ;  /* 0x00007610ff0a7816 */ /* 0x010fc6000000000a */
[----:B------:R-:W1:Y:S01]  /*34a30*/  S2R R27, SR_TID.X ;  /* 0x00000000001b7919 */ /* 0x000e620000002100 */
[----:B--2---:R-:W-:-:S04]  /*34a40*/  @!P2 LOP3.LUT R3, R3, R2, RZ, 0x3c, !PT ;  /* 0x000000020303a212 */ /* 0x004fc800078e3cff */
        /* <DEDUP_REMOVED lines=11> */
[----:B------:R-:W-:-:S03]  /*34b00*/  PRMT R12, RZ, 0x7610, R12 ;  /* 0x00007610ff0c7816 */ /* 0x000fc6000000000c */
        /* <DEDUP_REMOVED lines=539> */
[----:B------:R-:W4:Y:S04]  /*36cc0*/  LDL.LU R10, [R1+0x4bfc] ;  /* 0x004bfc00010a7983 */ /* 0x000f280000300800 */
[----:B--2---:R0:W-:Y:S04]  /*36cd0*/  STL [R1+0x1f0], R12 ;  /* 0x0001f00c01007387 */ /* 0x0041e80000100800 */
[----:B0-----:R-:W2:Y:S04]  /*36ce0*/  LDL.LU R12, [R1+0x4bf8] ;  /* 0x004bf800010c7983 */ /* 0x001ea80000300800 */
[----:B------:R-:W2:Y:S01]  /*36cf0*/  LDL R3, [R1+0xa24] ;  /* 0x000a240001037983 */ /* 0x000ea20000100800 */
[----:B---3--:R-:W-:Y:S01]  /*36d00*/  PRMT R11, RZ, 0x7610, R11 ;  /* 0x00007610ff0b7816 */ /* 0x008fe2000000000b */
[----:B------:R-:W-:-:S05]  /*36d10*/  @!P0 IMAD.MOV.U32 R2, RZ, RZ, R25 ;  /* 0x000000ffff028224 */ /* 0x000fca00078e0019 */
[----:B--2---:R0:W2:Y:S04]  /*36d20*/  @!P0 LDG.E.U16 R11, [R2.64] ;  /* 0x0000000a020b8981 */ /* 0x0040a8000c1e1500 */
[----:B0-----:R-:W3:Y:S04]  /*36d30*/  LDL R2, [R1+0xa1c] ;  /* 0x000a1c0001027983 */ /* 0x001ee80000100800 */
[----:B--2---:R0:W-:Y:S04]  /*36d40*/  STL [R1+0x1ec], R11 ;  /* 0x0001ec0b01007387 */ /* 0x0041e80000100800 */
[----:B------:R-:W3:Y:S01]  /*36d50*/  LDL R3, [R1+0xa20] ;  /* 0x000a200001037983 */ /* 0x000ee20000100800 */
[----:B------:R-:W-:-:S02]  /*36d60*/  PRMT R12, RZ, 0x7610, R12 ;  /* 0x00007610ff0c7816 */ /* 0x000fc4000000000c */
[----:B------:R-:W-:-:S04]  /*36d70*/  SHF.R.U32.HI R27, RZ, 0x6, R27 ;  /* 0x00000006ff1b7819 */ /* 0x000fc8000001161b */
[----:B------:R-:W-:-:S04]  /*36d80*/  SGXT.U32 R27, R27, 0x1 ;  /* 0x000000011b1b781a */ /* 0x000fc80000000000 */
[----:B------:R-:W-:-:S04]  /*36d90*/  LOP3.LUT R27, R27, 0x66, RZ, 0xfc, !PT ;  /* 0x000000661b1b7812 */ /* 0x000fc800078efcff */
[----:B------:R-:W-:Y:S02]  /*36da0*/  ISETP.GE.AND P3, PT, R27, UR5, PT ;  /* 0x000000051b007c0c */ /* 0x000fe4000bf66270 */
[----:B------:R-:W0:Y:S01]  /*36db0*/  S2R R27, SR_TID.X ;  /* 0x00000000001b7919 */ /* 0x000e220000002100 */
[----:B---3--:R-:W-:-:S04]  /*36dc0*/  @!P1 LOP3.LUT R3, R3, R2, RZ, 0x3c, !PT ;  /* 0x0000000203039212 */ /* 0x008fc800078e3cff */
[----:B------:R-:W-:-:S04]  /*36dd0*/  @!P1 LOP3.LUT R2, R3, R2, RZ, 0x3c, !PT ;  /* 0x0000000203029212 */ /* 0x000fc800078e3cff */
[----:B------:R-:W-:-:S05]  /*36de0*/  @!P1 LOP3.LUT R3, R3, R2, RZ, 0x3c, !PT ;  /* 0x0000000203039212 */ /* 0x000fca00078e3cff */
[----:B------:R1:W2:Y:S01]  /*36df0*/  @!P1 LDG.E.U16 R12, [R2.64] ;  /* 0x0000000a020c9981 */ /* 0x0002a2000c1e1500 */
[----:B0-----:R-:W-:-:S03]  /*36e00*/  SHF.R.U32.HI R11, RZ, 0x6, R27 ;  /* 0x00000006ff0b7819 */ /* 0x001fc6000001161b */
[----:B------:R-:W3:Y:S01]  /*36e10*/  LDL R27, [R1+0xa08] ;  /* 0x000a0800011b7983 */ /* 0x000ee20000100800 */
[----:B------:R-:W-:-:S04]  /*36e20*/  SGXT.U32 R11, R11, 0x1 ;  /* 0x000000010b0b781a */ /* 0x000fc80000000000 */
[----:B------:R-:W-:-:S04]  /*36e30*/  LOP3.LUT R11, R11, 0x68, RZ, 0xfc, !PT ;  /* 0x000000680b0b7812 */ /* 0x000fc800078efcff */
[----:B------:R-:W-:Y:S02]  /*36e40*/  ISETP.GE.AND P4, PT, R11, UR5, PT ;  /* 0x000000050b007c0c */ /* 0x000fe4000bf86270 */
[----:B------:R-:W3:Y:S04]  /*36e50*/  LDL.LU R11, [R1+0x4bf4] ;  /* 0x004bf400010b7983 */ /* 0x000ee80000300800 */
[----:B-1----:R-:W3:Y:S04]  /*36e60*/  LDL R2, [R1+0xa14] ;  /* 0x000a140001027983 */ /* 0x002ee80000100800 */
[----:B--2---:R0:W-:Y:S04]  /*36e70*/  STL [R1+0x1e8], R12 ;  /* 0x0001e80c01007387 */ /* 0x0041e80000100800 */
[----:B------:R-:W3:Y:S01]  /*36e80*/  LDL R3, [R1+0xa18] ;  /* 0x000a180001037983 */ /* 0x000ee20000100800 */
[----:B----4-:R-:W-:-:S03]  /*36e90*/  PRMT R10, RZ, 0x7610, R10 ;  /* 0x00007610ff0a7816 */ /* 0x010fc6000000000a */
[----:B------:R-:W1:Y:S01]  /*36ea0*/  S2R R25, SR_TID.X ;  /* 0x0000000000197919 */ /* 0x000e620000002100 */
[----:B---3--:R-:W-:-:S04]  /*36eb0*/  @!P2 LOP3.LUT R3, R3, R2, RZ, 0x3c, !PT ;  /* 0x000000020303a212 */ /* 0x008fc800078e3cff */
[----:B------:R-:W-:-:S04]  /*36ec0*/  @!P2 LOP3.LUT R2, R3, R2, RZ, 0x3c, !PT ;  /* 0x000000020302a212 */ /* 0x000fc800078e3cff */
[----:B------:R-:W-:-:S05]  /*36ed0*/  @!P2 LOP3.LUT R3, R3, R2, RZ, 0x3c, !PT ;  /* 0x000000020303a212 */ /* 0x000fca00078e3cff */
[----:B------:R2:W3:Y:S01]  /*36ee0*/  @!P2 LDG.E.U16 R10, [R2.64] ;  /* 0x0000000a020aa981 */ /* 0x0004e2000c1e1500 */
[----:B-1----:R-:W-:-:S04]  /*36ef0*/  SHF.R.U32.HI R25, RZ, 0x6, R25 ;  /* 0x00000006ff197819 */ /* 0x002fc80000011619 */
[----:B------:R-:W-:-:S04]  /*36f00*/  SGXT.U32 R25, R25, 0x1 ;  /* 0x000000011919781a */ /* 0x000fc80000000000 */
[----:B------:R-:W-:-:S04]  /*36f10*/  LOP3.LUT R25, R25, 0x6a, RZ, 0xfc, !PT ;  /* 0x0000006a19197812 */ /* 0x000fc800078efcff */
[----:B------:R-:W-:Y:S02]  /*36f20*/  ISETP.GE.AND P1, PT, R25, UR5, PT ;  /* 0x0000000519007c0c */ /* 0x000fe4000bf26270 */
[----:B------:R-:W4:Y:S04]  /*36f30*/  LDL.LU R25, [R1+0x4bf0] ;  /* 0x004bf00001197983 */ /* 0x000f280000300800 */
[----:B--2---:R-:W2:Y:S04]  /*36f40*/  LDL R2, [R1+0xa0c] ;  /* 0x000a0c0001027983 */ /* 0x004ea80000100800 */
[----:B---3--:R1:W-:Y:S04]  /*36f50*/  STL [R1+0x1e4], R10 ;  /* 0x0001e40a01007387 */ /* 0x0083e80000100800 */
[----:B------:R-:W2:Y:S01]  /*36f60*/  LDL R3, [R1+0xa10] ;  /* 0x000a100001037983 */ /* 0x000ea20000100800 */
[----:B----4-:R-:W-:-:S03]  /*36f70*/  PRMT R25, RZ, 0x7610, R25 ;  /* 0x00007610ff197816 */ /* 0x010fc60000000019 */
[----:B0-----:R-:W0:Y:S01]  /*36f80*/  S2R R12, SR_TID.X ;  /* 0x00000000000c7919 */ /* 0x001e220000002100 */
[----:B--2---:R-:W-:-:S04]  /*36f90*/  @!P3 LOP3.LUT R3, R3, R2, RZ, 0x3c, !PT ;  /* 0x000000020303b212 */ /* 0x004fc800078e3cff */
[----:B------:R-:W-:-:S04]  /*36fa0*/  @!P3 LOP3.LUT R2, R3, R2, RZ, 0x3c, !PT ;  /* 0x000000020302b212 */ /* 0x000fc800078e3cff */
[----:B------:R-:W-:-:S05]  /*36fb0*/  @!P3 LOP3.LUT R3, R3, R2, RZ, 0x3c, !PT ;  /* 0x000000020303b212 */ /* 0x000fca00078e3cff */
[----:B------:R-:W2:Y:S01]  /*36fc0*/  @!P3 LDG.E.U16 R25, [R2.64] ;  /* 0x0000000a0219b981 */ /* 0x000ea2000c1e1500 */
[----:B0-----:R-:W-:-:S04]  /*36fd0*/  SHF.R.U32.HI R12, RZ, 0x6, R12 ;  /* 0x00000006ff0c7819 */ /* 0x001fc8000001160c */
[----:B------:R-:W-:-:S04]  /*36fe0*/  SGXT.U32 R12, R12, 0x1 ;  /* 0x000000010c0c781a */ /* 0x000fc80000000000 */
[----:B-1----:R-:W-:-:S04]  /*36ff0*/  LOP3.LUT R10, R12, 0x6c, RZ, 0xfc, !PT ;  /* 0x0000006c0c0a7812 */ /* 0x002fc800078efcff */
[----:B------:R-:W-:Y:S02]  /*37000*/  ISETP.GE.AND P0, PT, R10, UR5, PT ;  /* 0x000000050a007c0c */ /* 0x000fe4000bf06270 */
[----:B------:R-:W3:Y:S04]  /*37010*/  LDL.LU R10, [R1+0x4bec] ;  /* 0x004bec00010a7983 */ /* 0x000ee80000300800 */
[----:B------:R-:W0:Y:S04]  /*37020*/  S2R R12, SR_TID.X ;  /* 0x00000000000c7919 */ /* 0x000e280000002100 */
[----:B--2---:R1:W-:Y:S04]  /*37030*/  STL [R1+0x1e0], R25 ;  /* 0x0001e01901007387 */ /* 0x0043e80000100800 */
[----:B-1----:R-:W2:Y:S04]  /*37040*/  LDL.LU R25, [R1+0x4be8] ;  /* 0x004be80001197983 */ /* 0x002ea80000300800 */
[----:B------:R-:W4:Y:S01]  /*37050*/  LDL R3, [R1+0x9f0] ;  /* 0x0009f00001037983 */ /* 0x000f220000100800 */
[----:B0-----:R-:W-:-:S04]  /*37060*/  SHF.R.U32.HI R2, RZ, 0x6, R12 ;  /* 0x00000006ff027819 */ /* 0x001fc8000001160c */
[----:B------:R-:W-:-:S04]  /*37070*/  SGXT.U32 R2, R2, 0x1 ;  /* 0x000000010202781a */ /* 0x000fc80000000000 */
[----:B------:R-:W-:Y:S02]  /*37080*/  LOP3.LUT R2, R2, 0x6e, RZ, 0xfc, !PT ;  /* 0x0000006e02027812 */ /* 0x000fe400078efcff */
[----:B------:R-:W-:Y:S02]  /*37090*/  PRMT R11, RZ, 0x7610, R11 ;  /* 0x00007610ff0b7816 */ /* 0x000fe4000000000b */
[----:B------:R-:W-:Y:S01]  /*370a0*/  ISETP.GE.AND P2, PT, R2, UR5, PT ;  /* 0x0000000502007c0c */ /* 0x000fe2000bf46270 */
[----:B------:R-:W-:-:S05]  /*370b0*/  @!P4 IMAD.MOV.U32 R2, RZ, RZ, R27 ;  /* 0x000000ffff02c224 */ /* 0x000fca00078e001b */
[----:B----4-:R-:W4:Y:S04]  /*370c0*/  @!P4 LDG.E.U16 R11, [R2.64] ;  /* 0x0000000a020bc981 */ /* 0x010f28000c1e1500 */
[----:B----4-:R0:W-:Y:S04]  /*370d0*/  STL [R1+0x1dc], R11 ;  /* 0x0001dc0b01007387 */ /* 0x0101e80000100800 */
[----:B0-----:R-:W4:Y:S04]  /*370e0*/  LDL.LU R11, [R1+0x4be4] ;  /* 0x004be400010b7983 */ /* 0x001f280000300800 */
[----:B------:R-:W3:Y:S04]  /*370f0*/  LDL R2, [R1+0x9e8] ;  /* 0x0009e80001027983 */ /* 0x000ee80000100800 */
[----:B------:R-:W3:Y:S01]  /*37100*/  LDL R3, [R1+0x9ec] ;  /* 0x0009ec0001037983 */ /* 0x000ee20000100800 */
[----:B------:R-:W-:-:S04]  /*37110*/  SHF.R.U32.HI R12, RZ, 0x6, R12 ;  /* 0x00000006ff0c7819 */ /* 0x000fc8000001160c */
[----:B------:R-:W-:Y:S02]  /*37120*/  SGXT.U32 R12, R12, 0x1 ;  /* 0x000000010c0c781a */ /* 0x000fe40000000000 */
[----:B--2---:R-:W-:Y:S02]  /*37130*/  PRMT R25, RZ, 0x7610, R25 ;  /* 0x00007610ff197816 */ /* 0x004fe40000000019 */
[----:B------:R-:W-:-:S04]  /*37140*/  LOP3.LUT R12, R12, 0x70, RZ, 0xfc, !PT ;  /* 0x000000700c0c7812 */ /* 0x000fc800078efcff */
[----:B------:R-:W-:Y:S02]  /*37150*/  ISETP.GE.AND P3, PT, R12, UR5, PT ;  /* 0x000000050c007c0c */ /* 0x000fe4000bf66270 */
[----:B------:R-:W2:Y:S01]  /*37160*/  LDL.LU R12, [R1+0x4be0] ;  /* 0x004be000010c7983 */ /* 0x000ea20000300800 */
[----:B---3--:R-:W-:-:S04]  /*37170*/  @!P1 LOP3.LUT R3, R3, R2, RZ, 0x3c, !PT ;  /* 0x0000000203039212 */ /* 0x008fc800078e3cff */
[----:B------:R-:W-:-:S04]  /*37180*/  @!P1 LOP3.LUT R2, R3, R2, RZ, 0x3c, !PT ;  /* 0x0000000203029212 */ /* 0x000fc800078e3cff */
[----:B------:R-:W-:-:S05]  /*37190*/  @!P1 LOP3.LUT R3, R3, R2, RZ, 0x3c, !PT ;  /* 0x0000000203039212 */ /* 0x000fca00078e3cff */
[----:B------:R0:W3:Y:S04]  /*371a0*/  @!P1 LDG.E.U16 R25, [R2.64] ;  /* 0x0000000a02199981 */ /* 0x0000e8000c1e1500 */
[----:B0-----:R-:W4:Y:S04]  /*371b0*/  LDL R2, [R1+0x9e0] ;  /* 0x0009e00001027983 */ /* 0x001f280000100800 */
[----:B------:R-:W4:Y:S04]  /*371c0*/  LDL R3, [R1+0x9e4] ;  /* 0x0009e40001037983 */ /* 0x000f280000100800 */
[----:B------:R-:W0:Y:S01]  /*371d0*/  S2R R27, SR_TID.X ;  /* 0x00000000001b7919 */ /* 0x000e220000002100 */
[----:B--2---:R-:W-:-:S02]  /*371e0*/  PRMT R12, RZ, 0x7610, R12 ;  /* 0x00007610ff0c7816 */ /* 0x004fc4000000000c */
[----:B0-----:R-:W-:-:S04]  /*371f0*/  SHF.R.U32.HI R27, RZ, 0x6, R27 ;  /* 0x00000006ff1b7819 */ /* 0x001fc8000001161b */
[----:B------:R-:W-:Y:S01]  /*37200*/  SGXT.U32 R27, R27, 0x1 ;  /* 0x000000011b1b781a */ /* 0x000fe20000000000 */
[----:B---3--:R0:W-:Y:S01]  /*37210*/  STL [R1+0x1d8], R25 ;  /* 0x0001d81901007387 */ /* 0x0081e20000100800 */
[-C--:B----4-:R-:W-:Y:S02]  /*37220*/  @!P0 LOP3.LUT R3, R3, R2.reuse, RZ, 0x3c, !PT ;  /* 0x0000000203038212 */ /* 0x090fe400078e3cff */
[----:B0-----:R-:W-:Y:S02]  /*37230*/  LOP3.LUT R25, R27, 0x72, RZ, 0xfc, !PT ;  /* 0x000000721b197812 */ /* 0x001fe400078efcff */
[----:B------:R-:W-:Y:S02]  /*37240*/  @!P0 LOP3.LUT R2, R3, R2, RZ, 0x3c, !PT ;  /* 0x0000000203028212 */ /* 0x000fe400078e3cff */
[----:B------:R-:W-:Y:S02]  /*37250*/  LOP3.LUT R27, R27, 0x74, RZ, 0xfc, !PT ;  /* 0x000000741b1b7812 */ /* 0x000fe400078efcff */
[----:B------:R-:W-:-:S02]  /*37260*/  @!P0 LOP3.LUT R3, R3, R2, RZ, 0x3c, !PT ;  /* 0x0000000203038212 */ /* 0x000fc400078e3cff */
[----:B------:R-:W-:Y:S02]  /*37270*/  ISETP.GE.AND P4, PT, R25, UR5, PT ;  /* 0x0000000519007c0c */ /* 0x000fe4000bf86270 */
[----:B------:R-:W2:Y:S01]  /*37280*/  LDL.LU R25, [R1+0x4bdc] ;  /* 0x004bdc0001197983 */ /* 0x000ea20000300800 */
[----:B------:R-:W-:-:S03]  /*37290*/  ISETP.GE.AND P5, PT, R27, UR5, PT ;  /* 0x000000051b007c0c */ /* 0x000fc6000bfa6270 */
[----:B------:R-:W3:Y:S04]  /*372a0*/  LDL.LU R27, [R1+0x4bd8] ;  /* 0x004bd800011b7983 */ /* 0x000ee80000300800 */
[----:B------:R0:W4:Y:S04]  /*372b0*/  @!P0 LDG.E.U16 R12, [R2.64] ;  /* 0x0000000a020c8981 */ /* 0x000128000c1e1500 */
[----:B0-----:R-:W2:Y:S04]  /*372c0*/  LDL R2, [R1+0x9d8] ;  /* 0x0009d80001027983 */ /* 0x001ea80000100800 */
[----:B------:R-:W2:Y:S01]  /*372d0*/  LDL R3, [R1+0x9dc] ;  /* 0x0009dc0001037983 */ /* 0x000ea20000100800 */
[----:B------:R-:W-:-:S02]  /*372e0*/  PRMT R11, RZ, 0x7610, R11 ;  /* 0x00007610ff0b7816 */ /* 0x000fc4000000000b */
[----:B--2---:R-:W-:-:S04]  /*372f0*/  @!P2 LOP3.LUT R3, R3, R2, RZ, 0x3c, !PT ;  /* 0x000000020303a212 */ /* 0x004fc800078e3cff */
[----:B------:R-:W-:-:S04]  /*37300*/  @!P2 LOP3.LUT R2, R3, R2, RZ, 0x3c, !PT ;  /* 0x000000020302a212 */ /* 0x000fc800078e3cff */
[----:B------:R-:W-:-:S05]  /*37310*/  @!P2 LOP3.LUT R3, R3, R2, RZ, 0x3c, !PT ;  /* 0x000000020303a212 */ /* 0x000fca00078e3cff */
[----:B------:R-:W2:Y:S04]  /*37320*/  @!P2 LDG.E.U16 R11, [R2.64] ;  /* 0x0000000a020ba981 */ /* 0x000ea8000c1e1500 */
[----:B----4-:R0:W-:Y:S04]  /*37330*/  STL [R1+0x1d4], R12 ;  /* 0x0001d40c01007387 */ /* 0x0101e80000100800 */
[----:B--2---:R1:W-:Y:S04]  /*37340*/  STL [R1+0x1d0], R11 ;  /* 0x0001d00b01007387 */ /* 0x0043e80000100800 */
[----:B------:R-:W2:Y:S04]  /*37350*/  LDL R2, [R1+0x9d0] ;  /* 0x0009d00001027983 */ /* 0x000ea80000100800 */
[----:B------:R-:W2:Y:S01]  /*37360*/  LDL R3, [R1+0x9d4] ;  /* 0x0009d40001037983 */ /* 0x000ea20000100800 */
[----:B---3--:R-:W-:-:S03]  /*37370*/  PRMT R27, RZ, 0x7610, R27 ;  /* 0x00007610ff1b7816 */ /* 0x008fc6000000001b */
[----:B0-----:R-:W1:Y:S01]  /*37380*/  S2R R12, SR_TID.X ;  /* 0x00000000000c7919 */ /* 0x001e620000002100 */
[----:B--2---:R-:W-:-:S04]  /*37390*/  @!P3 LOP3.LUT R3, R3, R2, RZ, 0x3c, !PT ;  /* 0x000000020303b212 */ /* 0x004fc800078e3cff */
[----:B------:R-:W-:-:S04]  /*373a0*/  @!P3 LOP3.LUT R2, R3, R2, RZ, 0x3c, !PT ;  /* 0x000000020302b212 */ /* 0x000fc800078e3cff */
[----:B------:R-:W-:-:S05]  /*373b0*/  @!P3 LOP3.LUT R3, R3, R2, RZ, 0x3c, !PT ;  /* 0x000000020303b212 */ /* 0x000fca00078e3cff */
[----:B------:R-:W2:Y:S01]  /*373c0*/  @!P3 LDG.E.U16 R27, [R2.64] ;  /* 0x0000000a021bb981 */ /* 0x000ea2000c1e1500 */
[----:B-1----:R-:W-:-:S04]  /*373d0*/  SHF.R.U32.HI R11, RZ, 0x6, R12 ;  /* 0x00000006ff0b7819 */ /* 0x002fc8000001160c */
[----:B------:R-:W-:-:S04]  /*373e0*/  SGXT.U32 R11, R11, 0x1 ;  /* 0x000000010b0b781a */ /* 0x000fc80000000000 */
[----:B------:R-:W-:-:S04]  /*373f0*/  LOP3.LUT R11, R11, 0x76, RZ, 0xfc, !PT ;  /* 0x000000760b0b7812 */ /* 0x000fc800078efcff */
[----:B------:R-:W-:Y:S02]  /*37400*/  ISETP.GE.AND P0, PT, R11, UR5, PT ;  /* 0x000000050b007c0c */ /* 0x000fe4000bf06270 */
[----:B------:R-:W3:Y:S04]  /*37410*/  LDL.LU R11, [R1+0x4bd4] ;  /* 0x004bd400010b7983 */ /* 0x000ee80000300800 */
[----:B--2---:R0:W-:Y:S04]  /*37420*/  STL [R1+0x1cc], R27 ;  /* 0x0001cc1b01007387 */ /* 0x0041e80000100800 */
[----:B0-----:R-:W2:Y:S04]  /*37430*/  LDL.LU R27, [R1+0x4bd0] ;  /* 0x004bd000011b7983 */ /* 0x001ea80000300800 */
[----:B------:R-:W4:Y:S04]  /*37440*/  LDL R2, [R1+0x9c8] ;  /* 0x0009c80001027983 */ /* 0x000f280000100800 */
[----:B------:R-:W4:Y:S01]  /*37450*/  LDL R3, [R1+0x9cc] ;  /* 0x0009cc0001037983 */ /* 0x000f220000100800 */
[----:B------:R-:W-:-:S02]  /*37460*/  PRMT R25, RZ, 0x7610, R25 ;  /* 0x00007610ff197816 */ /* 0x000fc40000000019 */
[----:B----4-:R-:W-:-:S04]  /*37470*/  @!P4 LOP3.LUT R3, R3, R2, RZ, 0x3c, !PT ;  /* 0x000000020303c212 */ /* 0x010fc800078e3cff */
[----:B------:R-:W-:-:S04]  /*37480*/  @!P4 LOP3.LUT R2, R3, R2, RZ, 0x3c, !PT ;  /* 0x000000020302c212 */ /* 0x000fc800078e3cff */
[----:B------:R-:W-:-:S05]  /*37490*/  @!P4 LOP3.LUT R3, R3, R2, RZ, 0x3c, !PT ;  /* 0x000000020303c212 */ /* 0x000fca00078e3cff */
[----:B------:R-:W4:Y:S01]  /*374a0*/  @!P4 LDG.E.U16 R25, [R2.64] ;  /* 0x0000000a0219c981 */ /* 0x000f22000c1e1500 */
[----:B------:R-:W-:-:S04]  /*374b0*/  SHF.R.U32.HI R12, RZ, 0x6, R12 ;  /* 0x00000006ff0c7819 */ /* 0x000fc8000001160c */
[----:B------:R-:W-:-:S04]  /*374c0*/  SGXT.U32 R12, R12, 0x1 ;  /* 0x000000010c0c781a */ /* 0x000fc80000000000 */
[----:B------:R-:W-:-:S04]  /*374d0*/  LOP3.LUT R12, R12, 0x78, RZ, 0xfc, !PT ;  /* 0x000000780c0c7812 */ /* 0x000fc800078efcff */
[----:B------:R-:W-:Y:S02]  /*374e0*/  ISETP.GE.AND P1, PT, R12, UR5, PT ;  /* 0x000000050c007c0c */ /* 0x000fe4000bf26270 */
[----:B------:R-:W2:Y:S04]  /*374f0*/  LDL.LU R12, [R1+0x4bcc] ;  /* 0x004bcc00010c7983 */ /* 0x000ea80000300800 */
[----:B----4-:R0:W-:Y:S04]  /*37500*/  STL [R1+0x1c8], R25 ;  /* 0x0001c81901007387 */ /* 0x0101e80000100800 */
[----:B0-----:R-:W4:Y:S04]  /*37510*/  LDL.LU R25, [R1+0x4bc8] ;  /* 0x004bc80001197983 */ /* 0x001f280000300800 */
[----:B------:R-:W3:Y:S04]  /*37520*/  LDL R2, [R1+0x9c0] ;  /* 0x0009c00001027983 */ /* 0x000ee80000100800 */
[----:B------:R-:W3:Y:S01]  /*37530*/  LDL R3, [R1+0x9c4] ;  /* 0x0009c40001037983 */ /* 0x000ee20000100800 */
[----:B--2---:R-:W-:-:S02]  /*37540*/  PRMT R27, RZ, 0x7610, R27 ;  /* 0x00007610ff1b7816 */ /* 0x004fc4000000001b */
[----:B---3--:R-:W-:-:S04]  /*37550*/  @!P5 LOP3.LUT R3, R3, R2, RZ, 0x3c, !PT ;  /* 0x000000020303d212 */ /* 0x008fc800078e3cff */
[----:B------:R-:W-:-:S04]  /*37560*/  @!P5 LOP3.LUT R2, R3, R2, RZ, 0x3c, !PT ;  /* 0x000000020302d212 */ /* 0x000fc800078e3cff */
[----:B------:R-:W-:-:S05]  /*37570*/  @!P5 LOP3.LUT R3, R3, R2, RZ, 0x3c, !PT ;  /* 0x000000020303d212 */ /* 0x000fca00078e3cff */
[----:B------:R0:W2:Y:S04]  /*37580*/  @!P5 LDG.E.U16 R27, [R2.64] ;  /* 0x0000000a021bd981 */ /* 0x0000a8000c1e1500 */
[----:B0-----:R-:W3:Y:S04]  /*37590*/  LDL R2, [R1+0x9b8] ;  /* 0x0009b80001027983 */ /* 0x001ee80000100800 */
[----:B------:R-:W3:Y:S01]  /*375a0*/  LDL R3, [R1+0x9bc] ;  /* 0x0009bc0001037983 */ /* 0x000ee20000100800 */
[----:B----4-:R-:W-:Y:S02]  /*375b0*/  PRMT R25, RZ, 0x7610, R25 ;  /* 0x00007610ff197816 */ /* 0x010fe40000000019 */
[----:B------:R-:W-:-:S02]  /*375c0*/  SHF.R.U32.HI R29, RZ, 0x6, R29 ;  /* 0x00000006ff1d7819 */ /* 0x000fc4000001161d */
[----:B---3--:R-:W-:-:S04]  /*375d0*/  @!P0 LOP3.LUT R3, R3, R2, RZ, 0x3c, !PT ;  /* 0x0000000203038212 */ /* 0x008fc800078e3cff */
[----:B------:R-:W-:-:S04]  /*375e0*/  @!P0 LOP3.LUT R2, R3, R2, RZ, 0x3c, !PT ;  /* 0x0000000203028212 */ /* 0x000fc800078e3cff */
[----:B------:R-:W-:-:S05]  /*375f0*/  @!P0 LOP3.LUT R3, R3, R2, RZ, 0x3c, !PT ;  /* 0x0000000203038212 */ /* 0x000fca00078e3cff */
[----:B------:R-:W3:Y:S01]  /*37600*/  @!P0 LDG.E.U16 R25, [R2.64] ;  /* 0x0000000a02198981 */ /* 0x000ee2000c1e1500 */
[----:B------:R-:W-:-:S03]  /*37610*/  SGXT.U32 R29, R29, 0x1 ;  /* 0x000000011d1d781a */ /* 0x000fc60000000000 */
[----:B--2---:R0:W-:Y:S01]  /*37620*/  STL [R1+0x1c4], R27 ;  /* 0x0001c41b01007387 */ /* 0x0041e20000100800 */
[----:B------:R-:W-:-:S04]  /*37630*/  LOP3.LUT R29, R29, 0x7a, RZ, 0xfc, !PT ;  /* 0x0000007a1d1d7812 */ /* 0x000fc800078efcff */
[----:B------:R-:W-:Y:S02]  /*37640*/  ISETP.GE.AND P2, PT, R29, UR5, PT ;  /* 0x000000051d007c0c */ /* 0x000fe4000bf46270 */
[----:B------:R-:W2:Y:S01]  /*37650*/  LDL.LU R29, [R1+0x4bc4] ;  /* 0x004bc400011d7983 */ /* 0x000ea20000300800 */
[C---:B0-----:R-:W-:Y:S02]  /*37660*/  LOP3.LUT R27, R13.reuse, 0x7c, RZ, 0xfc, !PT ;  /* 0x0000007c0d1b7812 */ /* 0x041fe400078efcff */
[----:B------:R-:W-:-:S04]  /*37670*/  LOP3.LUT R13, R13, 0x7e, RZ, 0xfc, !PT ;  /* 0x0000007e0d0d7812 */ /* 0x000fc800078efcff */
[----:B------:R-:W-:Y:S02]  /*37680*/  ISETP.GE.AND P4, PT, R13, UR5, PT ;  /* 0x000000050d007c0c */ /* 0x000fe4000bf86270 */
[----:B------:R-:W4:Y:S04]  /*37690*/  LDL.LU R13, [R1+0x4bc0] ;  /* 0x004bc000010d7983 */ /* 0x000f280000300800 */
[----:B---3--:R0:W-:Y:S04]  /*376a0*/  STL [R1+0x1c0], R25 ;  /* 0x0001c01901007387 */ /* 0x0081e80000100800 */
[----:B0-----:R-:W3:Y:S04]  /*376b0*/  LDL.LU R25, [R1+0x4bbc] ;  /* 0x004bbc0001197983 */ /* 0x001ee80000300800 */
[----:B------:R-:W3:Y:S04]  /*376c0*/  LDL R2, [R1+0x9b0] ;  /* 0x0009b00001027983 */ /* 0x000ee80000100800 */
[----:B------:R-:W3:Y:S01]  /*376d0*/  LDL R3, [R1+0x9b4] ;  /* 0x0009b40001037983 */ /* 0x000ee20000100800 */
[----:B--2---:R-:W-:-:S02]  /*376e0*/  PRMT R29, RZ, 0x7610, R29 ;  /* 0x00007610ff1d7816 */ /* 0x004fc4000000001d */
[----:B------:R-:W-:Y:S02]  /*376f0*/  ISETP.GE.AND P3, PT, R27, UR5, PT ;  /* 0x000000051b007c0c */ /* 0x000fe4000bf66270 */
[----:B------:R-:W0:Y:S01]  /*37700*/  S2R R27, SR_TID.X ;  /* 0x00000000001b7919 */ /* 0x000e220000002100 */
[----:B---3--:R-:W-:-:S04]  /*37710*/  @!P1 LOP3.LUT R3, R3, R2, RZ, 0x3c, !PT ;  /* 0x0000000203039212 */ /* 0x008fc800078e3cff */
[----:B------:R-:W-:-:S04]  /*37720*/  @!P1 LOP3.LUT R2, R3, R2, RZ, 0x3c, !PT ;  /* 0x0000000203029212 */ /* 0x000fc800078e3cff */
[----:B------:R-:W-:-:S05]  /*37730*/  @!P1 LOP3.LUT R3, R3, R2, RZ, 0x3c, !PT ;  /* 0x0000000203039212 */ /* 0x000fca00078e3cff */
[----:B------:R-:W2:Y:S01]  /*37740*/  @!P1 LDG.E.U16 R29, [R2.64] ;  /* 0x0000000a021d9981 */ /* 0x000ea2000c1e1500 */
[----:B0-----:R-:W-:-:S04]  /*37750*/  LOP3.LUT R27, R27, 0x7f, RZ, 0xc0, !PT ;  /* 0x0000007f1b1b7812 */ /* 0x001fc800078ec0ff */
[----:B------:R-:W-:Y:S02]  /*37760*/  ISETP.GE.AND P0, PT, R27, UR5, PT ;  /* 0x000000051b007c0c */ /* 0x000fe4000bf06270 */
[----:B------:R-:W3:Y:S04]  /*37770*/  LDL.LU R27, [R1+0x4bb8] ;  /* 0x004bb800011b7983 */ /* 0x000ee80000300800 */
[----:B--2---:R0:W-:Y:S04]  /*37780*/  STL [R1+0x1bc], R29 ;  /* 0x0001bc1d01007387 */ /* 0x0041e80000100800 */
[----:B0-----:R-:W2:Y:S04]  /*37790*/  LDL.LU R29, [R1+0x4bb4] ;  /* 0x004bb400011d7983 */ /* 0x001ea80000300800 */
[----:B------:R-:W2:Y:S04]  /*377a0*/  LDL R2, [R1+0x9a8] ;  /* 0x0009a80001027983 */ /* 0x000ea80000100800 */
[----:B------:R-:W2:Y:S01]  /*377b0*/  LDL R3, [R1+0x9ac] ;  /* 0x0009ac0001037983 */ /* 0x000ea20000100800 */
[----:B------:R-:W-:-:S02]  /*377c0*/  PRMT R25, RZ, 0x7610, R25 ;  /* 0x00007610ff197816 */ /* 0x000fc40000000019 */
[----:B--2---:R-:W-:-:S04]  /*377d0*/  @!P2 LOP3.LUT R3, R3, R2, RZ, 0x3c, !PT ;  /* 0x000000020303a212 */ /* 0x004fc800078e3cff */
[----:B------:R-:W-:-:S04]  /*377e0*/  @!P2 LOP3.LUT R2, R3, R2, RZ, 0x3c, !PT ;  /* 0x000000020302a212 */ /* 0x000fc800078e3cff */
[----:B------:R-:W-:-:S05]  /*377f0*/  @!P2 LOP3.LUT R3, R3, R2, RZ, 0x3c, !PT ;  /* 0x000000020303a212 */ /* 0x000fca00078e3cff */
[----:B------:R-:W2:Y:S04]  /*37800*/  @!P2 LDG.E.U16 R25, [R2.64] ;  /* 0x0000000a0219a981 */ /* 0x000ea8000c1e1500 */
[----:B--2---:R0:W-:Y:S04]  /*37810*/  STL [R1+0x1b8], R25 ;  /* 0x0001b81901007387 */ /* 0x0041e80000100800 */
[----:B0-----:R-:W2:Y:S04]  /*37820*/  LDL.LU R25, [R1+0x4bb0] ;  /* 0x004bb00001197983 */ /* 0x001ea80000300800 */
[----:B------:R-:W2:Y:S04]  /*37830*/  LDL R2, [R1+0x9a0] ;  /* 0x0009a00001027983 */ /* 0x000ea80000100800 */
[----:B------:R-:W2:Y:S01]  /*37840*/  LDL R3, [R1+0x9a4] ;  /* 0x0009a40001037983 */ /* 0x000ea20000100800 */
[----:B---3--:R-:W-:-:S02]  /*37850*/  PRMT R27, RZ, 0x7610, R27 ;  /* 0x00007610ff1b7816 */ /* 0x008fc4000000001b */
[----:B--2---:R-:W-:-:S04]  /*37860*/  @!P3 LOP3.LUT R3, R3, R2, RZ, 0x3c, !PT ;  /* 0x000000020303b212 */ /* 0x004fc800078e3cff */
[----:B------:R-:W-:-:S04]  /*37870*/  @!P3 LOP3.LUT R2, R3, R2, RZ, 0x3c, !PT ;  /* 0x000000020302b212 */ /* 0x000fc800078e3cff */
[----:B------:R-:W-:-:S05]  /*37880*/  @!P3 LOP3.LUT R3, R3, R2, RZ, 0x3c, !PT ;  /* 0x000000020303b212 */ /* 0x000fca00078e3cff */
[----:B------:R-:W2:Y:S04]  /*37890*/  @!P3 LDG.E.U16 R27, [R2.64] ;  /* 0x0000000a021bb981 */ /* 0x000ea8000c1e1500 */
[----:B--2---:R0:W-:Y:S04]  /*378a0*/  STL [R1+0x1b4], R27 ;  /* 0x0001b41b01007387 */ /* 0x0041e80000100800 */
[----:B0-----:R-:W2:Y:S04]  /*378b0*/  LDL.LU R27, [R1+0x4bac] ;  /* 0x004bac00011b7983 */ /* 0x001ea80000300800 */
[----:B------:R-:W3:Y:S04]  /*378c0*/  LDL R2, [R1+0x998] ;  /* 0x0009980001027983 */ /* 0x000ee80000100800 */
[----:B------:R-:W3:Y:S01]  /*378d0*/  LDL R3, [R1+0x99c] ;  /* 0x00099c0001037983 */ /* 0x000ee20000100800 */
[----:B------:R-:W-:-:S02]  /*378e0*/  PRMT R29, RZ, 0x7610, R29 ;  /* 0x00007610ff1d7816 */ /* 0x000fc4000000001d */
[----:B---3--:R-:W-:-:S04]  /*378f0*/  @!P4 LOP3.LUT R3, R3, R2, RZ, 0x3c, !PT ;  /* 0x000000020303c212 */ /* 0x008fc800078e3cff */
[----:B------:R-:W-:-:S04]  /*37900*/  @!P4 LOP3.LUT R2, R3, R2, RZ, 0x3c, !PT ;  /* 0x000000020302c212 */ /* 0x000fc800078e3cff */
[----:B------:R-:W-:-:S05]  /*37910*/  @!P4 LOP3.LUT R3, R3, R2, RZ, 0x3c, !PT ;  /* 0x000000020303c212 */ /* 0x000fca00078e3cff */
[----:B------:R-:W3:Y:S01]  /*37920*/  @!P4 LDG.E.U16 R29, [R2.64] ;  /* 0x0000000a021dc981 */ /* 0x000ee2000c1e1500 */
[----:B------:R-:W-:-:S03]  /*37930*/  PRMT R25, RZ, 0x7610, R25 ;  /* 0x00007610ff197816 */ /* 0x000fc60000000019 */
[----:B------:R-:W-:Y:S06]  /*37940*/  BAR.SYNC.DEFER_BLOCKING 0x0 ;  /* 0x0000000000007b1d */ /* 0x000fec0000010000 */
[----:B---3--:R0:W-:Y:S04]  /*37950*/  STL [R1+0x1b0], R29 ;  /* 0x0001b01d01007387 */ /* 0x0081e80000100800 */
[----:B0-----:R-:W3:Y:S04]  /*37960*/  LDL.LU R29, [R1+0x4ba8] ;  /* 0x004ba800011d7983 */ /* 0x001ee80000300800 */
[----:B------:R-:W2:Y:S04]  /*37970*/  LDL R2, [R1+0x1b8c] ;  /* 0x001b8c0001027983 */ /* 0x000ea80000100800 */
[----:B------:R-:W2:Y:S02]  /*37980*/  LDL R3, [R1+0x1b90] ;  /* 0x001b900001037983 */ /* 0x000ea40000100800 */
        /* <DEDUP_REMOVED lines=21> */
[----:B------:R-:W3:Y:S04]  /*37ae0*/  @!P0 LDG.E.U16 R27, [R2.64] ;  /* 0x0000000a021b8981 */ /* 0x000ee8000c1e1500 */
[----:B---3--:R0:W-:Y:S04]  /*37af0*/  STL [R1+0x1a4], R27 ;  /* 0x0001a41b01007387 */ /* 0x0081e80000100800 */
[----:B0-----:R-:W3:Y:S04]  /*37b00*/  LDL.LU R27, [R1+0x4b9c] ;  /* 0x004b9c00011b7983 */ /* 0x001ee80000300800 */
[----:B------:R-:W3:Y:S04]  /*37b10*/  LDL R2, [R1+0x1aec] ;  /* 0x001aec0001027983 */ /* 0x000ee80000100800 */
[----:B------:R-:W3:Y:S01]  /*37b20*/  LDL R3, [R1+0x1af0] ;  /* 0x001af00001037983 */ /* 0x000ee20000100800 */
[----:B--2---:R-:W-:-:S02]  /*37b30*/  PRMT R29, RZ, 0x7610, R29 ;  /* 0x00007610ff1d7816 */ /* 0x004fc4000000001d */
[----:B---3--:R-:W-:-:S04]  /*37b40*/  @!P0 LOP3.LUT R3, R3, R2, RZ, 0x3c, !PT ;  /* 0x0000000203038212 */ /* 0x008fc800078e3cff */
        /* <DEDUP_REMOVED lines=403> */
[----:B----4-:R-:W-:-:S02]  /*39480*/  PRMT R13, RZ, 0x7610, R13 ;  /* 0x00007610ff0d7816 */ /* 0x010fc4000000000d */
[----:B--2---:R-:W-:-:S04]  /*39490*/  @!P0 LOP3.LUT R3, R3, R2, RZ, 0x3c, !PT ;  /* 0x0000000203038212 */ /* 0x004fc800078e3cff */
[----:B------:R-:W-:-:S04]  /*394a0*/  @!P0 LOP3.LUT R2, R3, R2, RZ, 0x3c, !PT ;  /* 0x0000000203028212 */ /* 0x000fc800078e3cff */
[----:B------:R-:W-:-:S05]  /*394b0*/  @!P0 LOP3.LUT R3, R3, R2, RZ, 0x3c, !PT ;  /* 0x0000000203038212 */ /* 0x000fca00078e3cff */
[----:B------:R-:W2:Y:S04]  /*394c0*/  @!P0 LDG.E.U16 R13, [R2.64] ;  /* 0x0000000a020d8981 */ /* 0x000ea8000c1e1500 */
        /* <DEDUP_REMOVED lines=8> */
[----:B------:R-:W4:Y:S04]  /*39550*/  @!P0 LDG.E.U16 R12, [R2.64] ;  /* 0x0000000a020c8981 */ /* 0x000f28000c1e1500 */
[----:B----4-:R0:W-:Y:S04]  /*39560*/  STL [R1+0xe8], R12 ;  /* 0x0000e80c01007387 */ /* 0x0101e80000100800 */
[----:B0-----:R-:W4:Y:S04]  /*39570*/  LDL.LU R12, [R1+0x4ae0] ;  /* 0x004ae000010c7983 */ /* 0x001f280000300800 */
        /* <DEDUP_REMOVED lines=42> */
[----:B------:R0:W2:Y:S04]  /*39820*/  @!P0 LDG.E.U16 R29, [R2.64] ;  /* 0x0000000a021d8981 */ /* 0x0000a8000c1e1500 */
[----:B0-----:R-:W4:Y:S04]  /*39830*/  LDL R2, [R1+0xdec] ;  /* 0x000dec0001027983 */ /* 0x001f280000100800 */
[----:B------:R-:W4:Y:S01]  /*39840*/  LDL R3, [R1+0xdf0] ;  /* 0x000df00001037983 */ /* 0x000f220000100800 */
[----:B---3--:R-:W-:-:S03]  /*39850*/  PRMT R27, RZ, 0x7610, R27 ;  /* 0x00007610ff1b7816 */ /* 0x008fc6000000001b */
[----:B--2---:R-:W-:Y:S01]  /*39860*/  STL [R1+0x49e8], R29 ;  /* 0x0049e81d01007387 */ /* 0x004fe20000100800 */
[----:B----4-:R-:W-:-:S04]  /*39870*/  @!P0 LOP3.LUT R3, R3, R2, RZ, 0x3c, !PT ;  /* 0x0000000203038212 */ /* 0x010fc800078e3cff */
[----:B------:R-:W-:-:S04]  /*39880*/  @!P0 LOP3.LUT R2, R3, R2, RZ, 0x3c, !PT ;  /* 0x0000000203028212 */ /* 0x000fc800078e3cff */
[----:B------:R-:W-:-:S05]  /*39890*/  @!P0 LOP3.LUT R3, R3, R2, RZ, 0x3c, !PT ;  /* 0x0000000203038212 */ /* 0x000fca00078e3cff */
[----:B------:R0:W2:Y:S04]  /*398a0*/  @!P0 LDG.E.U16 R27, [R2.64] ;  /* 0x0000000a021b8981 */ /* 0x0000a8000c1e1500 */
[----:B0-----:R-:W3:Y:S04]  /*398b0*/  LDL R2, [R1+0xdac] ;  /* 0x000dac0001027983 */ /* 0x001ee80000100800 */
[----:B------:R-:W3:Y:S01]  /*398c0*/  LDL R3, [R1+0xdb0] ;  /* 0x000db00001037983 */ /* 0x000ee20000100800 */
[----:B------:R-:W-:-:S03]  /*398d0*/  PRMT R25, RZ, 0x7610, R25 ;  /* 0x00007610ff197816 */ /* 0x000fc60000000019 */
[----:B--2---:R-:W-:Y:S01]  /*398e0*/  STL [R1+0x49ec], R27 ;  /* 0x0049ec1b01007387 */ /* 0x004fe20000100800 */
[----:B---3--:R-:W-:-:S04]  /*398f0*/  @!P0 LOP3.LUT R3, R3, R2, RZ, 0x3c, !PT ;  /* 0x0000000203038212 */ /* 0x008fc800078e3cff */
        /* <DEDUP_REMOVED lines=53> */
[----:B------:R-:W-:Y:S02]  /*39c50*/  PRMT R7, RZ, 0x7610, R7 ;  /* 0x00007610ff077816 */ /* 0x000fe40000000007 */
[----:B---3--:R-:W-:-:S04]  /*39c60*/  @!P0 LOP3.LUT R3, R3, R2, RZ, 0x3c, !PT ;  /* 0x0000000203038212 */ /* 0x008fc800078e3cff */
[----:B------:R-:W-:-:S04]  /*39c70*/  @!P0 LOP3.LUT R2, R3, R2, RZ, 0x3c, !PT ;  /* 0x0000000203028212 */ /* 0x000fc800078e3cff */
[----:B------:R-:W-:-:S05]  /*39c80*/  @!P0 LOP3.LUT R3, R3, R2, RZ, 0x3c, !PT ;  /* 0x0000000203038212 */ /* 0x000fca00078e3cff */
[----:B------:R-:W3:Y:S04]  /*39c90*/  @!P0 LDG.E.U16 R7, [R2.64] ;  /* 0x0000000a02078981 */ /* 0x000ee8000c1e1500 */
[----:B--2---:R-:W-:Y:S04]  /*39ca0*/  STL [R1+0x4a08], R8 ;  /* 0x004a080801007387 */ /* 0x004fe80000100800 */
[----:B---3--:R0:W-:Y:S04]  /*39cb0*/  STL [R1+0xdc], R7 ;  /* 0x0000dc0701007387 */ /* 0x0081e80000100800 */
        /* <DEDUP_REMOVED lines=10> */
[----:B------:R-:W4:Y:S04]  /*39d60*/  LDL R2, [R1+0x1b24] ;  /* 0x001b240001027983 */ /* 0x000f280000100800 */
[----:B------:R-:W4:Y:S01]  /*39d70*/  LDL R3, [R1+0x1b28] ;  /* 0x001b280001037983 */ /* 0x000f220000100800 */
[----:B--2---:R-:W-:-:S02]  /*39d80*/  PRMT R7, RZ, 0x7610, R7 ;  /* 0x00007610ff077816 */ /* 0x004fc40000000007 */
[----:B----4-:R-:W-:-:S04]  /*39d90*/  @!P0 LOP3.LUT R3, R3, R2, RZ, 0x3c, !PT ;  /* 0x0000000203038212 */ /* 0x010fc800078e3cff */
[----:B------:R-:W-:-:S04]  /*39da0*/  @!P0 LOP3.LUT R2, R3, R2, RZ, 0x3c, !PT ;  /* 0x0000000203028212 */ /* 0x000fc800078e3cff */
[----:B------:R-:W-:-:S05]  /*39db0*/  @!P0 LOP3.LUT R3, R3, R2, RZ, 0x3c, !PT ;  /* 0x0000000203038212 */ /* 0x000fca00078e3cff */
[----:B------:R-:W2:Y:S04]  /*39dc0*/  @!P0 LDG.E.U16 R7, [R2.64] ;  /* 0x0000000a02078981 */ /* 0x000ea8000c1e1500 */
[----:B--2---:R0:W-:Y:S04]  /*39dd0*/  STL [R1+0xd4], R7 ;  /* 0x0000d40701007387 */ /* 0x0041e80000100800 */
[----:B0-----:R-:W2:Y:S04]  /*39de0*/  LDL.LU R7, [R1+0x4ac4] ;  /* 0x004ac40001077983 */ /* 0x001ea80000300800 */
[----:B------:R-:W4:Y:S04]  /*39df0*/  LDL R2, [R1+0x1ae4] ;  /* 0x001ae40001027983 */ /* 0x000f280000100800 */
[----:B------:R-:W4:Y:S01]  /*39e00*/  LDL R3, [R1+0x1ae8] ;  /* 0x001ae80001037983 */ /* 0x000f220000100800 */
[----:B---3--:R-:W-:-:S02]  /*39e10*/  PRMT R15, RZ, 0x7610, R15 ;  /* 0x00007610ff0f7816 */ /* 0x008fc4000000000f */
[----:B----4-:R-:W-:-:S04]  /*39e20*/  @!P0 LOP3.LUT R3, R3, R2, RZ, 0x3c, !PT ;  /* 0x0000000203038212 */ /* 0x010fc800078e3cff */
        /* <DEDUP_REMOVED lines=11> */
[----:B------:R0:W2:Y:S04]  /*39ee0*/  @!P0 LDG.E.U16 R7, [R2.64] ;  /* 0x0000000a02078981 */ /* 0x0000a8000c1e1500 */
[----:B0-----:R-:W4:Y:S04]  /*39ef0*/  LDL R2, [R1+0x1aa4] ;  /* 0x001aa40001027983 */ /* 0x001f280000100800 */
[----:B------:R-:W4:Y:S01]  /*39f00*/  LDL R3, [R1+0x1aa8] ;  /* 0x001aa80001037983 */ /* 0x000f220000100800 */
[----:B------:R-:W-:Y:S02]  /*39f10*/  PRMT R14, RZ, 0x7610, R14 ;  /* 0x00007610ff0e7816 */ /* 0x000fe4000000000e */
[----:B----4-:R-:W-:-:S04]  /*39f20*/  @!P0 LOP3.LUT R3, R3, R2, RZ, 0x3c, !PT ;  /* 0x0000000203038212 */ /* 0x010fc800078e3cff */
[----:B------:R-:W-:-:S04]  /*39f30*/  @!P0 LOP3.LUT R2, R3, R2, RZ, 0x3c, !PT ;  /* 0x0000000203028212 */ /* 0x000fc800078e3cff */
[----:B------:R-:W-:-:S05]  /*39f40*/  @!P0 LOP3.LUT R3, R3, R2, RZ, 0x3c, !PT ;  /* 0x0000000203038212 */ /* 0x000fca00078e3cff */
[----:B------:R-:W4:Y:S04]  /*39f50*/  @!P0 LDG.E.U16 R14, [R2.64] ;  /* 0x0000000a020e8981 */ /* 0x000f28000c1e1500 */
[----:B--2---:R-:W-:Y:S04]  /*39f60*/  STL [R1+0x4a0c], R7 ;  /* 0x004a0c0701007387 */ /* 0x004fe80000100800 */
[----:B----4-:R0:W-:Y:S04]  /*39f70*/  STL [R1+0xc8], R14 ;  /* 0x0000c80e01007387 */ /* 0x0101e80000100800 */
        /* <DEDUP_REMOVED lines=260> */
[----:B0-----:R-:W2:Y:S04]  /*3afc0*/  LDL R2, [R1+0x1324] ;  /* 0x0013240001027983 */ /* 0x001ea80000100800 */
[----:B------:R-:W2:Y:S01]  /*3afd0*/  LDL R3, [R1+0x1328] ;  /* 0x0013280001037983 */ /* 0x000ea20000100800 */
[----:B------:R-:W-:Y:S02]  /*3afe0*/  PRMT R0, RZ, 0x7610, R0 ;  /* 0x00007610ff007816 */ /* 0x000fe40000000000 */
[----:B--2---:R-:W-:-:S04]  /*3aff0*/  @!P0 LOP3.LUT R3, R3, R2, RZ, 0x3c, !PT ;  /* 0x0000000203038212 */ /* 0x004fc800078e3cff */
[----:B------:R-:W-:-:S04]  /*3b000*/  @!P0 LOP3.LUT R2, R3, R2, RZ, 0x3c, !PT ;  /* 0x0000000203028212 */ /* 0x000fc800078e3cff */
[----:B------:R-:W-:-:S05]  /*3b010*/  @!P0 LOP3.LUT R3, R3, R2, RZ, 0x3c, !PT ;  /* 0x0000000203038212 */ /* 0x000fca00078e3cff */
[----:B------:R-:W2:Y:S04]  /*3b020*/  @!P0 LDG.E.U16 R0, [R2.64] ;  /* 0x0000000a02008981 */ /* 0x000ea8000c1e1500 */
[----:B------:R0:W-:Y:S04]  /*3b030*/  STL [R1+0x54], R25 ;  /* 0x0000541901007387 */ /* 0x0001e80000100800 */
[----:B0-----:R-:W3:Y:S04]  /*3b040*/  LDL R25, [R1+0x11e8] ;  /* 0x0011e80001197983 */ /* 0x001ee80000100800 */
        /* <DEDUP_REMOVED lines=19> */
[----:B0-----:R-:W2:Y:S01]  /*3b180*/  LDL.LU R18, [R1+0x4a40] ;  /* 0x004a400001127983 */ /* 0x001ea20000300800 */
[----:B------:R-:W2:Y:S02]  /*3b190*/  LDL R2, [R1+0x1264] ;  /* 0x0012640001027983 */ /* 0x000ea40000100800 */
        /* <DEDUP_REMOVED lines=14> */
[----:B------:R-:W2:Y:S01]  /*3b280*/  @!P0 LDG.E.U16 R17, [R2.64] ;  /* 0x0000000a02118981 */ /* 0x000ea2000c1e1500 */
[----:B------:R-:W-:-:S03]  /*3b290*/  PRMT R19, RZ, 0x7610, R19 ;  /* 0x00007610ff137816 */ /* 0x000fc60000000013 */
[----:B--2---:R0:W-:Y:S04]  /*3b2a0*/  STL [R1+0x40], R17 ;  /* 0x0000401101007387 */ /* 0x0041e80000100800 */
[----:B0-----:R-:W2:Y:S01]  /*3b2b0*/  LDL.LU R17, [R1+0x4a38] ;  /* 0x004a380001117983 */ /* 0x001ea20000300800 */
[----:B------:R-:W2:Y:S02]  /*3b2c0*/  LDL R3, [R1+0x11e4] ;  /* 0x0011e40001037983 */ /* 0x000ea40000100800 */
[----:B---3--:R-:W-:Y:S02]  /*3b2d0*/  @!P0 IMAD.MOV.U32 R2, RZ, RZ, R25 ;  /* 0x000000ffff028224 */ /* 0x008fe400078e0019 */
[----:B------:R-:W3:Y:S04]  /*3b2e0*/  LDL R25, [R1+0x10a8] ;  /* 0x0010a80001197983 */ /* 0x000ee80000100800 */
[----:B--2---:R-:W2:Y:S04]  /*3b2f0*/  @!P0 LDG.E.U16 R19, [R2.64] ;  /* 0x0000000a02138981 */ /* 0x004ea8000c1e1500 */
        /* <DEDUP_REMOVED lines=23> */
[----:B------:R-:W-:Y:S01]  /*3b470*/  @!P0 LOP3.LUT R3, R3, R2, RZ, 0x3c, !PT ;  /* 0x0000000203038212 */ /* 0x000fe200078e3cff */
[----:B------:R0:W-:Y:S04]  /*3b480*/  STL [R1+0x34], R29 ;  /* 0x0000341d01007387 */ /* 0x0001e80000100800 */
[----:B------:R1:W2:Y:S01]  /*3b490*/  @!P0 LDG.E.U16 R27, [R2.64] ;  /* 0x0000000a021b8981 */ /* 0x0002a2000c1e1500 */
[----:B------:R-:W-:-:S03]  /*3b4a0*/  PRMT R22, RZ, 0x7610, R22 ;  /* 0x00007610ff167816 */ /* 0x000fc60000000016 */
[----:B0-----:R-:W2:Y:S04]  /*3b4b0*/  LDL R29, [R1+0x1028] ;  /* 0x00102800011d7983 */ /* 0x001ea80000100800 */
[----:B-1----:R-:W2:Y:S04]  /*3b4c0*/  LDL R2, [R1+0x10e4] ;  /* 0x0010e40001027983 */ /* 0x002ea80000100800 */
[----:B------:R-:W2:Y:S02]  /*3b4d0*/  LDL R3, [R1+0x10e8] ;  /* 0x0010e80001037983 */ /* 0x000ea40000100800 */
[----:B--2---:R-:W-:-:S04]  /*3b4e0*/  @!P0 LOP3.LUT R3, R3, R2, RZ, 0x3c, !PT ;  /* 0x0000000203038212 */ /* 0x004fc800078e3cff */
[----:B------:R-:W-:-:S04]  /*3b4f0*/  @!P0 LOP3.LUT R2, R3, R2, RZ, 0x3c, !PT ;  /* 0x0000000203028212 */ /* 0x000fc800078e3cff */
[----:B------:R-:W-:-:S05]  /*3b500*/  @!P0 LOP3.LUT R3, R3, R2, RZ, 0x3c, !PT ;  /* 0x0000000203038212 */ /* 0x000fca00078e3cff */
[----:B------:R-:W2:Y:S04]  /*3b510*/  @!P0 LDG.E.U16 R22, [R2.64] ;  /* 0x0000000a02168981 */ /* 0x000ea8000c1e1500 */
[----:B------:R0:W-:Y:S04]  /*3b520*/  STL [R1+0x30], R27 ;  /* 0x0000301b01007387 */ /* 0x0001e80000100800 */
[----:B0-----:R-:W3:Y:S04]  /*3b530*/  LDL R27, [R1+0xfe8] ;  /* 0x000fe800011b7983 */ /* 0x001ee80000100800 */
[----:B--2---:R0:W-:Y:S04]  /*3b540*/  STL [R1+0x2c], R22 ;  /* 0x00002c1601007387 */ /* 0x0041e80000100800 */
[----:B0-----:R-:W2:Y:S01]  /*3b550*/  LDL.LU R22, [R1+0x4a2c] ;  /* 0x004a2c0001167983 */ /* 0x001ea20000300800 */
[----:B------:R-:W2:Y:S01]  /*3b560*/  LDL R3, [R1+0x10a4] ;  /* 0x0010a40001037983 */ /* 0x000ea20000100800 */
[----:B------:R-:W-:Y:S01]  /*3b570*/  PRMT R23, RZ, 0x7610, R23 ;  /* 0x00007610ff177816 */ /* 0x000fe20000000017 */
[----:B---3--:R-:W-:-:S02]  /*3b580*/  @!P0 IMAD.MOV.U32 R2, RZ, RZ, R25 ;  /* 0x000000ffff028224 */ /* 0x008fc400078e0019 */
        /* <DEDUP_REMOVED lines=11> */
[----:B0-----:R-:W3:Y:S01]  /*3b640*/  LDL R3, [R1+0x1024] ;  /* 0x0010240001037983 */ /* 0x001ee20000100800 */
[----:B------:R-:W-:Y:S01]  /*3b650*/  PRMT R10, RZ, 0x7610, R10 ;  /* 0x00007610ff0a7816 */ /* 0x000fe2000000000a */
[----:B------:R-:W-:Y:S02]  /*3b660*/  @!P0 IMAD.MOV.U32 R2, RZ, RZ, R29 ;  /* 0x000000ffff028224 */ /* 0x000fe400078e001d */
[----:B--2---:R0:W-:Y:S01]  /*3b670*/  STL [R1+0x24], R15 ;  /* 0x0000240f01007387 */ /* 0x0041e20000100800 */
[----:B------:R-:W-:Y:S01]  /*3b680*/  PRMT R14, RZ, 0x7610, R14 ;  /* 0x00007610ff0e7816 */ /* 0x000fe2000000000e */
[----:B------:R-:W2:Y:S02]  /*3b690*/  LDL R29, [R1+0xf24] ;  /* 0x000f2400011d7983 */ /* 0x000ea40000100800 */
[----:B---3--:R1:W3:Y:S04]  /*3b6a0*/  @!P0 LDG.E.U16 R10, [R2.64] ;  /* 0x0000000a020a8981 */ /* 0x0082e8000c1e1500 */
[----:B0-----:R-:W2:Y:S04]  /*3b6b0*/  LDL R15, [R1+0xf68] ;  /* 0x000f6800010f7983 */ /* 0x001ea80000100800 */
[----:B-1----:R-:W2:Y:S01]  /*3b6c0*/  LDL R3, [R1+0xfe4] ;  /* 0x000fe40001037983 */ /* 0x002ea20000100800 */
[----:B------:R-:W-:-:S03]  /*3b6d0*/  @!P0 IMAD.MOV.U32 R2, RZ, RZ, R27 ;  /* 0x000000ffff028224 */ /* 0x000fc600078e001b */
[----:B---3--:R0:W-:Y:S01]  /*3b6e0*/  STL [R1+0x20], R10 ;  /* 0x0000200a01007387 */ /* 0x0081e20000100800 */
[----:B------:R-:W-:Y:S01]  /*3b6f0*/  PRMT R8, RZ, 0x7610, R8 ;  /* 0x00007610ff087816 */ /* 0x000fe20000000008 */
[----:B------:R-:W3:Y:S02]  /*3b700*/  LDL R27, [R1+0xee4] ;  /* 0x000ee400011b7983 */ /* 0x000ee40000100800 */
[----:B--2---:R1:W2:Y:S04]  /*3b710*/  @!P0 LDG.E.U16 R14, [R2.64] ;  /* 0x0000000a020e8981 */ /* 0x0042a8000c1e1500 */
[----:B0-----:R-:W3:Y:S04]  /*3b720*/  LDL R10, [R1+0xf28] ;  /* 0x000f2800010a7983 */ /* 0x001ee80000100800 */
[----:B-1----:R-:W3:Y:S01]  /*3b730*/  LDL R3, [R1+0xfa4] ;  /* 0x000fa40001037983 */ /* 0x002ee20000100800 */
[----:B------:R-:W-:-:S03]  /*3b740*/  @!P0 IMAD.MOV.U32 R2, RZ, RZ, R25 ;  /* 0x000000ffff028224 */ /* 0x000fc600078e0019 */
[----:B--2---:R0:W-:Y:S01]  /*3b750*/  STL [R1+0x1c], R14 ;  /* 0x00001c0e01007387 */ /* 0x0041e20000100800 */
[----:B------:R-:W-:Y:S01]  /*3b760*/  PRMT R11, RZ, 0x7610, R11 ;  /* 0x00007610ff0b7816 */ /* 0x000fe2000000000b */
[----:B------:R-:W2:Y:S02]  /*3b770*/  LDL R25, [R1+0xea4] ;  /* 0x000ea40001197983 */ /* 0x000ea40000100800 */
[----:B---3--:R1:W3:Y:S04]  /*3b780*/  @!P0 LDG.E.U16 R8, [R2.64] ;  /* 0x0000000a02088981 */ /* 0x0082e8000c1e1500 */
[----:B0-----:R-:W2:Y:S04]  /*3b790*/  LDL R14, [R1+0xee8] ;  /* 0x000ee800010e7983 */ /* 0x001ea80000100800 */
[----:B-1----:R-:W2:Y:S01]  /*3b7a0*/  LDL R3, [R1+0xf64] ;  /* 0x000f640001037983 */ /* 0x002ea20000100800 */
[----:B------:R-:W-:-:S05]  /*3b7b0*/  @!P0 IMAD.MOV.U32 R2, RZ, RZ, R15 ;  /* 0x000000ffff028224 */ /* 0x000fca00078e000f */
[----:B--2---:R0:W2:Y:S04]  /*3b7c0*/  @!P0 LDG.E.U16 R11, [R2.64] ;  /* 0x0000000a020b8981 */ /* 0x0040a8000c1e1500 */
[----:B---3--:R1:W-:Y:S01]  /*3b7d0*/  STL [R1+0x18], R8 ;  /* 0x0000180801007387 */ /* 0x0083e20000100800 */
[----:B------:R-:W3:Y:S03]  /*3b7e0*/  LDL R15, [R1+0xe64] ;  /* 0x000e6400010f7983 */ /* 0x000ee60000100800 */
[----:B-1----:R-:W3:Y:S01]  /*3b7f0*/  LDL R8, [R1+0xea8] ;  /* 0x000ea80001087983 */ /* 0x002ee20000100800 */
[----:B------:R-:W-:Y:S01]  /*3b800*/  PRMT R9, RZ, 0x7610, R9 ;  /* 0x00007610ff097816 */ /* 0x000fe20000000009 */
[----:B0-----:R-:W-:-:S02]  /*3b810*/  @!P0 IMAD.MOV.U32 R2, RZ, RZ, R10 ;  /* 0x000000ffff028224 */ /* 0x001fc400078e000a */
[----:B------:R-:W-:Y:S01]  /*3b820*/  @!P0 IMAD.MOV.U32 R3, RZ, RZ, R29 ;  /* 0x000000ffff038224 */ /* 0x000fe200078e001d */
[----:B------:R-:W-:-:S04]  /*3b830*/  PRMT R13, RZ, 0x7610, R13 ;  /* 0x00007610ff0d7816 */ /* 0x000fc8000000000d */
[----:B------:R0:W4:Y:S02]  /*3b840*/  @!P0 LDG.E.U16 R9, [R2.64] ;  /* 0x0000000a02098981 */ /* 0x000124000c1e1500 */
[----:B0-----:R-:W-:Y:S02]  /*3b850*/  @!P0 IMAD.MOV.U32 R2, RZ, RZ, R14 ;  /* 0x000000ffff028224 */ /* 0x001fe400078e000e */
[----:B------:R-:W-:-:S05]  /*3b860*/  @!P0 IMAD.MOV.U32 R3, RZ, RZ, R27 ;  /* 0x000000ffff038224 */ /* 0x000fca00078e001b */
[----:B------:R0:W4:Y:S04]  /*3b870*/  @!P0 LDG.E.U16 R13, [R2.64] ;  /* 0x0000000a020d8981 */ /* 0x000128000c1e1500 */
[----:B--2---:R1:W-:Y:S01]  /*3b880*/  STL [R1+0x14], R11 ;  /* 0x0000140b01007387 */ /* 0x0043e20000100800 */
[----:B------:R-:W-:Y:S01]  /*3b890*/  PRMT R7, RZ, 0x7610, R7 ;  /* 0x00007610ff077816 */ /* 0x000fe20000000007 */
[----:B0-----:R-:W-:Y:S01]  /*3b8a0*/  @!P0 IMAD.MOV.U32 R3, RZ, RZ, R25 ;  /* 0x000000ffff038224 */ /* 0x001fe200078e0019 */
[----:B------:R-:W-:Y:S01]  /*3b8b0*/  PRMT R12, RZ, 0x7610, R12 ;  /* 0x00007610ff0c7816 */ /* 0x000fe2000000000c */
[----:B------:R-:W2:Y:S04]  /*3b8c0*/  LDL R10, [R1+0xe24] ;  /* 0x000e2400010a7983 */ /* 0x000ea80000100800 */
[----:B-1----:R-:W2:Y:S01]  /*3b8d0*/  LDL R11, [R1+0xe68] ;  /* 0x000e6800010b7983 */ /* 0x002ea20000100800 */
[----:B---3--:R-:W-:-:S05]  /*3b8e0*/  @!P0 IMAD.MOV.U32 R2, RZ, RZ, R8 ;  /* 0x000000ffff028224 */ /* 0x008fca00078e0008 */
[----:B------:R0:W3:Y:S02]  /*3b8f0*/  @!P0 LDG.E.U16 R7, [R2.64] ;  /* 0x0000000a02078981 */ /* 0x0000e4000c1e1500 */
[----:B0-----:R-:W-:Y:S02]  /*3b900*/  @!P0 IMAD.MOV.U32 R3, RZ, RZ, R15 ;  /* 0x000000ffff038224 */ /* 0x001fe400078e000f */
[----:B----4-:R0:W-:Y:S01]  /*3b910*/  STL [R1+0x10], R9 ;  /* 0x0000100901007387 */ /* 0x0101e20000100800 */
[----:B------:R-:W4:Y:S03]  /*3b920*/  LDL R14, [R1+0xde4] ;  /* 0x000de400010e7983 */ /* 0x000f260000100800 */
[----:B0-----:R-:W4:Y:S01]  /*3b930*/  LDL R9, [R1+0xe28] ;  /* 0x000e280001097983 */ /* 0x001f220000100800 */
[----:B------:R0:W-:Y:S02]  /*3b940*/  STL [R1+0xc], R13 ;  /* 0x00000c0d01007387 */ /* 0x0001e40000100800 */
[----:B------:R-:W4:Y:S01]  /*3b950*/  LDL R8, [R1+0xda4] ;  /* 0x000da40001087983 */ /* 0x000f220000100800 */
[----:B0-----:R-:W4:Y:S01]  /*3b960*/  LDL R13, [R1+0xde8] ;  /* 0x000de800010d7983 */ /* 0x001f220000100800 */
[----:B--2---:R-:W-:-:S05]  /*3b970*/  @!P0 IMAD.MOV.U32 R2, RZ, RZ, R11 ;  /* 0x000000ffff028224 */ /* 0x004fca00078e000b */
[----:B------:R0:W2:Y:S04]  /*3b980*/  @!P0 LDG.E.U16 R12, [R2.64] ;  /* 0x0000000a020c8981 */ /* 0x0000a8000c1e1500 */
[----:B---3--:R1:W-:Y:S01]  /*3b990*/  STL [R1+0x8], R7 ;  /* 0x0000080701007387 */ /* 0x0083e20000100800 */
[----:B------:R-:W3:Y:S03]  /*3b9a0*/  LDL R11, [R1+0xd68] ;  /* 0x000d6800010b7983 */ /* 0x000ee60000100800 */
[----:B-1----:R-:W3:Y:S01]  /*3b9b0*/  LDL R7, [R1+0xda8] ;  /* 0x000da80001077983 */ /* 0x002ee20000100800 */
[----:B------:R-:W-:Y:S01]  /*3b9c0*/  PRMT R28, RZ, 0x7610, R28 ;  /* 0x00007610ff1c7816 */ /* 0x000fe2000000001c */
[----:B0-----:R-:W-:Y:S01]  /*3b9d0*/  @!P0 IMAD.MOV.U32 R3, RZ, RZ, R10 ;  /* 0x000000ffff038224 */ /* 0x001fe200078e000a */
[----:B------:R-:W-:Y:S01]  /*3b9e0*/  PRMT R26, RZ, 0x7610, R26 ;  /* 0x00007610ff1a7816 */ /* 0x000fe2000000001a */
[----:B----4-:R-:W-:-:S05]  /*3b9f0*/  @!P0 IMAD.MOV.U32 R2, RZ, RZ, R9 ;  /* 0x000000ffff028224 */ /* 0x010fca00078e0009 */
[----:B------:R0:W4:Y:S02]  /*3ba00*/  @!P0 LDG.E.U16 R28, [R2.64] ;  /* 0x0000000a021c8981 */ /* 0x000124000c1e1500 */
[----:B0-----:R-:W-:Y:S02]  /*3ba10*/  @!P0 IMAD.MOV.U32 R2, RZ, RZ, R13 ;  /* 0x000000ffff028224 */ /* 0x001fe400078e000d */
[----:B--2---:R0:W-:Y:S01]  /*3ba20*/  STL [R1], R12 ;  /* 0x0000000c01007387 */ /* 0x0041e20000100800 */
[----:B------:R-:W-:Y:S01]  /*3ba30*/  @!P0 IMAD.MOV.U32 R3, RZ, RZ, R14 ;  /* 0x000000ffff038224 */ /* 0x000fe200078e000e */
[----:B------:R-:W-:Y:S02]  /*3ba40*/  PRMT R24, RZ, 0x7610, R24 ;  /* 0x00007610ff187816 */ /* 0x000fe40000000018 */
[----:B------:R-:W-:Y:S01]  /*3ba50*/  PRMT R6, RZ, 0x7610, R6 ;  /* 0x00007610ff067816 */ /* 0x000fe20000000006 */
[----:B------:R-:W2:Y:S04]  /*3ba60*/  LDL R10, [R1+0xd24] ;  /* 0x000d2400010a7983 */ /* 0x000ea80000100800 */
[----:B------:R3:W2:Y:S04]  /*3ba70*/  @!P0 LDG.E.U16 R26, [R2.64] ;  /* 0x0000000a021a8981 */ /* 0x0006a8000c1e1500 */
[----:B------:R-:W2:Y:S04]  /*3ba80*/  LDL R9, [R1+0xd28] ;  /* 0x000d280001097983 */ /* 0x000ea80000100800 */
[----:B0-----:R-:W2:Y:S01]  /*3ba90*/  LDL R12, [R1+0xd64] ;  /* 0x000d6400010c7983 */ /* 0x001ea20000100800 */
[----:B---3--:R-:W-:-:S02]  /*3baa0*/  @!P0 IMAD.MOV.U32 R2, RZ, RZ, R7 ;  /* 0x000000ffff028224 */ /* 0x008fc400078e0007 */
[----:B------:R-:W-:-:S05]  /*3bab0*/  @!P0 IMAD.MOV.U32 R3, RZ, RZ, R8 ;  /* 0x000000ffff038224 */ /* 0x000fca00078e0008 */
[----:B------:R0:W3:Y:S02]  /*3bac0*/  @!P0 LDG.E.U16 R24, [R2.64] ;  /* 0x0000000a02188981 */ /* 0x0000e4000c1e1500 */
[----:B0-----:R-:W-:Y:S02]  /*3bad0*/  @!P0 IMAD.MOV.U32 R2, RZ, RZ, R11 ;  /* 0x000000ffff028224 */ /* 0x001fe400078e000b */
[----:B----4-:R-:W-:Y:S01]  /*3bae0*/  STL [R1+0x496c], R28 ;  /* 0x00496c1c01007387 */ /* 0x010fe20000100800 */
[----:B--2---:R-:W-:-:S05]  /*3baf0*/  @!P0 IMAD.MOV.U32 R3, RZ, RZ, R12 ;  /* 0x000000ffff038224 */ /* 0x004fca00078e000c */
[----:B------:R0:W2:Y:S04]  /*3bb00*/  @!P0 LDG.E.U16 R6, [R2.64] ;  /* 0x0000000a02068981 */ /* 0x0000a8000c1e1500 */
[----:B------:R-:W-:Y:S01]  /*3bb10*/  STL [R1+0x4970], R26 ;  /* 0x0049701a01007387 */ /* 0x000fe20000100800 */
[----:B------:R-:W4:Y:S02]  /*3bb20*/  LDL R8, [R1+0xce4] ;  /* 0x000ce40001087983 */ /* 0x000f240000100800 */
[----:B------:R-:W4:Y:S01]  /*3bb30*/  LDL R7, [R1+0xce8] ;  /* 0x000ce80001077983 */ /* 0x000f220000100800 */
[----:B---3--:R1:W-:Y:S01]  /*3bb40*/  STL [R1+0x4974], R24 ;  /* 0x0049741801007387 */ /* 0x0083e20000100800 */
[----:B------:R-:W3:Y:S03]  /*3bb50*/  LDL R13, [R1+0xca8] ;  /* 0x000ca800010d7983 */ /* 0x000ee60000100800 */
[----:B-1----:R-:W3:Y:S01]  /*3bb60*/  LDL R24, [R1+0xca4] ;  /* 0x000ca40001187983 */ /* 0x002ee20000100800 */
[----:B------:R-:W-:Y:S01]  /*3bb70*/  PRMT R5, RZ, 0x7610, R5 ;  /* 0x00007610ff057816 */ /* 0x000fe20000000005 */
[----:B0-----:R-:W-:-:S02]  /*3bb80*/  @!P0 IMAD.MOV.U32 R2, RZ, RZ, R9 ;  /* 0x000000ffff028224 */ /* 0x001fc400078e0009 */
[----:B------:R-:W-:-:S05]  /*3bb90*/  @!P0 IMAD.MOV.U32 R3, RZ, RZ, R10 ;  /* 0x000000ffff038224 */ /* 0x000fca00078e000a */
[----:B------:R0:W3:Y:S01]  /*3bba0*/  @!P0 LDG.E.U16 R5, [R2.64] ;  /* 0x0000000a02058981 */ /* 0x0000e2000c1e1500 */
[----:B------:R-:W-:-:S03]  /*3bbb0*/  PRMT R4, RZ, 0x7610, R4 ;  /* 0x00007610ff047816 */ /* 0x000fc60000000004 */
[----:B--2---:R1:W-:Y:S01]  /*3bbc0*/  STL [R1+0x4978], R6 ;  /* 0x0049780601007387 */ /* 0x0043e20000100800 */
[----:B------:R-:W2:Y:S02]  /*3bbd0*/  LDL R12, [R1+0xc64] ;  /* 0x000c6400010c7983 */ /* 0x000ea40000100800 */
[----:B------:R-:W2:Y:S02]  /*3bbe0*/  LDL R11, [R1+0xc68] ;  /* 0x000c6800010b7983 */ /* 0x000ea40000100800 */
[----:B----4-:R-:W-:Y:S02]  /*3bbf0*/  @!P0 IMAD.MOV.U32 R14, RZ, RZ, R7 ;  /* 0x000000ffff0e8224 */ /* 0x010fe400078e0007 */
[----:B------:R-:W-:Y:S01]  /*3bc00*/  @!P0 IMAD.MOV.U32 R15, RZ, RZ, R8 ;  /* 0x000000ffff0f8224 */ /* 0x000fe200078e0008 */
[----:B0-----:R-:W-:Y:S02]  /*3bc10*/  PRMT R3, RZ, 0x7610, R3 ;  /* 0x00007610ff037816 */ /* 0x001fe40000000003 */
[----:B------:R-:W-:Y:S01]  /*3bc20*/  PRMT R2, RZ, 0x7610, R2 ;  /* 0x00007610ff027816 */ /* 0x000fe20000000002 */
[----:B------:R-:W4:Y:S04]  /*3bc30*/  LDL R10, [R1+0xc24] ;  /* 0x000c2400010a7983 */ /* 0x000f280000100800 */
[----:B------:R3:W4:Y:S04]  /*3bc40*/  @!P0 LDG.E.U16 R4, [R14.64] ;  /* 0x0000000a0e048981 */ /* 0x000728000c1e1500 */
[----:B------:R-:W4:Y:S01]  /*3bc50*/  LDL R9, [R1+0xc28] ;  /* 0x000c280001097983 */ /* 0x000f220000100800 */
[----:B---3--:R-:W-:-:S02]  /*3bc60*/  @!P0 IMAD.MOV.U32 R14, RZ, RZ, R13 ;  /* 0x000000ffff0e8224 */ /* 0x008fc400078e000d */
[----:B------:R-:W-:-:S05]  /*3bc70*/  @!P0 IMAD.MOV.U32 R15, RZ, RZ, R24 ;  /* 0x000000ffff0f8224 */ /* 0x000fca00078e0018 */
[----:B------:R2:W2:Y:S04]  /*3bc80*/  @!P0 LDG.E.U16 R3, [R14.64] ;  /* 0x0000000a0e038981 */ /* 0x0004a8000c1e1500 */
[----:B------:R0:W-:Y:S01]  /*3bc90*/  STL [R1+0x497c], R5 ;  /* 0x00497c0501007387 */ /* 0x0001e20000100800 */
[----:B------:R-:W2:Y:S02]  /*3bca0*/  LDL R8, [R1+0xbac] ;  /* 0x000bac0001087983 */ /* 0x000ea40000100800 */
[----:B------:R-:W2:Y:S02]  /*3bcb0*/  LDL R7, [R1+0x1b88] ;  /* 0x001b880001077983 */ /* 0x000ea40000100800 */
[----:B--2---:R-:W-:Y:S02]  /*3bcc0*/  @!P0 IMAD.MOV.U32 R15, RZ, RZ, R12 ;  /* 0x000000ffff0f8224 */ /* 0x004fe400078e000c */
[----:B------:R-:W-:-:S05]  /*3bcd0*/  @!P0 IMAD.MOV.U32 R14, RZ, RZ, R11 ;  /* 0x000000ffff0e8224 */ /* 0x000fca00078e000b */
[----:B------:R2:W3:Y:S04]  /*3bce0*/  @!P0 LDG.E.U16 R2, [R14.64] ;  /* 0x0000000a0e028981 */ /* 0x0004e8000c1e1500 */
[----:B----4-:R4:W-:Y:S01]  /*3bcf0*/  STL [R1+0x4980], R4 ;  /* 0x0049800401007387 */ /* 0x0109e20000100800 */
[----:B-1----:R-:W4:Y:S02]  /*3bd00*/  LDL R6, [R1+0x1b5c] ;  /* 0x001b5c0001067983 */ /* 0x002f240000100800 */
[----:B0-----:R-:W4:Y:S01]  /*3bd10*/  LDL R5, [R1+0x1b60] ;  /* 0x001b600001057983 */ /* 0x001f220000100800 */
[----:B------:R-:W-:Y:S01]  /*3bd20*/  PRMT R0, RZ, 0x7610, R0 ;  /* 0x00007610ff007816 */ /* 0x000fe20000000000 */
[----:B--2---:R-:W-:Y:S02]  /*3bd30*/  @!P0 IMAD.MOV.U32 R14, RZ, RZ, R9 ;  /* 0x000000ffff0e8224 */ /* 0x004fe400078e0009 */
[----:B------:R-:W-:-:S05]  /*3bd40*/  @!P0 IMAD.MOV.U32 R15, RZ, RZ, R10 ;  /* 0x000000ffff0f8224 */ /* 0x000fca00078e000a */
[----:B------:R0:W2:Y:S04]  /*3bd50*/  @!P0 LDG.E.U16 R0, [R14.64] ;  /* 0x0000000a0e008981 */ /* 0x0000a8000c1e1500 */
[----:B------:R-:W-:Y:S01]  /*3bd60*/  STL [R1+0x4984], R3 ;  /* 0x0049840301007387 */ /* 0x000fe20000100800 */
[----:B------:R-:W-:Y:S01]  /*3bd70*/  PRMT R20, RZ, 0x7610, R20 ;  /* 0x00007610ff147816 */ /* 0x000fe20000000014 */
[----:B0-----:R-:W-:Y:S02]  /*3bd80*/  @!P0 IMAD.MOV.U32 R14, RZ, RZ, R7 ;  /* 0x000000ffff0e8224 */ /* 0x001fe400078e0007 */
[----:B------:R-:W-:-:S05]  /*3bd90*/  @!P0 IMAD.MOV.U32 R15, RZ, RZ, R8 ;  /* 0x000000ffff0f8224 */ /* 0x000fca00078e0008 */
[----:B------:R0:W2:Y:S01]  /*3bda0*/  @!P0 LDG.E.U16 R20, [R14.64] ;  /* 0x0000000a0e148981 */ /* 0x0000a2000c1e1500 */
[----:B------:R-:W-:-:S03]  /*3bdb0*/  PRMT R18, RZ, 0x7610, R18 ;  /* 0x00007610ff127816 */ /* 0x000fc60000000012 */
[----:B---3--:R1:W-:Y:S01]  /*3bdc0*/  STL [R1+0x4988], R2 ;  /* 0x0049880201007387 */ /* 0x0083e20000100800 */
[----:B----4-:R-:W3:Y:S03]  /*3bdd0*/  LDL R4, [R1+0x1b1c] ;  /* 0x001b1c0001047983 */ /* 0x010ee60000100800 */
[----:B-1----:R-:W4:Y:S01]  /*3bde0*/  LDL R2, [R1+0x1b20] ;  /* 0x001b200001027983 */ /* 0x002f220000100800 */
[----:B0-----:R-:W-:Y:S02]  /*3bdf0*/  @!P0 IMAD.MOV.U32 R14, RZ, RZ, R5 ;  /* 0x000000ffff0e8224 */ /* 0x001fe400078e0005 */
[----:B------:R-:W-:-:S05]  /*3be00*/  @!P0 IMAD.MOV.U32 R15, RZ, RZ, R6 ;  /* 0x000000ffff0f8224 */ /* 0x000fca00078e0006 */
[----:B------:R3:W4:Y:S01]  /*3be10*/  @!P0 LDG.E.U16 R18, [R14.64] ;  /* 0x0000000a0e128981 */ /* 0x000722000c1e1500 */
[----:B------:R-:W-:-:S03]  /*3be20*/  PRMT R16, RZ, 0x7610, R16 ;  /* 0x00007610ff107816 */ /* 0x000fc60000000010 */
[----:B--2---:R0:W-:Y:S01]  /*3be30*/  STL [R1+0x498c], R0 ;  /* 0x00498c0001007387 */ /* 0x0041e20000100800 */
[----:B------:R-:W2:Y:S02]  /*3be40*/  LDL R3, [R1+0x1ae0] ;  /* 0x001ae00001037983 */ /* 0x000ea40000100800 */
[----:B------:R-:W2:Y:S01]  /*3be50*/  LDL R12, [R1+0x1adc] ;  /* 0x001adc00010c7983 */ /* 0x000ea20000100800 */
[----:B------:R-:W-:Y:S01]  /*3be60*/  STL [R1+0x4968], R20 ;  /* 0x0049681401007387 */ /* 0x000fe20000100800 */
[----:B------:R-:W2:Y:S02]  /*3be70*/  LDL R11, [R1+0xbe4] ;  /* 0x000be400010b7983 */ /* 0x000ea40000100800 */
[----:B------:R-:W2:Y:S02]  /*3be80*/  LDL R10, [R1+0xbe8] ;  /* 0x000be800010a7983 */ /* 0x000ea40000100800 */
[----:B------:R-:W2:Y:S01]  /*3be90*/  LDL R9, [R1+0x1a9c] ;  /* 0x001a9c0001097983 */ /* 0x000ea20000100800 */
[----:B------:R-:W2:Y:S01]  /*3bea0*/  LDL R8, [R1+0x1aa0] ;  /* 0x001aa00001087983 */ /* 0x000ea20000100800 */
[----:B---3--:R-:W-:-:S02]  /*3beb0*/  @!P0 IMAD.MOV.U32 R15, RZ, RZ, R4 ;  /* 0x000000ffff0f8224 */ /* 0x008fc400078e0004 */
[----:B----4-:R-:W-:-:S05]  /*3bec0*/  @!P0 IMAD.MOV.U32 R14, RZ, RZ, R2 ;  /* 0x000000ffff0e8224 */ /* 0x010fca00078e0002 */
[----:B------:R2:W3:Y:S04]  /*3bed0*/  @!P0 LDG.E.U16 R16, [R14.64] ;  /* 0x0000000a0e108981 */ /* 0x0004e8000c1e1500 */
[----:B------:R-:W-:Y:S01]  /*3bee0*/  STL [R1+0x4990], R18 ;  /* 0x0049901201007387 */ /* 0x000fe20000100800 */
[----:B------:R-:W4:Y:S02]  /*3bef0*/  LDL R7, [R1+0x1a5c] ;  /* 0x001a5c0001077983 */ /* 0x000f240000100800 */
[----:B------:R-:W4:Y:S02]  /*3bf00*/  LDL R6, [R1+0x1a60] ;  /* 0x001a600001067983 */ /* 0x000f240000100800 */
[----:B------:R-:W4:Y:S01]  /*3bf10*/  LDL R5, [R1+0x1a1c] ;  /* 0x001a1c0001057983 */ /* 0x000f220000100800 */
[----:B------:R-:W4:Y:S04]  /*3bf20*/  LDL R4, [R1+0x1a20] ;  /* 0x001a200001047983 */ /* 0x000f280000100800 */
[----:B------:R-:W4:Y:S01]  /*3bf30*/  LDL R2, [R1+0xbb8] ;  /* 0x000bb80001027983 */ /* 0x000f220000100800 */
[----:B--2---:R-:W-:Y:S01]  /*3bf40*/  @!P0 IMAD.MOV.U32 R14, RZ, RZ, R3 ;  /* 0x000000ffff0e8224 */ /* 0x004fe200078e0003 */
[----:B------:R-:W-:Y:S01]  /*3bf50*/  PRMT R17, RZ, 0x7610, R17 ;  /* 0x00007610ff117816 */ /* 0x000fe20000000011 */
[----:B------:R-:W-:Y:S01]  /*3bf60*/  @!P0 IMAD.MOV.U32 R15, RZ, RZ, R12 ;  /* 0x000000ffff0f8224 */ /* 0x000fe200078e000c */
[----:B------:R-:W-:-:S04]  /*3bf70*/  PRMT R19, RZ, 0x7610, R19 ;  /* 0x00007610ff137816 */ /* 0x000fc80000000013 */
[----:B------:R1:W2:Y:S01]  /*3bf80*/  @!P0 LDG.E.U16 R17, [R14.64] ;  /* 0x0000000a0e118981 */ /* 0x0002a2000c1e1500 */
[----:B------:R-:W-:Y:S01]  /*3bf90*/  PRMT R21, RZ, 0x7610, R21 ;  /* 0x00007610ff157816 */ /* 0x000fe20000000015 */
[----:B-1----:R-:W-:Y:S02]  /*3bfa0*/  @!P0 IMAD.MOV.U32 R14, RZ, RZ, R10 ;  /* 0x000000ffff0e8224 */ /* 0x002fe400078e000a */
[----:B------:R-:W-:-:S05]  /*3bfb0*/  @!P0 IMAD.MOV.U32 R15, RZ, RZ, R11 ;  /* 0x000000ffff0f8224 */ /* 0x000fca00078e000b */
[----:B------:R1:W2:Y:S01]  /*3bfc0*/  @!P0 LDG.E.U16 R19, [R14.64] ;  /* 0x0000000a0e138981 */ /* 0x0002a2000c1e1500 */
[----:B------:R-:W-:Y:S01]  /*3bfd0*/  PRMT R22, RZ, 0x7610, R22 ;  /* 0x00007610ff167816 */ /* 0x000fe20000000016 */
[----:B-1----:R-:W-:Y:S02]  /*3bfe0*/  @!P0 IMAD.MOV.U32 R14, RZ, RZ, R8 ;  /* 0x000000ffff0e8224 */ /* 0x002fe400078e0008 */
[----:B---3--:R-:W-:Y:S01]  /*3bff0*/  STL [R1+0x4994], R16 ;  /* 0x0049941001007387 */ /* 0x008fe20000100800 */
[----:B------:R-:W3:Y:S02]  /*3c000*/  LDL R3, [R1+0xbb4] ;  /* 0x000bb40001037983 */ /* 0x000ee40000100800 */
[----:B------:R-:W-:-:S05]  /*3c010*/  @!P0 IMAD.MOV.U32 R15, RZ, RZ, R9 ;  /* 0x000000ffff0f8224 */ /* 0x000fca00078e0009 */
[----:B------:R4:W2:Y:S01]  /*3c020*/  @!P0 LDG.E.U16 R21, [R14.64] ;  /* 0x0000000a0e158981 */ /* 0x0008a2000c1e1500 */
[----:B------:R-:W-:Y:S01]  /*3c030*/  PRMT R23, RZ, 0x7610, R23 ;  /* 0x00007610ff177816 */ /* 0x000fe20000000017 */
[----:B----4-:R-:W-:Y:S02]  /*3c040*/  @!P0 IMAD.MOV.U32 R14, RZ, RZ, R6 ;  /* 0x000000ffff0e8224 */ /* 0x010fe400078e0006 */
[----:B------:R-:W-:-:S05]  /*3c050*/  @!P0 IMAD.MOV.U32 R15, RZ, RZ, R7 ;  /* 0x000000ffff0f8224 */ /* 0x000fca00078e0007 */
[----:B------:R1:W4:Y:S02]  /*3c060*/  @!P0 LDG.E.U16 R22, [R14.64] ;  /* 0x0000000a0e168981 */ /* 0x000324000c1e1500 */
[----:B-1----:R-:W-:Y:S02]  /*3c070*/  @!P0 IMAD.MOV.U32 R14, RZ, RZ, R4 ;  /* 0x000000ffff0e8224 */ /* 0x002fe400078e0004 */
[----:B------:R-:W-:-:S05]  /*3c080*/  @!P0 IMAD.MOV.U32 R15, RZ, RZ, R5 ;  /* 0x000000ffff0f8224 */ /* 0x000fca00078e0005 */
[----:B------:R1:W4:Y:S01]  /*3c090*/  @!P0 LDG.E.U16 R23, [R14.64] ;  /* 0x0000000a0e178981 */ /* 0x000322000c1e1500 */
[----:B0-----:R-:W-:Y:S01]  /*3c0a0*/  PRMT R0, RZ, 0x7610, R0 ;  /* 0x00007610ff007816 */ /* 0x001fe20000000000 */
[----:B-1----:R-:W-:Y:S02]  /*3c0b0*/  @!P0 IMAD.MOV.U32 R14, RZ, RZ, R2 ;  /* 0x000000ffff0e8224 */ /* 0x002fe400078e0002 */
[----:B---3--:R-:W-:-:S05]  /*3c0c0*/  @!P0 IMAD.MOV.U32 R15, RZ, RZ, R3 ;  /* 0x000000ffff0f8224 */ /* 0x008fca00078e0003 */
[----:B------:R-:W3:Y:S04]  /*3c0d0*/  @!P0 LDG.E.U16 R0, [R14.64] ;  /* 0x0000000a0e008981 */ /* 0x000ee8000c1e1500 */
[----:B--2---:R-:W-:Y:S01]  /*3c0e0*/  STL [R1+0x4998], R17 ;  /* 0x0049981101007387 */ /* 0x004fe20000100800 */
[----:B------:R-:W-:Y:S02]  /*3c0f0*/  STL [R1+0x499c], R19 ;  /* 0x00499c1301007387 */ /* 0x000fe40000100800 */
[----:B------:R-:W-:Y:S01]  /*3c100*/  STL [R1+0x49a0], R21 ;  /* 0x0049a01501007387 */ /* 0x000fe20000100800 */
[----:B----4-:R-:W-:Y:S04]  /*3c110*/  STL [R1+0x49a4], R22 ;  /* 0x0049a41601007387 */ /* 0x010fe80000100800 */
[----:B------:R-:W-:Y:S01]  /*3c120*/  STL [R1+0x49a8], R23 ;  /* 0x0049a81701007387 */ /* 0x000fe20000100800 */
[----:B------:R-:W2:Y:S02]  /*3c130*/  LDL.LU R11, [R1+0x2ac] ;  /* 0x0002ac00010b7983 */ /* 0x000ea40000300800 */
[----:B------:R-:W4:Y:S02]  /*3c140*/  LDL.LU R12, [R1+0x29c] ;  /* 0x00029c00010c7983 */ /* 0x000f240000300800 */
[----:B------:R-:W2:Y:S01]  /*3c150*/  LDL.LU R13, [R1+0x28c] ;  /* 0x00028c00010d7983 */ /* 0x000ea20000300800 */
[----:B------:R-:W2:Y:S01]  /*3c160*/  LDL.LU R25, [R1+0x27c] ;  /* 0x00027c0001197983 */ /* 0x000ea20000300800 */
[----:B------:R-:W2:Y:S02]  /*3c170*/  LDL.LU R27, [R1+0x26c] ;  /* 0x00026c00011b7983 */ /* 0x000ea40000300800 */
[----:B------:R-:W-:Y:S02]  /*3c180*/  STL [R1+0x4430], R14 ;  /* 0x0044300e01007387 */ /* 0x000fe40000100800 */
[----:B------:R-:W-:Y:S01]  /*3c190*/  STL [R1+0x4434], R14 ;  /* 0x0044340e01007387 */ /* 0x000fe20000100800 */
[----:B------:R-:W-:Y:S01]  /*3c1a0*/  STL [R1+0x4438], R14 ;  /* 0x0044380e01007387 */ /* 0x000fe20000100800 */
[----:B------:R-:W-:Y:S02]  /*3c1b0*/  STL [R1+0x443c], R14 ;  /* 0x00443c0e01007387 */ /* 0x000fe40000100800 */
        /* <DEDUP_REMOVED lines=22> */
[----:B---3--:R-:W-:Y:S01]  /*3c320*/  STL [R1+0x990], R0 ;  /* 0x0009900001007387 */ /* 0x008fe20000100800 */
        /* <DEDUP_REMOVED lines=174> */
[----:B------:R0:W-:Y:S01]  /*3ce10*/  STL [R1+0x49ac], R14 ;  /* 0x0049ac0e01007387 */ /* 0x0001e20000100800 */
        /* <DEDUP_REMOVED lines=106> */
[----:B------:R-:W-:Y:S01]  /*3d4c0*/  STL [R1+0x487c], R15 ;  /* 0x00487c0f01007387 */ /* 0x000fe20000100800 */
[----:B------:R-:W1:Y:S01]  /*3d4d0*/  S2R R29, SR_TID.X ;  /* 0x00000000001d7919 */ /* 0x000e620000002100 */
        /* <DEDUP_REMOVED lines=23> */
[----:B-1----:R-:W-:Y:S01]  /*3d650*/  LOP3.LUT R29, R29, 0x3f, RZ, 0xc0, !PT ;  /* 0x0000003f1d1d7812 */ /* 0x002fe200078ec0ff */
[----:B------:R-:W-:Y:S01]  /*3d660*/  STL [R1+0x493c], R15 ;  /* 0x00493c0f01007387 */ /* 0x000fe20000100800 */
[----:B------:R-:W-:Y:S02]  /*3d670*/  STL [R1+0x4944], R15 ;  /* 0x0049440f01007387 */ /* 0x000fe40000100800 */
[----:B0-----:R-:W3:Y:S02]  /*3d680*/  LDL.LU R14, [R1+0x24c] ;  /* 0x00024c00010e7983 */ /* 0x001ee40000300800 */
[----:B------:R-:W3:Y:S01]  /*3d690*/  LDL.LU R23, [R1+0x23c] ;  /* 0x00023c0001177983 */ /* 0x000ee20000300800 */
[----:B------:R-:W3:Y:S01]  /*3d6a0*/  LDL.LU R22, [R1+0x22c] ;  /* 0x00022c0001167983 */ /* 0x000ee20000300800 */
[----:B------:R-:W-:-:S02]  /*3d6b0*/  IMAD.SHL.U32 R16, R29, 0x2, RZ ;  /* 0x000000021d107824 */ /* 0x000fc400078e00ff */
[----:B------:R-:W3:Y:S02]  /*3d6c0*/  LDL.LU R21, [R1+0x21c] ;  /* 0x00021c0001157983 */ /* 0x000ee40000300800 */
[----:B------:R-:W3:Y:S01]  /*3d6d0*/  LDL.LU R29, [R1+0x20c] ;  /* 0x00020c00011d7983 */ /* 0x000ee20000300800 */
[----:B------:R-:W-:Y:S01]  /*3d6e0*/  STL [R1+0x494c], R15 ;  /* 0x00494c0f01007387 */ /* 0x000fe20000100800 */
[----:B------:R-:W-:Y:S02]  /*3d6f0*/  STL [R1+0x4954], R15 ;  /* 0x0049540f01007387 */ /* 0x000fe40000100800 */
[----:B------:R-:W-:Y:S02]  /*3d700*/  STL [R1+0x495c], R15 ;  /* 0x00495c0f01007387 */ /* 0x000fe40000100800 */
[----:B------:R0:W-:Y:S02]  /*3d710*/  STL [R1+0x4964], R15 ;  /* 0x0049640f01007387 */ /* 0x0001e40000100800 */
[----:B0-----:R-:W3:Y:S04]  /*3d720*/  LDL.LU R15, [R1+0x25c] ;  /* 0x00025c00010f7983 */ /* 0x001ee80000300800 */
[----:B------:R-:W0:Y:S01]  /*3d730*/  S2R R0, SR_TID.X ;  /* 0x0000000000007919 */ /* 0x000e220000002100 */
[----:B------:R-:W3:Y:S02]  /*3d740*/  LDL.LU R19, [R1+0x1fc] ;  /* 0x0001fc0001137983 */ /* 0x000ee40000300800 */
[----:B------:R-:W3:Y:S02]  /*3d750*/  LDL.LU R17, [R1+0x1ec] ;  /* 0x0001ec0001117983 */ /* 0x000ee40000300800 */
[----:B------:R-:W3:Y:S01]  /*3d760*/  LDL.LU R18, [R1+0x1dc] ;  /* 0x0001dc0001127983 */ /* 0x000ee20000300800 */
[----:B------:R-:W3:Y:S01]  /*3d770*/  LDL.LU R20, [R1+0x1cc] ;  /* 0x0001cc0001147983 */ /* 0x000ee20000300800 */
        /* <DEDUP_REMOVED lines=11> */
[----:B0-----:R-:W-:-:S04]  /*3d830*/  LOP3.LUT P2, RZ, R0, 0x40, RZ, 0xc0, !PT ;  /* 0x0000004000ff7812 */ /* 0x001fc8000784c0ff */
[----:B------:R-:W-:-:S04]  /*3d840*/  SEL R2, RZ, 0x90, !P2 ;  /* 0x00000090ff027807 */ /* 0x000fc80005000000 */
[----:B------:R-:W-:-:S05]  /*3d850*/  LOP3.LUT R2, R2, R16, RZ, 0x3c, !PT ;  /* 0x0000001002027212 */ /* 0x000fca00078e3cff */
[----:B--2---:R0:W-:Y:S01]  /*3d860*/  STS.U16 [R2+0x20000], R11 ;  /* 0x0200000b02007388 */ /* 0x0041e20000000400 */
[----:B----4-:R1:W-:Y:S02]  /*3d870*/  STS.U16 [R2+0x20400], R12 ;  /* 0x0204000c02007388 */ /* 0x0103e40000000400 */
[----:B------:R2:W-:Y:S02]  /*3d880*/  STS.U16 [R2+0x20800], R13 ;  /* 0x0208000d02007388 */ /* 0x0005e40000000400 */
[----:B------:R4:W-:Y:S01]  /*3d890*/  STS.U16 [R2+0x20c00], R25 ;  /* 0x020c001902007388 */ /* 0x0009e20000000400 */
[----:B------:R4:W-:Y:S04]  /*3d8a0*/  STS.U16 [R2+0x21000], R27 ;  /* 0x0210001b02007388 */ /* 0x0009e80000000400 */
[----:B0-----:R-:W3:Y:S01]  /*3d8b0*/  LDL.LU R11, [R1+0x208] ;  /* 0x00020800010b7983 */ /* 0x001ee20000300800 */
[----:B-1----:R-:W3:Y:S02]  /*3d8c0*/  LDL.LU R12, [R1+0x1f8] ;  /* 0x0001f800010c7983 */ /* 0x002ee40000300800 */
[----:B--2---:R-:W2:Y:S02]  /*3d8d0*/  LDL.LU R13, [R1+0x1e8] ;  /* 0x0001e800010d7983 */ /* 0x004ea40000300800 */
[----:B----4-:R-:W4:Y:S01]  /*3d8e0*/  LDL.LU R25, [R1+0x1d8] ;  /* 0x0001d80001197983 */ /* 0x010f220000300800 */
[----:B------:R-:W4:Y:S04]  /*3d8f0*/  LDL.LU R27, [R1+0x1c8] ;  /* 0x0001c800011b7983 */ /* 0x000f280000300800 */
[----:B---3--:R-:W-:Y:S01]  /*3d900*/  STS.U16 [R2+0x21400], R15 ;  /* 0x0214000f02007388 */ /* 0x008fe20000000400 */
[----:B------:R-:W-:Y:S02]  /*3d910*/  STS.U16 [R2+0x21800], R14 ;  /* 0x0218000e02007388 */ /* 0x000fe40000000400 */
[----:B------:R-:W-:Y:S02]  /*3d920*/  STS.U16 [R2+0x21c00], R23 ;  /* 0x021c001702007388 */ /* 0x000fe40000000400 */
[----:B------:R-:W-:Y:S01]  /*3d930*/  STS.U16 [R2+0x22000], R22 ;  /* 0x0220001602007388 */ /* 0x000fe20000000400 */
[----:B------:R-:W-:Y:S01]  /*3d940*/  STS.U16 [R2+0x22400], R21 ;  /* 0x0224001502007388 */ /* 0x000fe20000000400 */
[----:B------:R0:W-:Y:S03]  /*3d950*/  STS.U16 [R2+0x22800], R29 ;  /* 0x0228001d02007388 */ /* 0x0001e60000000400 */
[----:B0-----:R-:W3:Y:S01]  /*3d960*/  LDL.LU R29, [R1+0x1b8] ;  /* 0x0001b800011d7983 */ /* 0x001ee20000300800 */
[----:B------:R-:W3:Y:S01]  /*3d970*/  LDL.LU R23, [R1+0x2a4] ;  /* 0x0002a40001177983 */ /* 0x000ee20000300800 */
[----:B------:R-:W-:Y:S01]  /*3d980*/  LOP3.LUT P1, RZ, R0, 0x40, RZ, 0xc0, !PT ;  /* 0x0000004000ff7812 */ /* 0x000fe2000782c0ff */
[----:B------:R0:W-:Y:S01]  /*3d990*/  STS.U16 [R2+0x22c00], R19 ;  /* 0x022c001302007388 */ /* 0x0001e20000000400 */
[----:B------:R-:W3:Y:S02]  /*3d9a0*/  LDL.LU R22, [R1+0x294] ;  /* 0x0002940001167983 */ /* 0x000ee40000300800 */
[----:B------:R-:W-:-:S02]  /*3d9b0*/  SEL R0, RZ, 0x90, !P1 ;  /* 0x00000090ff007807 */ /* 0x000fc40004800000 */
[----:B------:R1:W-:Y:S01]  /*3d9c0*/  STS.U16 [R2+0x23000], R17 ;  /* 0x0230001102007388 */ /* 0x0003e20000000400 */
[----:B------:R-:W3:Y:S01]  /*3d9d0*/  LDL.LU R21, [R1+0x284] ;  /* 0x0002840001157983 */ /* 0x000ee20000300800 */
[----:B------:R-:W-:Y:S02]  /*3d9e0*/  LOP3.LUT R0, R0, R16, RZ, 0x3c, !PT ;  /* 0x0000001000007212 */ /* 0x000fe400078e3cff */
[----:B------:R1:W-:Y:S04]  /*3d9f0*/  STS.U16 [R2+0x23400], R18 ;  /* 0x0234001202007388 */ /* 0x0003e80000000400 */
[----:B0-----:R-:W3:Y:S01]  /*3da00*/  LDL.LU R19, [R1+0x274] ;  /* 0x0002740001137983 */ /* 0x001ee20000300800 */
[----:B------:R-:W-:Y:S01]  /*3da10*/  LOP3.LUT R0, R0, 0x20, RZ, 0x3c, !PT ;  /* 0x0000002000007812 */ /* 0x000fe200078e3cff */
[----:B------:R0:W-:Y:S02]  /*3da20*/  STS.U16 [R2+0x23800], R20 ;  /* 0x0238001402007388 */ /* 0x0001e40000000400 */
[----:B------:R0:W-:Y:S02]  /*3da30*/  STS.U16 [R2+0x23c00], R3 ;  /* 0x023c000302007388 */ /* 0x0001e40000000400 */
[----:B------:R0:W-:Y:S02]  /*3da40*/  STS.U16 [R0+0x20100], R4 ;  /* 0x0201000400007388 */ /* 0x0001e40000000400 */
[----:B------:R0:W-:Y:S02]  /*3da50*/  STS.U16 [R0+0x20500], R5 ;  /* 0x0205000500007388 */ /* 0x0001e40000000400 */
[----:B------:R0:W-:Y:S01]  /*3da60*/  STS.U16 [R0+0x20900], R6 ;  /* 0x0209000600007388 */ /* 0x0001e20000000400 */
[----:B------:R-:W-:Y:S01]  /*3da70*/  STS.U16 [R0+0x20d00], R24 ;  /* 0x020d001800007388 */ /* 0x000fe20000000400 */
[----:B------:R2:W-:Y:S02]  /*3da80*/  STS.U16 [R0+0x21100], R26 ;  /* 0x0211001a00007388 */ /* 0x0005e40000000400 */
[----:B------:R2:W-:Y:S02]  /*3da90*/  STS.U16 [R0+0x21500], R28 ;  /* 0x0215001c00007388 */ /* 0x0005e40000000400 */
[----:B------:R2:W-:Y:S01]  /*3daa0*/  STS.U16 [R0+0x21900], R7 ;  /* 0x0219000700007388 */ /* 0x0005e20000000400 */
[----:B------:R2:W-:Y:S01]  /*3dab0*/  STS.U16 [R0+0x21d00], R8 ;  /* 0x021d000800007388 */ /* 0x0005e20000000400 */
[----:B------:R2:W-:Y:S02]  /*3dac0*/  STS.U16 [R0+0x22100], R9 ;  /* 0x0221000900007388 */ /* 0x0005e40000000400 */
[----:B------:R4:W-:Y:S01]  /*3dad0*/  STS.U16 [R0+0x22500], R10 ;  /* 0x0225000a00007388 */ /* 0x0009e20000000400 */
[----:B-1----:R-:W3:Y:S01]  /*3dae0*/  LDL.LU R17, [R1+0x264] ;  /* 0x0002640001117983 */ /* 0x002ee20000300800 */
[----:B------:R-:W3:Y:S02]  /*3daf0*/  LDL.LU R16, [R1+0x254] ;  /* 0x0002540001107983 */ /* 0x000ee40000300800 */
[----:B------:R-:W3:Y:S02]  /*3db00*/  LDL.LU R18, [R1+0x244] ;  /* 0x0002440001127983 */ /* 0x000ee40000300800 */
[----:B0-----:R-:W3:Y:S01]  /*3db10*/  LDL.LU R20, [R1+0x234] ;  /* 0x0002340001147983 */ /* 0x001ee20000300800 */
[----:B------:R-:W3:Y:S04]  /*3db20*/  LDL.LU R2, [R1+0x224] ;  /* 0x0002240001027983 */ /* 0x000ee80000300800 */
[----:B------:R0:W-:Y:S01]  /*3db30*/  STS.U16 [R0+0x22900], R11 ;  /* 0x0229000b00007388 */ /* 0x0001e20000000400 */
[----:B------:R1:W-:Y:S02]  /*3db40*/  STS.U16 [R0+0x22d00], R12 ;  /* 0x022d000c00007388 */ /* 0x0003e40000000400 */
[----:B--2---:R2:W-:Y:S02]  /*3db50*/  STS.U16 [R0+0x23100], R13 ;  /* 0x0231000d00007388 */ /* 0x0045e40000000400 */
[----:B------:R-:W3:Y:S01]  /*3db60*/  LDL.LU R3, [R1+0x214] ;  /* 0x0002140001037983 */ /* 0x000ee20000300800 */
[----:B----4-:R4:W-:Y:S01]  /*3db70*/  STS.U16 [R0+0x23500], R25 ;  /* 0x0235001900007388 */ /* 0x0109e20000000400 */
[----:B------:R-:W-:Y:S03]  /*3db80*/  STS.U16 [R0+0x23900], R27 ;  /* 0x0239001b00007388 */ /* 0x000fe60000000400 */
        /* <DEDUP_REMOVED lines=9> */
[----:B0-----:R-:W3:Y:S02]  /*3dc20*/  LDL.LU R11, [R1+0x270] ;  /* 0x00027000010b7983 */ /* 0x001ee40000300800 */
[----:B-1----:R-:W3:Y:S02]  /*3dc30*/  LDL.LU R12, [R1+0x260] ;  /* 0x00026000010c7983 */ /* 0x002ee40000300800 */
[----:B--2---:R-:W2:Y:S01]  /*3dc40*/  LDL.LU R13, [R1+0x250] ;  /* 0x00025000010d7983 */ /* 0x004ea20000300800 */
[----:B----4-:R-:W4:Y:S04]  /*3dc50*/  LDL.LU R25, [R1+0x240] ;  /* 0x0002400001197983 */ /* 0x010f280000300800 */
[----:B---3--:R0:W-:Y:S04]  /*3dc60*/  STS.U16 [R0+0x23d00], R29 ;  /* 0x023d001d00007388 */ /* 0x0081e80000000400 */
[----:B0-----:R-:W0:Y:S02]  /*3dc70*/  S2R R29, SR_TID.X ;  /* 0x00000000001d7919 */ /* 0x001e240000002100 */
[----:B0-----:R-:W-:-:S02]  /*3dc80*/  LOP3.LUT R27, R29, 0x3f, RZ, 0xc0, !PT ;  /* 0x0000003f1d1b7812 */ /* 0x001fc400078ec0ff */
[----:B------:R-:W-:-:S03]  /*3dc90*/  LOP3.LUT P2, RZ, R29, 0x40, RZ, 0xc0, !PT ;  /* 0x000000401dff7812 */ /* 0x000fc6000784c0ff */
[----:B------:R-:W-:Y:S01]  /*3dca0*/  IMAD.SHL.U32 R24, R27, 0x2, RZ ;  /* 0x000000021b187824 */ /* 0x000fe200078e00ff */
[----:B------:R-:W-:Y:S01]  /*3dcb0*/  SEL R0, RZ, 0x90, !P2 ;  /* 0x00000090ff007807 */ /* 0x000fe20005000000 */
[----:B------:R-:W3:Y:S01]  /*3dcc0*/  LDL.LU R27, [R1+0x230] ;  /* 0x00023000011b7983 */ /* 0x000ee20000300800 */
[----:B------:R-:W2:Y:S02]  /*3dcd0*/  LDL.LU R29, [R1+0x220] ;  /* 0x00022000011d7983 */ /* 0x000ea40000300800 */
[----:B------:R-:W-:-:S04]  /*3dce0*/  LOP3.LUT R0, R0, R24, RZ, 0x3c, !PT ;  /* 0x0000001800007212 */ /* 0x000fc800078e3cff */
[----:B------:R-:W-:-:S05]  /*3dcf0*/  LOP3.LUT R0, R0, 0x40, RZ, 0x3c, !PT ;  /* 0x0000004000007812 */ /* 0x000fca00078e3cff */
[----:B------:R0:W-:Y:S04]  /*3dd00*/  STS.U16 [R0+0x20200], R23 ;  /* 0x0202001700007388 */ /* 0x0001e80000000400 */
[----:B0-----:R-:W0:Y:S02]  /*3dd10*/  S2R R23, SR_TID.X ;  /* 0x0000000000177919 */ /* 0x001e240000002100 */
[----:B0-----:R-:W-:Y:S02]  /*3dd20*/  LOP3.LUT P1, RZ, R23, 0x40, RZ, 0xc0, !PT ;  /* 0x0000004017ff7812 */ /* 0x001fe4000782c0ff */
[----:B------:R0:W-:Y:S04]  /*3dd30*/  STL [R1+0x4a24], R23 ;  /* 0x004a241701007387 */ /* 0x0001e80000100800 */
[----:B0-----:R-:W2:Y:S01]  /*3dd40*/  LDL.LU R23, [R1+0x210] ;  /* 0x0002100001177983 */ /* 0x001ea20000300800 */
[----:B------:R-:W2:Y:S03]  /*3dd50*/  LDL.LU R15, [R1+0x1e0] ;  /* 0x0001e000010f7983 */ /* 0x000ea60000300800 */
[----:B--2---:R0:W-:Y:S04]  /*3dd60*/  STL [R1+0x4a1c], R15 ;  /* 0x004a1c0f01007387 */ /* 0x0041e80000100800 */
[----:B0-----:R-:W2:Y:S04]  /*3dd70*/  LDL.LU R15, [R1+0x1f0] ;  /* 0x0001f000010f7983 */ /* 0x001ea80000300800 */
[----:B------:R-:W-:Y:S01]  /*3dd80*/  STS.U16 [R0+0x20600], R22 ;  /* 0x0206001600007388 */ /* 0x000fe20000000400 */
[----:B------:R-:W-:Y:S02]  /*3dd90*/  STS.U16 [R0+0x20a00], R21 ;  /* 0x020a001500007388 */ /* 0x000fe40000000400 */
[----:B------:R-:W-:Y:S02]  /*3dda0*/  STS.U16 [R0+0x20e00], R19 ;  /* 0x020e001300007388 */ /* 0x000fe40000000400 */
[----:B------:R-:W-:Y:S01]  /*3ddb0*/  STS.U16 [R0+0x21200], R17 ;  /* 0x0212001100007388 */ /* 0x000fe20000000400 */
        /* <DEDUP_REMOVED lines=8> */
[----:B------:R-:W-:Y:S01]  /*3de40*/  SEL R14, RZ, 0x90, !P1 ;  /* 0x00000090ff0e7807 */ /* 0x000fe20004800000 */
[----:B------:R-:W-:Y:S01]  /*3de50*/  STS.U16 [R0+0x23600], R26 ;  /* 0x0236001a00007388 */ /* 0x000fe20000000400 */
[----:B------:R-:W-:Y:S02]  /*3de60*/  STS.U16 [R0+0x23a00], R28 ;  /* 0x023a001c00007388 */ /* 0x000fe40000000400 */
[----:B------:R-:W-:Y:S01]  /*3de70*/  STS.U16 [R0+0x23e00], R7 ;  /* 0x023e000700007388 */ /* 0x000fe20000000400 */
[----:B------:R-:W-:Y:S01]  /*3de80*/  LOP3.LUT R14, R14, R24, RZ, 0x3c, !PT ;  /* 0x000000180e0e7212 */ /* 0x000fe200078e3cff */
[----:B--2---:R0:W-:Y:S04]  /*3de90*/  STL [R1+0x4a20], R15 ;  /* 0x004a200f01007387 */ /* 0x0041e80000100800 */
[----:B0-----:R-:W2:Y:S01]  /*3dea0*/  LDL.LU R15, [R1+0x200] ;  /* 0x00020000010f7983 */ /* 0x001ea20000300800 */
[----:B------:R-:W2:Y:S02]  /*3deb0*/  LDL.LU R22, [R1+0x1d0] ;  /* 0x0001d00001167983 */ /* 0x000ea40000300800 */
[----:B------:R-:W2:Y:S02]  /*3dec0*/  LDL.LU R21, [R1+0x1c0] ;  /* 0x0001c00001157983 */ /* 0x000ea40000300800 */
[----:B------:R-:W2:Y:S01]  /*3ded0*/  LDL.LU R19, [R1+0x1b0] ;  /* 0x0001b00001137983 */ /* 0x000ea20000300800 */
[----:B------:R-:W2:Y:S01]  /*3dee0*/  LDL.LU R17, [R1+0x1ac] ;  /* 0x0001ac0001117983 */ /* 0x000ea20000300800 */
[----:B------:R-:W2:Y:S02]  /*3def0*/  LDL.LU R16, [R1+0x1a8] ;  /* 0x0001a80001107983 */ /* 0x000ea40000300800 */
[----:B------:R-:W2:Y:S02]  /*3df00*/  LDL.LU R18, [R1+0x1a4] ;  /* 0x0001a40001127983 */ /* 0x000ea40000300800 */
[----:B------:R-:W2:Y:S01]  /*3df10*/  LDL.LU R20, [R1+0x1a0] ;  /* 0x0001a00001147983 */ /* 0x000ea20000300800 */
[----:B------:R-:W2:Y:S01]  /*3df20*/  LDL.LU R0, [R1+0x19c] ;  /* 0x00019c0001007983 */ /* 0x000ea20000300800 */
[----:B------:R-:W2:Y:S02]  /*3df30*/  LDL.LU R2, [R1+0x198] ;  /* 0x0001980001027983 */ /* 0x000ea40000300800 */
[----:B------:R-:W2:Y:S02]  /*3df40*/  LDL.LU R3, [R1+0x194] ;  /* 0x0001940001037983 */ /* 0x000ea40000300800 */
[----:B------:R-:W2:Y:S01]  /*3df50*/  LDL.LU R4, [R1+0x190] ;  /* 0x0001900001047983 */ /* 0x000ea20000300800 */
[----:B------:R-:W-:Y:S01]  /*3df60*/  LOP3.LUT R14, R14, 0x60, RZ, 0x3c, !PT ;  /* 0x000000600e0e7812 */ /* 0x000fe200078e3cff */
[----:B------:R-:W2:Y:S01]  /*3df70*/  LDL.LU R5, [R1+0x18c] ;  /* 0x00018c0001057983 */ /* 0x000ea20000300800 */
[----:B------:R-:W2:Y:S02]  /*3df80*/  LDL.LU R6, [R1+0x188] ;  /* 0x0001880001067983 */ /* 0x000ea40000300800 */
[----:B------:R-:W2:Y:S02]  /*3df90*/  LDL.LU R24, [R1+0x184] ;  /* 0x0001840001187983 */ /* 0x000ea40000300800 */
[----:B------:R-:W2:Y:S01]  /*3dfa0*/  LDL.LU R26, [R1+0x180] ;  /* 0x00018000011a7983 */ /* 0x000ea20000300800 */
[----:B------:R-:W2:Y:S04]  /*3dfb0*/  LDL.LU R28, [R1+0x17c] ;  /* 0x00017c00011c7983 */ /* 0x000ea80000300800 */
[----:B------:R0:W-:Y:S01]  /*3dfc0*/  STS.U16 [R14+0x20300], R8 ;  /* 0x020300080e007388 */ /* 0x0001e20000000400 */
[----:B------:R-:W2:Y:S02]  /*3dfd0*/  LDL.LU R7, [R1+0x178] ;  /* 0x0001780001077983 */ /* 0x000ea40000300800 */
[----:B------:R1:W-:Y:S02]  /*3dfe0*/  STS.U16 [R14+0x20700], R9 ;  /* 0x020700090e007388 */ /* 0x0003e40000000400 */
[----:B------:R1:W-:Y:S01]  /*3dff0*/  STS.U16 [R14+0x20b00], R10 ;  /* 0x020b000a0e007388 */ /* 0x0003e20000000400 */
[----:B------:R3:W-:Y:S01]  /*3e000*/  STS.U16 [R14+0x20f00], R11 ;  /* 0x020f000b0e007388 */ /* 0x0007e20000000400 */
[----:B------:R4:W-:Y:S02]  /*3e010*/  STS.U16 [R14+0x21300], R12 ;  /* 0x0213000c0e007388 */ /* 0x0009e40000000400 */
[----:B------:R4:W-:Y:S01]  /*3e020*/  STS.U16 [R14+0x21700], R13 ;  /* 0x0217000d0e007388 */ /* 0x0009e20000000400 */
[----:B0-----:R-:W2:Y:S01]  /*3e030*/  LDL.LU R8, [R1+0x174] ;  /* 0x0001740001087983 */ /* 0x001ea20000300800 */
[----:B-1----:R-:W2:Y:S02]  /*3e040*/  LDL.LU R9, [R1+0x170] ;  /* 0x0001700001097983 */ /* 0x002ea40000300800 */
[----:B------:R-:W2:Y:S01]  /*3e050*/  LDL.LU R10, [R1+0x16c] ;  /* 0x00016c00010a7983 */ /* 0x000ea20000300800 */
[----:B---3--:R-:W3:Y:S01]  /*3e060*/  LDL.LU R11, [R1+0x168] ;  /* 0x00016800010b7983 */ /* 0x008ee20000300800 */
[----:B----4-:R-:W4:Y:S02]  /*3e070*/  LDL.LU R12, [R1+0x164] ;  /* 0x00016400010c7983 */ /* 0x010f240000300800 */
[----:B------:R0:W-:Y:S02]  /*3e080*/  STS.U16 [R14+0x21b00], R25 ;  /* 0x021b00190e007388 */ /* 0x0001e40000000400 */
[----:B------:R-:W3:Y:S01]  /*3e090*/  LDL.LU R13, [R1+0x160] ;  /* 0x00016000010d7983 */ /* 0x000ee20000300800 */
[----:B------:R1:W-:Y:S01]  /*3e0a0*/  STS.U16 [R14+0x21f00], R27 ;  /* 0x021f001b0e007388 */ /* 0x0003e20000000400 */
[----:B------:R1:W-:Y:S02]  /*3e0b0*/  STS.U16 [R14+0x22300], R29 ;  /* 0x0223001d0e007388 */ /* 0x0003e40000000400 */
[----:B------:R1:W-:Y:S01]  /*3e0c0*/  STS.U16 [R14+0x22700], R23 ;  /* 0x022700170e007388 */ /* 0x0003e20000000400 */
[----:B0-----:R-:W3:Y:S01]  /*3e0d0*/  LDL.LU R25, [R1+0x15c] ;  /* 0x00015c0001197983 */ /* 0x001ee20000300800 */
[----:B-1----:R-:W3:Y:S02]  /*3e0e0*/  LDL.LU R27, [R1+0x158] ;  /* 0x00015800011b7983 */ /* 0x002ee40000300800 */
[----:B------:R-:W3:Y:S01]  /*3e0f0*/  LDL.LU R29, [R1+0x154] ;  /* 0x00015400011d7983 */ /* 0x000ee20000300800 */
[----:B------:R-:W3:Y:S04]  /*3e100*/  LDL.LU R23, [R1+0x4a24] ;  /* 0x004a240001177983 */ /* 0x000ee80000300800 */
[----:B--2---:R0:W-:Y:S04]  /*3e110*/  STS.U16 [R14+0x22b00], R15 ;  /* 0x022b000f0e007388 */ /* 0x0041e80000000400 */
[----:B0-----:R-:W2:Y:S04]  /*3e120*/  LDL.LU R15, [R1+0x4a20] ;  /* 0x004a2000010f7983 */ /* 0x001ea80000300800 */
[----:B--2---:R0:W-:Y:S04]  /*3e130*/  STS.U16 [R14+0x22f00], R15 ;  /* 0x022f000f0e007388 */ /* 0x0041e80000000400 */
[----:B0-----:R-:W2:Y:S01]  /*3e140*/  LDL.LU R15, [R1+0x4a1c] ;  /* 0x004a1c00010f7983 */ /* 0x001ea20000300800 */
[----:B---3--:R-:W-:-:S03]  /*3e150*/  LOP3.LUT R23, R23, 0x7f, RZ, 0xc0, !PT ;  /* 0x0000007f17177812 */ /* 0x008fc600078ec0ff */
[----:B--2---:R0:W-:Y:S01]  /*3e160*/  STS.U16 [R14+0x23300], R15 ;  /* 0x0233000f0e007388 */ /* 0x0041e20000000400 */
[----:B------:R-:W-:Y:S02]  /*3e170*/  STS.U16 [R14+0x23700], R22 ;  /* 0x023700160e007388 */ /* 0x000fe40000000400 */
[----:B------:R-:W-:Y:S02]  /*3e180*/  STS.U16 [R14+0x23b00], R21 ;  /* 0x023b00150e007388 */ /* 0x000fe40000000400 */
[----:B------:R-:W-:Y:S02]  /*3e190*/  STS.U16 [R14+0x23f00], R19 ;  /* 0x023f00130e007388 */ /* 0x000fe40000000400 */
[----:B0-----:R-:W-:-:S05]  /*3e1a0*/  IMAD.SHL.U32 R15, R23, 0x2, RZ ;  /* 0x00000002170f7824 */ /* 0x001fca00078e00ff */
[----:B------:R-:W-:Y:S01]  /*3e1b0*/  STS.U16 [R15], R17 ;  /* 0x000000110f007388 */ /* 0x000fe20000000400 */
        /* <DEDUP_REMOVED lines=12> */
[----:B------:R0:W-:Y:S03]  /*3e280*/  STS.U16 [R15+0x6800], R7 ;  /* 0x006800070f007388 */ /* 0x0001e60000000400 */
[----:B0-----:R-:W2:Y:S04]  /*3e290*/  LDL.LU R7, [R1+0x144] ;  /* 0x0001440001077983 */ /* 0x001ea80000300800 */
[----:B--2---:R0:W-:Y:S04]  /*3e2a0*/  STL [R1+0x4a10], R7 ;  /* 0x004a100701007387 */ /* 0x0041e80000100800 */
[----:B0-----:R-:W2:Y:S04]  /*3e2b0*/  LDL.LU R7, [R1+0x148] ;  /* 0x0001480001077983 */ /* 0x001ea80000300800 */
[----:B--2---:R0:W-:Y:S04]  /*3e2c0*/  STL [R1+0x4a14], R7 ;  /* 0x004a140701007387 */ /* 0x0041e80000100800 */
[----:B0-----:R-:W2:Y:S01]  /*3e2d0*/  LDL.LU R7, [R1+0x14c] ;  /* 0x00014c0001077983 */ /* 0x001ea20000300800 */
[----:B------:R-:W-:Y:S02]  /*3e2e0*/  STS.U16 [R15+0x7000], R8 ;  /* 0x007000080f007388 */ /* 0x000fe40000000400 */
[----:B------:R-:W-:Y:S02]  /*3e2f0*/  STS.U16 [R15+0x7800], R9 ;  /* 0x007800090f007388 */ /* 0x000fe40000000400 */
[----:B------:R-:W-:Y:S01]  /*3e300*/  STS.U16 [R15+0x8000], R10 ;  /* 0x0080000a0f007388 */ /* 0x000fe20000000400 */
[----:B------:R-:W-:Y:S01]  /*3e310*/  STS.U16 [R15+0x8800], R11 ;  /* 0x0088000b0f007388 */ /* 0x000fe20000000400 */
[----:B----4-:R-:W-:Y:S02]  /*3e320*/  STS.U16 [R15+0x9000], R12 ;  /* 0x0090000c0f007388 */ /* 0x010fe40000000400 */
[----:B------:R-:W-:Y:S02]  /*3e330*/  STS.U16 [R15+0x9800], R13 ;  /* 0x0098000d0f007388 */ /* 0x000fe40000000400 */
[----:B------:R-:W-:Y:S01]  /*3e340*/  STS.U16 [R15+0xa000], R25 ;  /* 0x00a000190f007388 */ /* 0x000fe20000000400 */
[----:B------:R-:W-:Y:S01]  /*3e350*/  STS.U16 [R15+0xa800], R27 ;  /* 0x00a8001b0f007388 */ /* 0x000fe20000000400 */
[----:B------:R-:W-:Y:S03]  /*3e360*/  STS.U16 [R15+0xb000], R29 ;  /* 0x00b0001d0f007388 */ /* 0x000fe60000000400 */
[----:B--2---:R0:W-:Y:S04]  /*3e370*/  STL [R1+0x4a18], R7 ;  /* 0x004a180701007387 */ /* 0x0041e80000100800 */
[----:B0-----:R-:W2:Y:S01]  /*3e380*/  LDL.LU R7, [R1+0x150] ;  /* 0x0001500001077983 */ /* 0x001ea20000300800 */
[----:B------:R-:W3:Y:S02]  /*3e390*/  LDL.LU R8, [R1+0x140] ;  /* 0x0001400001087983 */ /* 0x000ee40000300800 */
[----:B------:R-:W4:Y:S02]  /*3e3a0*/  LDL.LU R9, [R1+0x13c] ;  /* 0x00013c0001097983 */ /* 0x000f240000300800 */
        /* <DEDUP_REMOVED lines=25> */
[----:B--2---:R0:W-:Y:S04]  /*3e540*/  STS.U16 [R15+0xb800], R7 ;  /* 0x00b800070f007388 */ /* 0x0041e80000000400 */
[----:B0-----:R-:W2:Y:S04]  /*3e550*/  LDL.LU R7, [R1+0x4a18] ;  /* 0x004a180001077983 */ /* 0x001ea80000300800 */
[----:B--2---:R0:W-:Y:S04]  /*3e560*/  STS.U16 [R15+0xc000], R7 ;  /* 0x00c000070f007388 */ /* 0x0041e80000000400 */
[----:B0-----:R-:W2:Y:S04]  /*3e570*/  LDL.LU R7, [R1+0x4a14] ;  /* 0x004a140001077983 */ /* 0x001ea80000300800 */
[----:B--2---:R0:W-:Y:S04]  /*3e580*/  STS.U16 [R15+0xc800], R7 ;  /* 0x00c800070f007388 */ /* 0x0041e80000000400 */
[----:B0-----:R-:W2:Y:S04]  /*3e590*/  LDL.LU R7, [R1+0x4a10] ;  /* 0x004a100001077983 */ /* 0x001ea80000300800 */
[----:B--2---:R0:W-:Y:S01]  /*3e5a0*/  STS.U16 [R15+0xd000], R7 ;  /* 0x00d000070f007388 */ /* 0x0041e20000000400 */
[----:B---3--:R1:W-:Y:S02]  /*3e5b0*/  STS.U16 [R15+0xd800], R8 ;  /* 0x00d800080f007388 */ /* 0x0083e40000000400 */
[----:B----4-:R2:W-:Y:S02]  /*3e5c0*/  STS.U16 [R15+0xe000], R9 ;  /* 0x00e000090f007388 */ /* 0x0105e40000000400 */
[----:B------:R3:W-:Y:S01]  /*3e5d0*/  STS.U16 [R15+0xe800], R10 ;  /* 0x00e8000a0f007388 */ /* 0x0007e20000000400 */
[----:B------:R3:W-:Y:S01]  /*3e5e0*/  STS.U16 [R15+0xf000], R11 ;  /* 0x00f0000b0f007388 */ /* 0x0007e20000000400 */
[----:B------:R3:W-:Y:S03]  /*3e5f0*/  STS.U16 [R15+0xf800], R12 ;  /* 0x00f8000c0f007388 */ /* 0x0007e60000000400 */
[----:B0-----:R-:W4:Y:S01]  /*3e600*/  LDL.LU R7, [R1+0x4a0c] ;  /* 0x004a0c0001077983 */ /* 0x001f220000300800 */
[----:B-1----:R-:W4:Y:S02]  /*3e610*/  LDL.LU R8, [R1+0x4a08] ;  /* 0x004a080001087983 */ /* 0x002f240000300800 */
[----:B--2---:R-:W2:Y:S02]  /*3e620*/  LDL.LU R9, [R1+0x4a04] ;  /* 0x004a040001097983 */ /* 0x004ea40000300800 */
[----:B---3--:R-:W3:Y:S01]  /*3e630*/  LDL.LU R10, [R1+0x4a00] ;  /* 0x004a0000010a7983 */ /* 0x008ee20000300800 */
[----:B------:R-:W2:Y:S01]  /*3e640*/  LDL.LU R11, [R1+0x49fc] ;  /* 0x0049fc00010b7983 */ /* 0x000ea20000300800 */
[----:B------:R-:W2:Y:S03]  /*3e650*/  LDL.LU R12, [R1+0x49f8] ;  /* 0x0049f800010c7983 */ /* 0x000ea60000300800 */
[----:B------:R0:W-:Y:S01]  /*3e660*/  STS.U16 [R15+0x10000], R13 ;  /* 0x0100000d0f007388 */ /* 0x0001e20000000400 */
[----:B------:R1:W-:Y:S02]  /*3e670*/  STS.U16 [R15+0x10800], R25 ;  /* 0x010800190f007388 */ /* 0x0003e40000000400 */
[----:B------:R1:W-:Y:S02]  /*3e680*/  STS.U16 [R15+0x11000], R27 ;  /* 0x0110001b0f007388 */ /* 0x0003e40000000400 */
[----:B------:R1:W-:Y:S01]  /*3e690*/  STS.U16 [R15+0x11800], R29 ;  /* 0x0118001d0f007388 */ /* 0x0003e20000000400 */
[----:B0-----:R-:W2:Y:S01]  /*3e6a0*/  LDL.LU R13, [R1+0x49f4] ;  /* 0x0049f400010d7983 */ /* 0x001ea20000300800 */
[----:B-1----:R-:W2:Y:S02]  /*3e6b0*/  LDL.LU R25, [R1+0x49f0] ;  /* 0x0049f00001197983 */ /* 0x002ea40000300800 */
[----:B------:R-:W2:Y:S02]  /*3e6c0*/  LDL.LU R27, [R1+0x49ec] ;  /* 0x0049ec00011b7983 */ /* 0x000ea40000300800 */
[----:B------:R-:W2:Y:S01]  /*3e6d0*/  LDL.LU R29, [R1+0x49e8] ;  /* 0x0049e800011d7983 */ /* 0x000ea20000300800 */
[----:B------:R0:W-:Y:S01]  /*3e6e0*/  STS.U16 [R15+0x12000], R14 ;  /* 0x0120000e0f007388 */ /* 0x0001e20000000400 */
[----:B------:R1:W-:Y:S02]  /*3e6f0*/  STS.U16 [R15+0x12800], R23 ;  /* 0x012800170f007388 */ /* 0x0003e40000000400 */
[----:B------:R1:W-:Y:S02]  /*3e700*/  STS.U16 [R15+0x13000], R22 ;  /* 0x013000160f007388 */ /* 0x0003e40000000400 */
[----:B------:R1:W-:Y:S01]  /*3e710*/  STS.U16 [R15+0x13800], R21 ;  /* 0x013800150f007388 */ /* 0x0003e20000000400 */
[----:B------:R1:W-:Y:S01]  /*3e720*/  STS.U16 [R15+0x14000], R19 ;  /* 0x014000130f007388 */ /* 0x0003e20000000400 */
[----:B------:R1:W-:Y:S02]  /*3e730*/  STS.U16 [R15+0x14800], R17 ;  /* 0x014800110f007388 */ /* 0x0003e40000000400 */
[----:B------:R1:W-:Y:S01]  /*3e740*/  STS.U16 [R15+0x15000], R16 ;  /* 0x015000100f007388 */ /* 0x0003e20000000400 */
[----:B0-----:R-:W3:Y:S01]  /*3e750*/  LDL.LU R14, [R1+0xc0] ;  /* 0x0000c000010e7983 */ /* 0x001ee20000300800 */
[----:B-1----:R-:W3:Y:S03]  /*3e760*/  LDL.LU R23, [R1+0xbc] ;  /* 0x0000bc0001177983 */ /* 0x002ee60000300800 */
[----:B------:R-:W3:Y:S01]  /*3e770*/  LDL.LU R22, [R1+0xb8] ;  /* 0x0000b80001167983 */ /* 0x000ee20000300800 */
[----:B------:R-:W3:Y:S03]  /*3e780*/  LDL.LU R21, [R1+0xb4] ;  /* 0x0000b40001157983 */ /* 0x000ee60000300800 */
[----:B------:R-:W3:Y:S04]  /*3e790*/  LDL.LU R19, [R1+0xb0] ;  /* 0x0000b00001137983 */ /* 0x000ee80000300800 */
[----:B------:R0:W-:Y:S01]  /*3e7a0*/  STS.U16 [R15+0x15800], R18 ;  /* 0x015800120f007388 */ /* 0x0001e20000000400 */
[----:B------:R-:W3:Y:S02]  /*3e7b0*/  LDL.LU R17, [R1+0xac] ;  /* 0x0000ac0001117983 */ /* 0x000ee40000300800 */
[----:B------:R-:W-:Y:S02]  /*3e7c0*/  STS.U16 [R15+0x16000], R20 ;  /* 0x016000140f007388 */ /* 0x000fe40000000400 */
[----:B------:R-:W3:Y:S01]  /*3e7d0*/  LDL.LU R16, [R1+0xa8] ;  /* 0x0000a80001107983 */ /* 0x000ee20000300800 */
[----:B------:R1:W-:Y:S01]  /*3e7e0*/  STS.U16 [R15+0x16800], R0 ;  /* 0x016800000f007388 */ /* 0x0003e20000000400 */
[----:B------:R1:W-:Y:S02]  /*3e7f0*/  STS.U16 [R15+0x17000], R2 ;  /* 0x017000020f007388 */ /* 0x0003e40000000400 */
[----:B------:R1:W-:Y:S02]  /*3e800*/  STS.U16 [R15+0x17800], R3 ;  /* 0x017800030f007388 */ /* 0x0003e40000000400 */
[----:B------:R1:W-:Y:S01]  /*3e810*/  STS.U16 [R15+0x18000], R4 ;  /* 0x018000040f007388 */ /* 0x0003e20000000400 */
[----:B0-----:R-:W3:Y:S04]  /*3e820*/  LDL.LU R18, [R1+0xa4] ;  /* 0x0000a40001127983 */ /* 0x001ee80000300800 */
[----:B------:R0:W-:Y:S04]  /*3e830*/  STS.U16 [R15+0x18800], R5 ;  /* 0x018800050f007388 */ /* 0x0001e80000000400 */
[----:B-1----:R-:W3:Y:S01]  /*3e840*/  LDL.LU R0, [R1+0xa0] ;  /* 0x0000a00001007983 */ /* 0x002ee20000300800 */
[----:B------:R-:W4:Y:S02]  /*3e850*/  LDL.LU R2, [R1+0x9c] ;  /* 0x00009c0001027983 */ /* 0x000f240000300800 */
[----:B------:R1:W-:Y:S01]  /*3e860*/  STS.U16 [R15+0x19000], R6 ;  /* 0x019000060f007388 */ /* 0x0003e20000000400 */
[----:B------:R-:W4:Y:S01]  /*3e870*/  LDL.LU R3, [R1+0x98] ;  /* 0x0000980001037983 */ /* 0x000f220000300800 */
[----:B------:R-:W4:Y:S02]  /*3e880*/  LDL.LU R4, [R1+0x94] ;  /* 0x0000940001047983 */ /* 0x000f240000300800 */
[----:B------:R1:W-:Y:S02]  /*3e890*/  STS.U16 [R15+0x19800], R24 ;  /* 0x019800180f007388 */ /* 0x0003e40000000400 */
[----:B------:R1:W-:Y:S01]  /*3e8a0*/  STS.U16 [R15+0x1a000], R26 ;  /* 0x01a0001a0f007388 */ /* 0x0003e20000000400 */
[----:B0-----:R-:W4:Y:S04]  /*3e8b0*/  LDL.LU R5, [R1+0x90] ;  /* 0x0000900001057983 */ /* 0x001f280000300800 */
[----:B-1----:R-:W4:Y:S04]  /*3e8c0*/  LDL.LU R6, [R1+0x8c] ;  /* 0x00008c0001067983 */ /* 0x002f280000300800 */
[----:B------:R0:W-:Y:S04]  /*3e8d0*/  STS.U16 [R15+0x1a800], R28 ;  /* 0x01a8001c0f007388 */ /* 0x0001e80000000400 */
[----:B------:R-:W4:Y:S01]  /*3e8e0*/  LDL.LU R24, [R1+0x88] ;  /* 0x0000880001187983 */ /* 0x000f220000300800 */
[----:B------:R-:W4:Y:S03]  /*3e8f0*/  LDL.LU R26, [R1+0x84] ;  /* 0x00008400011a7983 */ /* 0x000f260000300800 */
[----:B0-----:R-:W4:Y:S04]  /*3e900*/  LDL.LU R28, [R1+0x80] ;  /* 0x00008000011c7983 */ /* 0x001f280000300800 */
[----:B--2---:R-:W-:Y:S01]  /*3e910*/  STL [R1+0x4418], R29 ;  /* 0x0044181d01007387 */ /* 0x004fe20000100800 */
[----:B------:R-:W-:Y:S02]  /*3e920*/  STL [R1+0x441c], R29 ;  /* 0x00441c1d01007387 */ /* 0x000fe40000100800 */
[----:B------:R-:W-:Y:S02]  /*3e930*/  STL [R1+0x4420], R29 ;  /* 0x0044201d01007387 */ /* 0x000fe40000100800 */
[----:B------:R-:W-:Y:S01]  /*3e940*/  STL [R1+0x4424], R29 ;  /* 0x0044241d01007387 */ /* 0x000fe20000100800 */
[----:B------:R-:W-:Y:S04]  /*3e950*/  STS.U16 [R15+0x1b000], R29 ;  /* 0x01b0001d0f007388 */ /* 0x000fe80000000400 */
[----:B------:R0:W-:Y:S01]  /*3e960*/  STL [R1+0x49b0], R29 ;  /* 0x0049b01d01007387 */ /* 0x0001e20000100800 */
[----:B------:R-:W-:Y:S02]  /*3e970*/  STS.U16 [R15+0x1b800], R27 ;  /* 0x01b8001b0f007388 */ /* 0x000fe40000000400 */
[----:B------:R-:W-:Y:S02]  /*3e980*/  STS.U16 [R15+0x1c000], R25 ;  /* 0x01c000190f007388 */ /* 0x000fe40000000400 */
[----:B------:R-:W-:Y:S01]  /*3e990*/  STS.U16 [R15+0x1c800], R13 ;  /* 0x01c8000d0f007388 */ /* 0x000fe20000000400 */
[----:B0-----:R-:W2:Y:S01]  /*3e9a0*/  LDL.LU R29, [R1+0xc4] ;  /* 0x0000c400011d7983 */ /* 0x001ea20000300800 */
[----:B------:R0:W-:Y:S03]  /*3e9b0*/  STL [R1+0x49b4], R27 ;  /* 0x0049b41b01007387 */ /* 0x0001e60000100800 */
[----:B------:R-:W-:Y:S01]  /*3e9c0*/  STS.U16 [R15+0x1d000], R12 ;  /* 0x01d0000c0f007388 */ /* 0x000fe20000000400 */
[----:B------:R-:W-:Y:S03]  /*3e9d0*/  STS.U16 [R15+0x1d800], R11 ;  /* 0x01d8000b0f007388 */ /* 0x000fe60000000400 */
[----:B0-----:R-:W2:Y:S01]  /*3e9e0*/  LDL.LU R27, [R1+0xc8] ;  /* 0x0000c800011b7983 */ /* 0x001ea20000300800 */
[----:B------:R0:W-:Y:S02]  /*3e9f0*/  STL [R1+0x49b8], R25 ;  /* 0x0049b81901007387 */ /* 0x0001e40000100800 */
[----:B---3--:R-:W-:Y:S01]  /*3ea00*/  STS.U16 [R15+0x1e000], R10 ;  /* 0x01e0000a0f007388 */ /* 0x008fe20000000400 */
[----:B0-----:R-:W3:Y:S01]  /*3ea10*/  LDL.LU R25, [R1+0xd0] ;  /* 0x0000d00001197983 */ /* 0x001ee20000300800 */
[----:B------:R0:W-:Y:S02]  /*3ea20*/  STL [R1+0x49bc], R13 ;  /* 0x0049bc0d01007387 */ /* 0x0001e40000100800 */
[----:B------:R-:W-:Y:S02]  /*3ea30*/  STS.U16 [R15+0x1e800], R9 ;  /* 0x01e800090f007388 */ /* 0x000fe40000000400 */
[----:B----4-:R-:W-:Y:S01]  /*3ea40*/  STS.U16 [R15+0x1f000], R8 ;  /* 0x01f000080f007388 */ /* 0x010fe20000000400 */
[----:B0-----:R-:W4:Y:S01]  /*3ea50*/  LDL.LU R13, [R1+0xd4] ;  /* 0x0000d400010d7983 */ /* 0x001f220000300800 */
[----:B------:R0:W-:Y:S03]  /*3ea60*/  STL [R1+0x49c0], R12 ;  /* 0x0049c00c01007387 */ /* 0x0001e60000100800 */
[----:B------:R-:W-:Y:S04]  /*3ea70*/  STS.U16 [R15+0x1f800], R7 ;  /* 0x01f800070f007388 */ /* 0x000fe80000000400 */
[----:B0-----:R-:W2:Y:S01]  /*3ea80*/  LDL.LU R12, [R1+0xd8] ;  /* 0x0000d800010c7983 */ /* 0x001ea20000300800 */
[----:B------:R0:W-:Y:S03]  /*3ea90*/  STL [R1+0x49c4], R11 ;  /* 0x0049c40b01007387 */ /* 0x0001e60000100800 */
[----:B0-----:R-:W2:Y:S01]  /*3eaa0*/  LDL.LU R11, [R1+0xdc] ;  /* 0x0000dc00010b7983 */ /* 0x001ea20000300800 */
[----:B------:R-:W-:Y:S02]  /*3eab0*/  STL [R1+0x49c8], R10 ;  /* 0x0049c80a01007387 */ /* 0x000fe40000100800 */
[----:B------:R-:W-:Y:S02]  /*3eac0*/  STL [R1+0x49cc], R9 ;  /* 0x0049cc0901007387 */ /* 0x000fe40000100800 */
[----:B------:R-:W-:Y:S01]  /*3ead0*/  STL [R1+0x49d0], R8 ;  /* 0x0049d00801007387 */ /* 0x000fe20000100800 */
[----:B------:R0:W-:Y:S01]  /*3eae0*/  STL [R1+0x49d8], R7 ;  /* 0x0049d80701007387 */ /* 0x0001e20000100800 */
[----:B------:R-:W-:Y:S03]  /*3eaf0*/  STL [R1+0x49d4], R15 ;  /* 0x0049d40f01007387 */ /* 0x000fe60000100800 */
[----:B0-----:R-:W2:Y:S04]  /*3eb00*/  LDL.LU R7, [R1+0x70] ;  /* 0x0000700001077983 */ /* 0x001ea80000300800 */
[----:B--2---:R0:W-:Y:S04]  /*3eb10*/  STL [R1+0x49dc], R7 ;  /* 0x0049dc0701007387 */ /* 0x0041e80000100800 */
[----:B0-----:R-:W2:Y:S04]  /*3eb20*/  LDL.LU R7, [R1+0x74] ;  /* 0x0000740001077983 */ /* 0x001ea80000300800 */
[----:B--2---:R0:W-:Y:S04]  /*3eb30*/  STL [R1+0x49e0], R7 ;  /* 0x0049e00701007387 */ /* 0x0041e80000100800 */
[----:B0-----:R-:W2:Y:S01]  /*3eb40*/  LDL.LU R7, [R1+0x78] ;  /* 0x0000780001077983 */ /* 0x001ea20000300800 */
[----:B------:R-:W-:-:S05]  /*3eb50*/  LOP3.LUT R20, R15, 0x10, RZ, 0x3c, !PT ;  /* 0x000000100f147812 */ /* 0x000fca00078e3cff */
[----:B------:R-:W-:Y:S01]  /*3eb60*/  STS.U16 [R20+0x100], R11 ;  /* 0x0001000b14007388 */ /* 0x000fe20000000400 */
[----:B------:R-:W-:Y:S02]  /*3eb70*/  STS.U16 [R20+0x900], R12 ;  /* 0x0009000c14007388 */ /* 0x000fe40000000400 */
[----:B----4-:R-:W-:Y:S02]  /*3eb80*/  STS.U16 [R20+0x1100], R13 ;  /* 0x0011000d14007388 */ /* 0x010fe40000000400 */
[----:B---3--:R-:W-:Y:S01]  /*3eb90*/  STS.U16 [R20+0x1900], R25 ;  /* 0x0019001914007388 */ /* 0x008fe20000000400 */
[----:B------:R-:W-:Y:S01]  /*3eba0*/  STS.U16 [R20+0x2100], R27 ;  /* 0x0021001b14007388 */ /* 0x000fe20000000400 */
[----:B------:R-:W-:Y:S02]  /*3ebb0*/  STS.U16 [R20+0x2900], R29 ;  /* 0x0029001d14007388 */ /* 0x000fe40000000400 */
[----:B------:R-:W-:Y:S02]  /*3ebc0*/  STS.U16 [R20+0x3100], R14 ;  /* 0x0031000e14007388 */ /* 0x000fe40000000400 */
[----:B------:R-:W-:Y:S01]  /*3ebd0*/  STS.U16 [R20+0x3900], R23 ;  /* 0x0039001714007388 */ /* 0x000fe20000000400 */
[----:B------:R-:W-:Y:S04]  /*3ebe0*/  STS.U16 [R20+0x4100], R22 ;  /* 0x0041001614007388 */ /* 0x000fe80000000400 */
        /* <DEDUP_REMOVED lines=13> */
[----:B------:R-:W3:Y:S04]  /*3ecc0*/  LDL.LU R23, [R1+0x40] ;  /* 0x0000400001177983 */ /* 0x000ee80000300800 */
[----:B------:R0:W-:Y:S01]  /*3ecd0*/  STS.U16 [R20+0x4900], R21 ;  /* 0x0049001514007388 */ /* 0x0001e20000000400 */
[----:B------:R-:W3:Y:S02]  /*3ece0*/  LDL.LU R22, [R1+0x3c] ;  /* 0x00003c0001167983 */ /* 0x000ee40000300800 */
[----:B------:R1:W-:Y:S02]  /*3ecf0*/  STS.U16 [R20+0x5100], R19 ;  /* 0x0051001314007388 */ /* 0x0003e40000000400 */
[----:B------:R1:W-:Y:S01]  /*3ed00*/  STS.U16 [R20+0x5900], R17 ;  /* 0x0059001114007388 */ /* 0x0003e20000000400 */
[----:B------:R1:W-:Y:S01]  /*3ed10*/  STS.U16 [R20+0x6100], R16 ;  /* 0x0061001014007388 */ /* 0x0003e20000000400 */
[----:B------:R1:W-:Y:S02]  /*3ed20*/  STS.U16 [R20+0x6900], R18 ;  /* 0x0069001214007388 */ /* 0x0003e40000000400 */
[----:B------:R1:W-:Y:S01]  /*3ed30*/  STS.U16 [R20+0x7100], R0 ;  /* 0x0071000014007388 */ /* 0x0003e20000000400 */
[----:B0-----:R-:W3:Y:S01]  /*3ed40*/  LDL.LU R21, [R1+0x38] ;  /* 0x0000380001157983 */ /* 0x001ee20000300800 */
[----:B-1----:R-:W3:Y:S03]  /*3ed50*/  LDL.LU R19, [R1+0x34] ;  /* 0x0000340001137983 */ /* 0x002ee60000300800 */
[----:B------:R-:W3:Y:S04]  /*3ed60*/  LDL.LU R17, [R1+0x30] ;  /* 0x0000300001117983 */ /* 0x000ee80000300800 */
[----:B------:R-:W3:Y:S01]  /*3ed70*/  LDL.LU R16, [R1+0x2c] ;  /* 0x00002c0001107983 */ /* 0x000ee20000300800 */
[----:B------:R-:W3:Y:S02]  /*3ed80*/  LDL.LU R18, [R1+0x28] ;  /* 0x0000280001127983 */ /* 0x000ee40000300800 */
[----:B------:R0:W-:Y:S02]  /*3ed90*/  STS.U16 [R20+0x7900], R2 ;  /* 0x0079000214007388 */ /* 0x0001e40000000400 */
[----:B------:R-:W3:Y:S01]  /*3eda0*/  LDL.LU R0, [R1+0x24] ;  /* 0x0000240001007983 */ /* 0x000ee20000300800 */
[----:B------:R1:W-:Y:S01]  /*3edb0*/  STS.U16 [R20+0x8100], R3 ;  /* 0x0081000314007388 */ /* 0x0003e20000000400 */
[----:B------:R1:W-:Y:S02]  /*3edc0*/  STS.U16 [R20+0x8900], R4 ;  /* 0x0089000414007388 */ /* 0x0003e40000000400 */
[----:B------:R1:W-:Y:S02]  /*3edd0*/  STS.U16 [R20+0x9100], R5 ;  /* 0x0091000514007388 */ /* 0x0003e40000000400 */
[----:B------:R1:W-:Y:S01]  /*3ede0*/  STS.U16 [R20+0x9900], R6 ;  /* 0x0099000614007388 */ /* 0x0003e20000000400 */
[----:B------:R1:W-:Y:S04]  /*3edf0*/  STS.U16 [R20+0xa100], R24 ;  /* 0x00a1001814007388 */ /* 0x0003e80000000400 */
[----:B0-----:R-:W3:Y:S01]  /*3ee00*/  LDL.LU R2, [R1+0x20] ;  /* 0x0000200001027983 */ /* 0x001ee20000300800 */
[----:B-1----:R-:W3:Y:S03]  /*3ee10*/  LDL.LU R3, [R1+0x1c] ;  /* 0x00001c0001037983 */ /* 0x002ee60000300800 */
[----:B------:R-:W3:Y:S04]  /*3ee20*/  LDL.LU R4, [R1+0x18] ;  /* 0x0000180001047983 */ /* 0x000ee80000300800 */
[----:B------:R-:W3:Y:S01]  /*3ee30*/  LDL.LU R5, [R1+0x14] ;  /* 0x0000140001057983 */ /* 0x000ee20000300800 */
[----:B------:R-:W3:Y:S02]  /*3ee40*/  LDL.LU R6, [R1+0x10] ;  /* 0x0000100001067983 */ /* 0x000ee40000300800 */
[----:B------:R0:W-:Y:S02]  /*3ee50*/  STS.U16 [R20+0xa900], R26 ;  /* 0x00a9001a14007388 */ /* 0x0001e40000000400 */
[----:B------:R-:W3:Y:S01]  /*3ee60*/  LDL.LU R24, [R1+0xc] ;  /* 0x00000c0001187983 */ /* 0x000ee20000300800 */
[----:B------:R1:W-:Y:S04]  /*3ee70*/  STS.U16 [R20+0xb100], R28 ;  /* 0x00b1001c14007388 */ /* 0x0003e80000000400 */
[----:B0-----:R-:W3:Y:S01]  /*3ee80*/  LDL.LU R26, [R1+0x8] ;  /* 0x00000800011a7983 */ /* 0x001ee20000300800 */
[----:B-1----:R-:W3:Y:S03]  /*3ee90*/  LDL.LU R28, [R1] ;  /* 0x00000000011c7983 */ /* 0x002ee60000300800 */
        /* <DEDUP_REMOVED lines=22> */
[----:B------:R1:W-:Y:S01]  /*3f000*/  STS.U16 [R20+0x12100], R29 ;  /* 0x0121001d14007388 */ /* 0x0003e20000000400 */
[----:B------:R1:W-:Y:S03]  /*3f010*/  STS.U16 [R20+0x12900], R14 ;  /* 0x0129000e14007388 */ /* 0x0003e60000000400 */
[----:B0-----:R-:W2:Y:S01]  /*3f020*/  LDL.LU R12, [R1+0x49c0] ;  /* 0x0049c000010c7983 */ /* 0x001ea20000300800 */
[----:B-1----:R-:W2:Y:S03]  /*3f030*/  LDL.LU R13, [R1+0x49bc] ;  /* 0x0049bc00010d7983 */ /* 0x002ea60000300800 */
[----:B------:R-:W2:Y:S01]  /*3f040*/  LDL.LU R25, [R1+0x49b8] ;  /* 0x0049b80001197983 */ /* 0x000ea20000300800 */
[----:B------:R-:W2:Y:S03]  /*3f050*/  LDL.LU R27, [R1+0x49b4] ;  /* 0x0049b400011b7983 */ /* 0x000ea60000300800 */
        /* <DEDUP_REMOVED lines=33> */
[----:B------:R-:W2:Y:S02]  /*3f270*/  LDL.LU R28, [R1+0x496c] ;  /* 0x00496c00011c7983 */ /* 0x000ea40000300800 */
[----:B--2---:R-:W-:Y:S01]  /*3f280*/  STS.U16 [R20+0x1b100], R28 ;  /* 0x01b1001c14007388 */ /* 0x004fe20000000400 */
[----:B------:R-:W-:Y:S02]  /*3f290*/  STS.U16 [R20+0x1b900], R26 ;  /* 0x01b9001a14007388 */ /* 0x000fe40000000400 */
[----:B------:R-:W-:Y:S02]  /*3f2a0*/  STS.U16 [R20+0x1c100], R24 ;  /* 0x01c1001814007388 */ /* 0x000fe40000000400 */
[----:B------:R-:W-:Y:S01]  /*3f2b0*/  STS.U16 [R20+0x1c900], R6 ;  /* 0x01c9000614007388 */ /* 0x000fe20000000400 */
[----:B------:R-:W-:Y:S01]  /*3f2c0*/  STS.U16 [R20+0x1d100], R5 ;  /* 0x01d1000514007388 */ /* 0x000fe20000000400 */
[----:B------:R-:W-:Y:S02]  /*3f2d0*/  STS.U16 [R20+0x1d900], R4 ;  /* 0x01d9000414007388 */ /* 0x000fe40000000400 */
[----:B------:R0:W-:Y:S02]  /*3f2e0*/  STS.U16 [R20+0x1e100], R3 ;  /* 0x01e1000314007388 */ /* 0x0001e40000000400 */
[----:B------:R1:W-:Y:S01]  /*3f2f0*/  STS.U16 [R20+0x1e900], R2 ;  /* 0x01e9000214007388 */ /* 0x0003e20000000400 */
[----:B0-----:R-:W2:Y:S04]  /*3f300*/  LDL R3, [R1+0x1b84] ;  /* 0x001b840001037983 */ /* 0x001ea80000100800 */
[----:B-1----:R-:W2:Y:S04]  /*3f310*/  LDL R2, [R1+0xba8] ;  /* 0x000ba80001027983 */ /* 0x002ea80000100800 */
[----:B------:R-:W-:Y:S01]  /*3f320*/  STS.U16 [R20+0x1f100], R0 ;  /* 0x01f1000014007388 */ /* 0x000fe20000000400 */
[----:B------:R0:W-:Y:S01]  /*3f330*/  STS.U16 [R20+0x1f900], R19 ;  /* 0x01f9001314007388 */ /* 0x0001e20000000400 */
[----:B------:R-:W-:-:S02]  /*3f340*/  PRMT R14, RZ, 0x7610, R14 ;  /* 0x00007610ff0e7816 */ /* 0x000fc4000000000e */
[----:B0-----:R-:W3:Y:S01]  /*3f350*/  LDL.LU R20, [R1+0x4968] ;  /* 0x0049680001147983 */ /* 0x001ee20000300800 */
[----:B--2---:R-:W-:-:S04]  /*3f360*/  @!P0 LOP3.LUT R3, R3, R2, RZ, 0x3c, !PT ;  /* 0x0000000203038212 */ /* 0x004fc800078e3cff */
[----:B------:R-:W-:-:S04]  /*3f370*/  @!P0 LOP3.LUT R2, R3, R2, RZ, 0x3c, !PT ;  /* 0x0000000203028212 */ /* 0x000fc800078e3cff */
[----:B------:R-:W-:-:S05]  /*3f380*/  @!P0 LOP3.LUT R3, R3, R2, RZ, 0x3c, !PT ;  /* 0x0000000203038212 */ /* 0x000fca00078e3cff */
[----:B------:R-:W2:Y:S01]  /*3f390*/  @!P0 LDG.E.U16 R14, [R2.64] ;  /* 0x0000000a020e8981 */ /* 0x000ea2000c1e1500 */
[----:B----4-:R-:W-:-:S05]  /*3f3a0*/  LOP3.LUT R15, R15, 0x20, RZ, 0x3c, !PT ;  /* 0x000000200f0f7812 */ /* 0x010fca00078e3cff */
[----:B---3--:R-:W-:Y:S01]  /*3f3b0*/  STS.U16 [R15+0x200], R20 ;  /* 0x000200140f007388 */ /* 0x008fe20000000400 */
[----:B------:R-:W-:Y:S02]  /*3f3c0*/  STS.U16 [R15+0xa00], R18 ;  /* 0x000a00120f007388 */ /* 0x000fe40000000400 */
[----:B------:R-:W-:Y:S02]  /*3f3d0*/  STS.U16 [R15+0x1200], R16 ;  /* 0x001200100f007388 */ /* 0x000fe40000000400 */
[----:B------:R-:W-:Y:S01]  /*3f3e0*/  STS.U16 [R15+0x1a00], R17 ;  /* 0x001a00110f007388 */ /* 0x000fe20000000400 */
[----:B------:R-:W-:Y:S01]  /*3f3f0*/  STS.U16 [R15+0x2200], R21 ;  /* 0x002200150f007388 */ /* 0x000fe20000000400 */
[----:B------:R-:W-:Y:S02]  /*3f400*/  STS.U16 [R15+0x2a00], R22 ;  /* 0x002a00160f007388 */ /* 0x000fe40000000400 */
[----:B------:R0:W-:Y:S02]  /*3f410*/  STS.U16 [R15+0x3200], R23 ;  /* 0x003200170f007388 */ /* 0x0001e40000000400 */
[----:B0-----:R-:W3:Y:S04]  /*3f420*/  LDL.LU R15, [R1+0x4964] ;  /* 0x00496400010f7983 */ /* 0x001ee80000300800 */
[----:B--2---:R0:W-:Y:S04]  /*3f430*/  STL [R1+0x98c], R14 ;  /* 0x00098c0e01007387 */ /* 0x0041e80000100800 */
[----:B0-----:R-:W2:Y:S01]  /*3f440*/  LDL.LU R14, [R1+0x4960] ;  /* 0x00496000010e7983 */ /* 0x001ea20000300800 */
[----:B------:R-:W4:Y:S02]  /*3f450*/  LDL R2, [R1+0xba4] ;  /* 0x000ba40001027983 */ /* 0x000f240000100800 */
[----:B------:R-:W4:Y:S01]  /*3f460*/  LDL R3, [R1+0x1b80] ;  /* 0x001b800001037983 */ /* 0x000f220000100800 */
[----:B---3--:R-:W-:-:S02]  /*3f470*/  PRMT R15, RZ, 0x7610, R15 ;  /* 0x00007610ff0f7816 */ /* 0x008fc4000000000f */
[----:B----4-:R-:W-:-:S04]  /*3f480*/  @!P0 LOP3.LUT R3, R3, R2, RZ, 0x3c, !PT ;  /* 0x0000000203038212 */ /* 0x010fc800078e3cff */
[----:B------:R-:W-:-:S04]  /*3f490*/  @!P0 LOP3.LUT R2, R3, R2, RZ, 0x3c, !PT ;  /* 0x0000000203028212 */ /* 0x000fc800078e3cff */
[----:B------:R-:W-:-:S05]  /*3f4a0*/  @!P0 LOP3.LUT R3, R3, R2, RZ, 0x3c, !PT ;  /* 0x0000000203038212 */ /* 0x000fca00078e3cff */
[----:B------:R-:W3:Y:S04]  /*3f4b0*/  @!P0 LDG.E.U16 R15, [R2.64] ;  /* 0x0000000a020f8981 */ /* 0x000ee8000c1e1500 */
[----:B---3--:R0:W-:Y:S04]  /*3f4c0*/  STL [R1+0x988], R15 ;  /* 0x0009880f01007387 */ /* 0x0081e80000100800 */
[----:B0-----:R-:W3:Y:S01]  /*3f4d0*/  LDL.LU R15, [R1+0x495c] ;  /* 0x00495c00010f7983 */ /* 0x001ee20000300800 */
[----:B------:R-:W4:Y:S02]  /*3f4e0*/  LDL R2, [R1+0xba0] ;  /* 0x000ba00001027983 */ /* 0x000f240000100800 */
[----:B------:R-:W4:Y:S01]  /*3f4f0*/  LDL R3, [R1+0x1b7c] ;  /* 0x001b7c0001037983 */ /* 0x000f220000100800 */
[----:B--2---:R-:W-:-:S02]  /*3f500*/  PRMT R14, RZ, 0x7610, R14 ;  /* 0x00007610ff0e7816 */ /* 0x004fc4000000000e */
[----:B----4-:R-:W-:-:S04]  /*3f510*/  @!P0 LOP3.LUT R3, R3, R2, RZ, 0x3c, !PT ;  /* 0x0000000203038212 */ /* 0x010fc800078e3cff */
[----:B------:R-:W-:-:S04]  /*3f520*/  @!P0 LOP3.LUT R2, R3, R2, RZ, 0x3c, !PT ;  /* 0x0000000203028212 */ /* 0x000fc800078e3cff */
[----:B------:R-:W-:-:S05]  /*3f530*/  @!P0 LOP3.LUT R3, R3, R2, RZ, 0x3c, !PT ;  /* 0x0000000203038212 */ /* 0x000fca00078e3cff */
[----:B------:R-:W2:Y:S04]  /*3f540*/  @!P0 LDG.E.U16 R14, [R2.64] ;  /* 0x0000000a020e8981 */ /* 0x000ea8000c1e1500 */
        /* <DEDUP_REMOVED lines=2379> */
[----:B------:R-:W4:Y:S02]  /*48a00*/  LDL R3, [R1+0x1040] ;  /* 0x0010400001037983 */ /* 0x000f240000100800 */
[----:B----4-:R-:W-:-:S02]  /*48a10*/  @!P0 LOP3.LUT R3, R3, R2, RZ, 0x3c, !PT ;  /* 0x0000000203038212 */ /* 0x010fc400078e3cff */
[----:B--2---:R-:W-:Y:S02]  /*48a20*/  PRMT R14, RZ, 0x7610, R14 ;  /* 0x00007610ff0e7816 */ /* 0x004fe4000000000e */
        /* <DEDUP_REMOVED lines=573> */
[----:B------:R-:W4:Y:S01]  /*4ae00*/  LDL R3, [R1+0xca0] ;  /* 0x000ca00001037983 */ /* 0x000f220000100800 */
[----:B------:R-:W-:-:S02]  /*4ae10*/  PRMT R24, RZ, 0x7610, R24 ;  /* 0x00007610ff187816 */ /* 0x000fc40000000018 */
[----:B----4-:R-:W-:-:S04]  /*4ae20*/  @!P0 LOP3.LUT R3, R3, R2, RZ, 0x3c, !PT ;  /* 0x0000000203038212 */ /* 0x010fc800078e3cff */
[----:B------:R-:W-:-:S04]  /*4ae30*/  @!P0 LOP3.LUT R2, R3, R2, RZ, 0x3c, !PT ;  /* 0x0000000203028212 */ /* 0x000fc800078e3cff */
[----:B------:R-:W-:-:S05]  /*4ae40*/  @!P0 LOP3.LUT R3, R3, R2, RZ, 0x3c, !PT ;  /* 0x0000000203038212 */ /* 0x000fca00078e3cff */
[----:B------:R0:W4:Y:S04]  /*4ae50*/  @!P0 LDG.E.U16 R24, [R2.64] ;  /* 0x0000000a02188981 */ /* 0x000128000c1e1500 */
[----:B0-----:R-:W2:Y:S04]  /*4ae60*/  LDL R2, [R1+0xc5c] ;  /* 0x000c5c0001027983 */ /* 0x001ea80000100800 */
[----:B------:R-:W2:Y:S01]  /*4ae70*/  LDL R3, [R1+0xc60] ;  /* 0x000c600001037983 */ /* 0x000ea20000100800 */
[----:B------:R-:W-:-:S03]  /*4ae80*/  PRMT R13, RZ, 0x7610, R13 ;  /* 0x00007610ff0d7816 */ /* 0x000fc6000000000d */
[----:B----4-:R0:W-:Y:S04]  /*4ae90*/  STL [R1+0x4400], R24 ;  /* 0x0044001801007387 */ /* 0x0101e80000100800 */
[----:B0-----:R-:W4:Y:S01]  /*4aea0*/  LDL R24, [R1+0xc20] ;  /* 0x000c200001187983 */ /* 0x001f220000100800 */
[----:B--2---:R-:W-:-:S04]  /*4aeb0*/  @!P0 LOP3.LUT R3, R3, R2, RZ, 0x3c, !PT ;  /* 0x0000000203038212 */ /* 0x004fc800078e3cff */
[----:B------:R-:W-:-:S04]  /*4aec0*/  @!P0 LOP3.LUT R2, R3, R2, RZ, 0x3c, !PT ;  /* 0x0000000203028212 */ /* 0x000fc800078e3cff */
[----:B------:R-:W-:-:S05]  /*4aed0*/  @!P0 LOP3.LUT R3, R3, R2, RZ, 0x3c, !PT ;  /* 0x0000000203038212 */ /* 0x000fca00078e3cff */
[----:B------:R0:W2:Y:S04]  /*4aee0*/  @!P0 LDG.E.U16 R13, [R2.64] ;  /* 0x0000000a020d8981 */ /* 0x0000a8000c1e1500 */
[----:B0-----:R-:W3:Y:S01]  /*4aef0*/  LDL R3, [R1+0xc1c] ;  /* 0x000c1c0001037983 */ /* 0x001ee20000100800 */
[----:B------:R-:W-:Y:S01]  /*4af00*/  PRMT R12, RZ, 0x7610, R12 ;  /* 0x00007610ff0c7816 */ /* 0x000fe2000000000c */
[----:B----4-:R-:W-:Y:S02]  /*4af10*/  @!P0 IMAD.MOV.U32 R2, RZ, RZ, R24 ;  /* 0x000000ffff028224 */ /* 0x010fe400078e0018 */
[----:B--2---:R-:W-:Y:S01]  /*4af20*/  STL [R1+0x4404], R13 ;  /* 0x0044040d01007387 */ /* 0x004fe20000100800 */
[----:B------:R-:W-:Y:S01]  /*4af30*/  PRMT R11, RZ, 0x7610, R11 ;  /* 0x00007610ff0b7816 */ /* 0x000fe2000000000b */
[----:B------:R-:W2:Y:S02]  /*4af40*/  LDL R24, [R1+0xd90] ;  /* 0x000d900001187983 */ /* 0x000ea40000100800 */
[----:B---3--:R0:W3:Y:S04]  /*4af50*/  @!P0 LDG.E.U16 R12, [R2.64] ;  /* 0x0000000a020c8981 */ /* 0x0080e8000c1e1500 */
[----:B0-----:R-:W4:Y:S04]  /*4af60*/  LDL R2, [R1+0xbdc] ;  /* 0x000bdc0001027983 */ /* 0x001f280000100800 */
[----:B------:R-:W4:Y:S02]  /*4af70*/  LDL R3, [R1+0xbe0] ;  /* 0x000be00001037983 */ /* 0x000f240000100800 */
[----:B----4-:R-:W-:-:S04]  /*4af80*/  @!P0 LOP3.LUT R3, R3, R2, RZ, 0x3c, !PT ;  /* 0x0000000203038212 */ /* 0x010fc800078e3cff */
[----:B------:R-:W-:-:S04]  /*4af90*/  @!P0 LOP3.LUT R2, R3, R2, RZ, 0x3c, !PT ;  /* 0x0000000203028212 */ /* 0x000fc800078e3cff */
[----:B------:R-:W-:Y:S01]  /*4afa0*/  @!P0 LOP3.LUT R3, R3, R2, RZ, 0x3c, !PT ;  /* 0x0000000203038212 */ /* 0x000fe200078e3cff */
[----:B---3--:R-:W-:Y:S04]  /*4afb0*/  STL [R1+0x4408], R12 ;  /* 0x0044080c01007387 */ /* 0x008fe80000100800 */
[----:B------:R0:W3:Y:S04]  /*4afc0*/  @!P0 LDG.E.U16 R11, [R2.64] ;  /* 0x0000000a020b8981 */ /* 0x0000e8000c1e1500 */
[----:B0-----:R-:W4:Y:S04]  /*4afd0*/  LDL R2, [R1+0xdbc] ;  /* 0x000dbc0001027983 */ /* 0x001f280000100800 */
[----:B------:R-:W4:Y:S01]  /*4afe0*/  LDL R3, [R1+0xdc0] ;  /* 0x000dc00001037983 */ /* 0x000f220000100800 */
[----:B------:R-:W-:-:S02]  /*4aff0*/  PRMT R14, RZ, 0x7610, R14 ;  /* 0x00007610ff0e7816 */ /* 0x000fc4000000000e */
[----:B----4-:R-:W-:-:S04]  /*4b000*/  @!P0 LOP3.LUT R3, R3, R2, RZ, 0x3c, !PT ;  /* 0x0000000203038212 */ /* 0x010fc800078e3cff */
[----:B------:R-:W-:-:S04]  /*4b010*/  @!P0 LOP3.LUT R2, R3, R2, RZ, 0x3c, !PT ;  /* 0x0000000203028212 */ /* 0x000fc800078e3cff */
[----:B------:R-:W-:-:S05]  /*4b020*/  @!P0 LOP3.LUT R3, R3, R2, RZ, 0x3c, !PT ;  /* 0x0000000203038212 */ /* 0x000fca00078e3cff */
[----:B------:R-:W4:Y:S04]  /*4b030*/  @!P0 LDG.E.U16 R14, [R2.64] ;  /* 0x0000000a020e8981 */ /* 0x000f28000c1e1500 */
[----:B---3--:R-:W-:Y:S04]  /*4b040*/  STL [R1+0x440c], R11 ;  /* 0x00440c0b01007387 */ /* 0x008fe80000100800 */
[----:B----4-:R0:W-:Y:S04]  /*4b050*/  STL [R1+0x54], R14 ;  /* 0x0000540e01007387 */ /* 0x0101e80000100800 */
[----:B0-----:R-:W3:Y:S01]  /*4b060*/  LDL.LU R14, [R1+0x4434] ;  /* 0x00443400010e7983 */ /* 0x001ee20000300800 */
[----:B------:R-:W4:Y:S02]  /*4b070*/  LDL R2, [R1+0xdb4] ;  /* 0x000db40001027983 */ /* 0x000f240000100800 */
[----:B------:R-:W4:Y:S02]  /*4b080*/  LDL R3, [R1+0xdb8] ;  /* 0x000db80001037983 */ /* 0x000f240000100800 */
[----:B----4-:R-:W-:-:S02]  /*4b090*/  @!P0 LOP3.LUT R3, R3, R2, RZ, 0x3c, !PT ;  /* 0x0000000203038212 */ /* 0x010fc400078e3cff */
[----:B---3--:R-:W-:Y:S02]  /*4b0a0*/  PRMT R14, RZ, 0x7610, R14 ;  /* 0x00007610ff0e7816 */ /* 0x008fe4000000000e */
[----:B------:R-:W-:-:S04]  /*4b0b0*/  @!P0 LOP3.LUT R2, R3, R2, RZ, 0x3c, !PT ;  /* 0x0000000203028212 */ /* 0x000fc800078e3cff */
[----:B------:R-:W-:-:S05]  /*4b0c0*/  @!P0 LOP3.LUT R3, R3, R2, RZ, 0x3c, !PT ;  /* 0x0000000203038212 */ /* 0x000fca00078e3cff */
[----:B------:R-:W3:Y:S04]  /*4b0d0*/  @!P0 LDG.E.U16 R14, [R2.64] ;  /* 0x0000000a020e8981 */ /* 0x000ee8000c1e1500 */
[----:B---3--:R0:W-:Y:S04]  /*4b0e0*/  STL [R1+0x50], R14 ;  /* 0x0000500e01007387 */ /* 0x0081e80000100800 */
[----:B0-----:R-:W3:Y:S01]  /*4b0f0*/  LDL.LU R14, [R1+0x4430] ;  /* 0x00443000010e7983 */ /* 0x001ee20000300800 */
[----:B------:R-:W4:Y:S02]  /*4b100*/  LDL R2, [R1+0xd94] ;  /* 0x000d940001027983 */ /* 0x000f240000100800 */
[----:B------:R-:W4:Y:S02]  /*4b110*/  LDL R3, [R1+0xd98] ;  /* 0x000d980001037983 */ /* 0x000f240000100800 */
[----:B----4-:R-:W-:-:S02]  /*4b120*/  @!P0 LOP3.LUT R3, R3, R2, RZ, 0x3c, !PT ;  /* 0x0000000203038212 */ /* 0x010fc400078e3cff */
[----:B---3--:R-:W-:Y:S02]  /*4b130*/  PRMT R14, RZ, 0x7610, R14 ;  /* 0x00007610ff0e7816 */ /* 0x008fe4000000000e */
[----:B------:R-:W-:-:S04]  /*4b140*/  @!P0 LOP3.LUT R2, R3, R2, RZ, 0x3c, !PT ;  /* 0x0000000203028212 */ /* 0x000fc800078e3cff */
[----:B------:R-:W-:-:S05]  /*4b150*/  @!P0 LOP3.LUT R3, R3, R2, RZ, 0x3c, !PT ;  /* 0x0000000203038212 */ /* 0x000fca00078e3cff */
[----:B------:R0:W3:Y:S04]  /*4b160*/  @!P0 LDG.E.U16 R14, [R2.64] ;  /* 0x0000000a020e8981 */ /* 0x0000e8000c1e1500 */
[----:B0-----:R-:W4:Y:S01]  /*4b170*/  LDL R3, [R1+0xd8c] ;  /* 0x000d8c0001037983 */ /* 0x001f220000100800 */
[----:B------:R-:W-:Y:S01]  /*4b180*/  PRMT R13, RZ, 0x7610, R13 ;  /* 0x00007610ff0d7816 */ /* 0x000fe2000000000d */
[----:B--2---:R-:W-:Y:S02]  /*4b190*/  @!P0 IMAD.MOV.U32 R2, RZ, RZ, R24 ;  /* 0x000000ffff028224 */ /* 0x004fe400078e0018 */
[----:B---3--:R0:W-:Y:S01]  /*4b1a0*/  STL [R1+0x48], R14 ;  /* 0x0000480e01007387 */ /* 0x0081e20000100800 */
[----:B------:R-:W-:Y:S01]  /*4b1b0*/  PRMT R15, RZ, 0x7610, R15 ;  /* 0x00007610ff0f7816 */ /* 0x000fe2000000000f */
[----:B------:R-:W2:Y:S02]  /*4b1c0*/  LDL R24, [R1+0xc54] ;  /* 0x000c540001187983 */ /* 0x000ea40000100800 */
[----:B----4-:R1:W3:Y:S04]  /*4b1d0*/  @!P0 LDG.E.U16 R13, [R2.64] ;  /* 0x0000000a020d8981 */ /* 0x0102e8000c1e1500 */
[----:B0-----:R-:W4:Y:S04]  /*4b1e0*/  LDL R14, [R1+0xc98] ;  /* 0x000c9800010e7983 */ /* 0x001f280000100800 */
[----:B-1----:R-:W2:Y:S04]  /*4b1f0*/  LDL R2, [R1+0xd54] ;  /* 0x000d540001027983 */ /* 0x002ea80000100800 */
[----:B------:R-:W2:Y:S02]  /*4b200*/  LDL R3, [R1+0xd58] ;  /* 0x000d580001037983 */ /* 0x000ea40000100800 */
[----:B--2---:R-:W-:-:S04]  /*4b210*/  @!P0 LOP3.LUT R3, R3, R2, RZ, 0x3c, !PT ;  /* 0x0000000203038212 */ /* 0x004fc800078e3cff */
[----:B------:R-:W-:-:S04]  /*4b220*/  @!P0 LOP3.LUT R2, R3, R2, RZ, 0x3c, !PT ;  /* 0x0000000203028212 */ /* 0x000fc800078e3cff */
[----:B------:R-:W-:-:S05]  /*4b230*/  @!P0 LOP3.LUT R3, R3, R2, RZ, 0x3c, !PT ;  /* 0x0000000203038212 */ /* 0x000fca00078e3cff */
[----:B------:R-:W2:Y:S04]  /*4b240*/  @!P0 LDG.E.U16 R15, [R2.64] ;  /* 0x0000000a020f8981 */ /* 0x000ea8000c1e1500 */
[----:B---3--:R0:W-:Y:S04]  /*4b250*/  STL [R1+0x44], R13 ;  /* 0x0000440d01007387 */ /* 0x0081e80000100800 */
[----:B0-----:R-:W3:Y:S04]  /*4b260*/  LDL R13, [R1+0xc58] ;  /* 0x000c5800010d7983 */ /* 0x001ee80000100800 */
[----:B--2---:R0:W-:Y:S04]  /*4b270*/  STL [R1+0x3c], R15 ;  /* 0x00003c0f01007387 */ /* 0x0041e80000100800 */
[----:B0-----:R-:W2:Y:S01]  /*4b280*/  LDL.LU R15, [R1+0x442c] ;  /* 0x00442c00010f7983 */ /* 0x001ea20000300800 */
[----:B------:R-:W2:Y:S02]  /*4b290*/  LDL R2, [R1+0xd14] ;  /* 0x000d140001027983 */ /* 0x000ea40000100800 */
[----:B------:R-:W2:Y:S02]  /*4b2a0*/  LDL R3, [R1+0xd18] ;  /* 0x000d180001037983 */ /* 0x000ea40000100800 */
[----:B--2---:R-:W-:-:S02]  /*4b2b0*/  @!P0 LOP3.LUT R3, R3, R2, RZ, 0x3c, !PT ;  /* 0x0000000203038212 */ /* 0x004fc400078e3cff */
[----:B------:R-:W-:Y:S02]  /*4b2c0*/  PRMT R15, RZ, 0x7610, R15 ;  /* 0x00007610ff0f7816 */ /* 0x000fe4000000000f */
[----:B------:R-:W-:-:S04]  /*4b2d0*/  @!P0 LOP3.LUT R2, R3, R2, RZ, 0x3c, !PT ;  /* 0x0000000203028212 */ /* 0x000fc800078e3cff */
[----:B------:R-:W-:-:S05]  /*4b2e0*/  @!P0 LOP3.LUT R3, R3, R2, RZ, 0x3c, !PT ;  /* 0x0000000203038212 */ /* 0x000fca00078e3cff */
[----:B------:R-:W2:Y:S04]  /*4b2f0*/  @!P0 LDG.E.U16 R15, [R2.64] ;  /* 0x0000000a020f8981 */ /* 0x000ea8000c1e1500 */
        /* <DEDUP_REMOVED lines=8> */
[----:B------:R0:W2:Y:S04]  /*4b380*/  @!P0 LDG.E.U16 R15, [R2.64] ;  /* 0x0000000a020f8981 */ /* 0x0000a8000c1e1500 */
[----:B0-----:R-:W2:Y:S01]  /*4b390*/  LDL R3, [R1+0xc94] ;  /* 0x000c940001037983 */ /* 0x001ea20000100800 */
[----:B------:R-:W-:Y:S01]  /*4b3a0*/  PRMT R22, RZ, 0x7610, R22 ;  /* 0x00007610ff167816 */ /* 0x000fe20000000016 */
[----:B----4-:R-:W-:Y:S01]  /*4b3b0*/  @!P0 IMAD.MOV.U32 R2, RZ, RZ, R14 ;  /* 0x000000ffff028224 */ /* 0x010fe200078e000e */
[----:B------:R-:W-:-:S04]  /*4b3c0*/  PRMT R10, RZ, 0x7610, R10 ;  /* 0x00007610ff0a7816 */ /* 0x000fc8000000000a */
[----:B--2---:R3:W2:Y:S04]  /*4b3d0*/  @!P0 LDG.E.U16 R22, [R2.64] ;  /* 0x0000000a02168981 */ /* 0x0046a8000c1e1500 */
[----:B------:R0:W-:Y:S01]  /*4b3e0*/  STL [R1+0x18], R15 ;  /* 0x0000180f01007387 */ /* 0x0001e20000100800 */
[----:B------:R-:W4:Y:S02]  /*4b3f0*/  LDL R14, [R1+0xd88] ;  /* 0x000d8800010e7983 */ /* 0x000f240000100800 */
[----:B---3--:R-:W-:Y:S02]  /*4b400*/  @!P0 IMAD.MOV.U32 R2, RZ, RZ, R13 ;  /* 0x000000ffff028224 */ /* 0x008fe400078e000d */
[----:B------:R-:W-:Y:S01]  /*4b410*/  @!P0 IMAD.MOV.U32 R3, RZ, RZ, R24 ;  /* 0x000000ffff038224 */ /* 0x000fe200078e0018 */
[----:B0-----:R-:W3:Y:S04]  /*4b420*/  LDL R15, [R1+0xbd8] ;  /* 0x000bd800010f7983 */ /* 0x001ee80000100800 */
[----:B------:R0:W3:Y:S04]  /*4b430*/  @!P0 LDG.E.U16 R10, [R2.64] ;  /* 0x0000000a020a8981 */ /* 0x0000e8000c1e1500 */
[----:B--2---:R-:W-:Y:S01]  /*4b440*/  STL [R1+0x43e0], R22 ;  /* 0x0043e01601007387 */ /* 0x004fe20000100800 */
[----:B0-----:R-:W2:Y:S02]  /*4b450*/  LDL R2, [R1+0xc14] ;  /* 0x000c140001027983 */ /* 0x001ea40000100800 */
[----:B------:R-:W2:Y:S02]  /*4b460*/  LDL R3, [R1+0xc18] ;  /* 0x000c180001037983 */ /* 0x000ea40000100800 */
[----:B------:R-:W4:Y:S01]  /*4b470*/  LDL R24, [R1+0xd7c] ;  /* 0x000d7c0001187983 */ /* 0x000f220000100800 */
[----:B------:R-:W4:Y:S01]  /*4b480*/  LDL R13, [R1+0xd80] ;  /* 0x000d8000010d7983 */ /* 0x000f220000100800 */
[----:B------:R-:W-:-:S03]  /*4b490*/  PRMT R9, RZ, 0x7610, R9 ;  /* 0x00007610ff097816 */ /* 0x000fc60000000009 */
[----:B---3--:R0:W-:Y:S04]  /*4b4a0*/  STL [R1+0x43e4], R10 ;  /* 0x0043e40a01007387 */ /* 0x0081e80000100800 */
[----:B0-----:R-:W3:Y:S01]  /*4b4b0*/  LDL R10, [R1+0xbd4] ;  /* 0x000bd400010a7983 */ /* 0x001ee20000100800 */
[----:B--2---:R-:W-:-:S04]  /*4b4c0*/  @!P0 LOP3.LUT R3, R3, R2, RZ, 0x3c, !PT ;  /* 0x0000000203038212 */ /* 0x004fc800078e3cff */
[----:B------:R-:W-:-:S04]  /*4b4d0*/  @!P0 LOP3.LUT R2, R3, R2, RZ, 0x3c, !PT ;  /* 0x0000000203028212 */ /* 0x000fc800078e3cff */
[----:B------:R-:W-:-:S05]  /*4b4e0*/  @!P0 LOP3.LUT R3, R3, R2, RZ, 0x3c, !PT ;  /* 0x0000000203038212 */ /* 0x000fca00078e3cff */
[----:B------:R0:W2:Y:S01]  /*4b4f0*/  @!P0 LDG.E.U16 R9, [R2.64] ;  /* 0x0000000a02098981 */ /* 0x0000a2000c1e1500 */
[----:B------:R-:W-:Y:S01]  /*4b500*/  PRMT R8, RZ, 0x7610, R8 ;  /* 0x00007610ff087816 */ /* 0x000fe20000000008 */
[----:B0-----:R-:W-:Y:S02]  /*4b510*/  @!P0 IMAD.MOV.U32 R2, RZ, RZ, R15 ;  /* 0x000000ffff028224 */ /* 0x001fe400078e000f */
[----:B---3--:R-:W-:-:S05]  /*4b520*/  @!P0 IMAD.MOV.U32 R3, RZ, RZ, R10 ;  /* 0x000000ffff038224 */ /* 0x008fca00078e000a */
[----:B------:R0:W3:Y:S04]  /*4b530*/  @!P0 LDG.E.U16 R8, [R2.64] ;  /* 0x0000000a02088981 */ /* 0x0000e8000c1e1500 */
[----:B--2---:R-:W-:Y:S01]  /*4b540*/  STL [R1+0x43e8], R9 ;  /* 0x0043e80901007387 */ /* 0x004fe20000100800 */
[----:B0-----:R-:W2:Y:S01]  /*4b550*/  LDL R3, [R1+0xd84] ;  /* 0x000d840001037983 */ /* 0x001ea20000100800 */
[----:B------:R-:W-:Y:S01]  /*4b560*/  PRMT R29, RZ, 0x7610, R29 ;  /* 0x00007610ff1d7816 */ /* 0x000fe2000000001d */
[----:B----4-:R-:W-:Y:S01]  /*4b570*/  @!P0 IMAD.MOV.U32 R2, RZ, RZ, R14 ;  /* 0x000000ffff028224 */ /* 0x010fe200078e000e */
[----:B------:R-:W-:Y:S01]  /*4b580*/  PRMT R12, RZ, 0x7610, R12 ;  /* 0x00007610ff0c7816 */ /* 0x000fe2000000000c */
[----:B------:R-:W4:Y:S04]  /*4b590*/  LDL R15, [R1+0xd4c] ;  /* 0x000d4c00010f7983 */ /* 0x000f280000100800 */
[----:B------:R-:W4:Y:S04]  /*4b5a0*/  LDL R10, [R1+0xd50] ;  /* 0x000d5000010a7983 */ /* 0x000f280000100800 */
[----:B--2---:R0:W2:Y:S04]  /*4b5b0*/  @!P0 LDG.E.U16 R29, [R2.64] ;  /* 0x0000000a021d8981 */ /* 0x0040a8000c1e1500 */
[----:B---3--:R1:W-:Y:S01]  /*4b5c0*/  STL [R1+0x43ec], R8 ;  /* 0x0043ec0801007387 */ /* 0x0083e20000100800 */
[----:B------:R-:W3:Y:S02]  /*4b5d0*/  LDL R14, [R1+0xd0c] ;  /* 0x000d0c00010e7983 */ /* 0x000ee40000100800 */
[----:B0-----:R-:W-:-:S02]  /*4b5e0*/  @!P0 IMAD.MOV.U32 R2, RZ, RZ, R13 ;  /* 0x000000ffff028224 */ /* 0x001fc400078e000d */
[----:B------:R-:W-:Y:S01]  /*4b5f0*/  @!P0 IMAD.MOV.U32 R3, RZ, RZ, R24 ;  /* 0x000000ffff038224 */ /* 0x000fe200078e0018 */
[----:B-1----:R-:W3:Y:S04]  /*4b600*/  LDL R8, [R1+0xd10] ;  /* 0x000d100001087983 */ /* 0x002ee80000100800 */
[----:B------:R0:W3:Y:S04]  /*4b610*/  @!P0 LDG.E.U16 R12, [R2.64] ;  /* 0x0000000a020c8981 */ /* 0x0000e8000c1e1500 */
[----:B--2---:R1:W-:Y:S04]  /*4b620*/  STL [R1+0x38], R29 ;  /* 0x0000381d01007387 */ /* 0x0043e80000100800 */
[----:B-1----:R-:W2:Y:S01]  /*4b630*/  LDL.LU R29, [R1+0x4424] ;  /* 0x00442400011d7983 */ /* 0x002ea20000300800 */
[----:B0-----:R-:W2:Y:S02]  /*4b640*/  LDL R2, [R1+0xd74] ;  /* 0x000d740001027983 */ /* 0x001ea40000100800 */
[----:B------:R-:W2:Y:S02]  /*4b650*/  LDL R3, [R1+0xd78] ;  /* 0x000d780001037983 */ /* 0x000ea40000100800 */
[----:B------:R-:W3:Y:S01]  /*4b660*/  LDL R24, [R1+0xcd0] ;  /* 0x000cd00001187983 */ /* 0x000ee20000100800 */
[----:B------:R-:W3:Y:S01]  /*4b670*/  LDL R13, [R1+0xc8c] ;  /* 0x000c8c00010d7983 */ /* 0x000ee20000100800 */
[----:B--2---:R-:W-:-:S02]  /*4b680*/  @!P0 LOP3.LUT R3, R3, R2, RZ, 0x3c, !PT ;  /* 0x0000000203038212 */ /* 0x004fc400078e3cff */
[----:B------:R-:W-:Y:S02]  /*4b690*/  PRMT R29, RZ, 0x7610, R29 ;  /* 0x00007610ff1d7816 */ /* 0x000fe4000000001d */
[----:B------:R-:W-:-:S04]  /*4b6a0*/  @!P0 LOP3.LUT R2, R3, R2, RZ, 0x3c, !PT ;  /* 0x0000000203028212 */ /* 0x000fc800078e3cff */
[----:B------:R-:W-:-:S05]  /*4b6b0*/  @!P0 LOP3.LUT R3, R3, R2, RZ, 0x3c, !PT ;  /* 0x0000000203038212 */ /* 0x000fca00078e3cff */
[----:B------:R-:W2:Y:S04]  /*4b6c0*/  @!P0 LDG.E.U16 R29, [R2.64] ;  /* 0x0000000a021d8981 */ /* 0x000ea8000c1e1500 */
[----:B---3--:R0:W-:Y:S04]  /*4b6d0*/  STL [R1+0x34], R12 ;  /* 0x0000340c01007387 */ /* 0x0081e80000100800 */
[----:B0-----:R-:W3:Y:S04]  /*4b6e0*/  LDL R12, [R1+0xc90] ;  /* 0x000c9000010c7983 */ /* 0x001ee80000100800 */
[----:B--2---:R0:W-:Y:S04]  /*4b6f0*/  STL [R1+0x30], R29 ;  /* 0x0000301d01007387 */ /* 0x0041e80000100800 */
[----:B0-----:R-:W2:Y:S01]  /*4b700*/  LDL.LU R29, [R1+0x4420] ;  /* 0x00442000011d7983 */ /* 0x001ea20000300800 */
[----:B----4-:R-:W-:-:S02]  /*4b710*/  @!P0 IMAD.MOV.U32 R2, RZ, RZ, R10 ;  /* 0x000000ffff028224 */ /* 0x010fc400078e000a */
[----:B------:R-:W-:Y:S02]  /*4b720*/  @!P0 IMAD.MOV.U32 R3, RZ, RZ, R15 ;  /* 0x000000ffff038224 */ /* 0x000fe400078e000f */
[----:B------:R-:W4:Y:S01]  /*4b730*/  LDL R10, [R1+0xc50] ;  /* 0x000c5000010a7983 */ /* 0x000f220000100800 */
[----:B------:R-:W3:Y:S01]  /*4b740*/  LDL R15, [R1+0xc4c] ;  /* 0x000c4c00010f7983 */ /* 0x000ee20000100800 */
[----:B--2---:R-:W-:-:S06]  /*4b750*/  PRMT R29, RZ, 0x7610, R29 ;  /* 0x00007610ff1d7816 */ /* 0x004fcc000000001d */
[----:B------:R-:W2:Y:S04]  /*4b760*/  @!P0 LDG.E.U16 R29, [R2.64] ;  /* 0x0000000a021d8981 */ /* 0x000ea8000c1e1500 */
[----:B--2---:R0:W-:Y:S04]  /*4b770*/  STL [R1+0x2c], R29 ;  /* 0x00002c1d01007387 */ /* 0x0041e80000100800 */
[----:B0-----:R-:W2:Y:S01]  /*4b780*/  LDL.LU R29, [R1+0x441c] ;  /* 0x00441c00011d7983 */ /* 0x001ea20000300800 */
[----:B------:R-:W-:Y:S02]  /*4b790*/  @!P0 IMAD.MOV.U32 R2, RZ, RZ, R8 ;  /* 0x000000ffff028224 */ /* 0x000fe400078e0008 */
[----:B------:R-:W-:-:S02]  /*4b7a0*/  @!P0 IMAD.MOV.U32 R3, RZ, RZ, R14 ;  /* 0x000000ffff038224 */ /* 0x000fc400078e000e */
[----:B------:R-:W3:Y:S01]  /*4b7b0*/  LDL R8, [R1+0xc10] ;  /* 0x000c100001087983 */ /* 0x000ee20000100800 */
[----:B------:R-:W3:Y:S01]  /*4b7c0*/  LDL R14, [R1+0xc0c] ;  /* 0x000c0c00010e7983 */ /* 0x000ee20000100800 */
[----:B--2---:R-:W-:-:S06]  /*4b7d0*/  PRMT R29, RZ, 0x7610, R29 ;  /* 0x00007610ff1d7816 */ /* 0x004fcc000000001d */
[----:B------:R-:W2:Y:S01]  /*4b7e0*/  @!P0 LDG.E.U16 R29, [R2.64] ;  /* 0x0000000a021d8981 */ /* 0x000ea2000c1e1500 */
[----:B------:R-:W-:-:S03]  /*4b7f0*/  PRMT R22, RZ, 0x7610, R22 ;  /* 0x00007610ff167816 */ /* 0x000fc60000000016 */
[----:B--2---:R0:W-:Y:S04]  /*4b800*/  STL [R1+0x20], R29 ;  /* 0x0000201d01007387 */ /* 0x0041e80000100800 */
[----:B0-----:R-:W2:Y:S01]  /*4b810*/  LDL.LU R29, [R1+0x4418] ;  /* 0x00441800011d7983 */ /* 0x001ea20000300800 */
[----:B------:R-:W2:Y:S02]  /*4b820*/  LDL R3, [R1+0xccc] ;  /* 0x000ccc0001037983 */ /* 0x000ea40000100800 */
[----:B------:R-:W-:Y:S01]  /*4b830*/  @!P0 IMAD.MOV.U32 R2, RZ, RZ, R24 ;  /* 0x000000ffff028224 */ /* 0x000fe200078e0018 */
[----:B------:R-:W-:Y:S02]  /*4b840*/  PRMT R20, RZ, 0x7610, R20 ;  /* 0x00007610ff147816 */ /* 0x000fe40000000014 */
[----:B------:R-:W-:-:S02]  /*4b850*/  PRMT R7, RZ, 0x7610, R7 ;  /* 0x00007610ff077816 */ /* 0x000fc40000000007 */
[----:B------:R-:W-:Y:S01]  /*4b860*/  PRMT R6, RZ, 0x7610, R6 ;  /* 0x00007610ff067816 */ /* 0x000fe20000000006 */
[----:B--2---:R3:W2:Y:S02]  /*4b870*/  @!P0 LDG.E.U16 R22, [R2.64] ;  /* 0x0000000a02168981 */ /* 0x0046a4000c1e1500 */
[----:B---3--:R-:W-:Y:S02]  /*4b880*/  @!P0 IMAD.MOV.U32 R2, RZ, RZ, R12 ;  /* 0x000000ffff028224 */ /* 0x008fe400078e000c */
[----:B------:R-:W-:Y:S01]  /*4b890*/  @!P0 IMAD.MOV.U32 R3, RZ, RZ, R13 ;  /* 0x000000ffff038224 */ /* 0x000fe200078e000d */
[----:B------:R-:W3:Y:S04]  /*4b8a0*/  LDL R12, [R1+0xbd0] ;  /* 0x000bd000010c7983 */ /* 0x000ee80000100800 */
[----:B------:R-:W2:Y:S04]  /*4b8b0*/  LDL R13, [R1+0xbcc] ;  /* 0x000bcc00010d7983 */ /* 0x000ea80000100800 */
[----:B------:R4:W2:Y:S02]  /*4b8c0*/  @!P0 LDG.E.U16 R20, [R2.64] ;  /* 0x0000000a02148981 */ /* 0x0008a4000c1e1500 */
[----:B----4-:R-:W-:-:S02]  /*4b8d0*/  @!P0 IMAD.MOV.U32 R2, RZ, RZ, R10 ;  /* 0x000000ffff028224 */ /* 0x010fc400078e000a */
[----:B------:R-:W-:-:S05]  /*4b8e0*/  @!P0 IMAD.MOV.U32 R3, RZ, RZ, R15 ;  /* 0x000000ffff038224 */ /* 0x000fca00078e000f */
[----:B------:R0:W4:Y:S02]  /*4b8f0*/  @!P0 LDG.E.U16 R7, [R2.64] ;  /* 0x0000000a02078981 */ /* 0x000124000c1e1500 */
[----:B0-----:R-:W-:Y:S02]  /*4b900*/  @!P0 IMAD.MOV.U32 R2, RZ, RZ, R8 ;  /* 0x000000ffff028224 */ /* 0x001fe400078e0008 */
[----:B------:R-:W-:-:S05]  /*4b910*/  @!P0 IMAD.MOV.U32 R3, RZ, RZ, R14 ;  /* 0x000000ffff038224 */ /* 0x000fca00078e000e */
[----:B------:R3:W4:Y:S01]  /*4b920*/  @!P0 LDG.E.U16 R6, [R2.64] ;  /* 0x0000000a02068981 */ /* 0x000722000c1e1500 */
[----:B------:R-:W-:Y:S01]  /*4b930*/  PRMT R5, RZ, 0x7610, R5 ;  /* 0x00007610ff057816 */ /* 0x000fe20000000005 */
[----:B---3--:R-:W-:Y:S02]  /*4b940*/  @!P0 IMAD.MOV.U32 R2, RZ, RZ, R12 ;  /* 0x000000ffff028224 */ /* 0x008fe400078e000c */
[----:B--2---:R-:W-:Y:S01]  /*4b950*/  @!P0 IMAD.MOV.U32 R3, RZ, RZ, R13 ;  /* 0x000000ffff038224 */ /* 0x004fe200078e000d */
[----:B------:R-:W-:Y:S01]  /*4b960*/  STL [R1+0x43c0], R20 ;  /* 0x0043c01401007387 */ /* 0x000fe20000100800 */
[----:B------:R-:W2:Y:S03]  /*4b970*/  LDL R10, [R1+0xd48] ;  /* 0x000d4800010a7983 */ /* 0x000ea60000100800 */
[----:B------:R0:W3:Y:S04]  /*4b980*/  @!P0 LDG.E.U16 R5, [R2.64] ;  /* 0x0000000a02058981 */ /* 0x0000e8000c1e1500 */
[----:B----4-:R-:W-:Y:S01]  /*4b990*/  STL [R1+0x43c4], R7 ;  /* 0x0043c40701007387 */ /* 0x010fe20000100800 */
[----:B------:R-:W4:Y:S02]  /*4b9a0*/  LDL R24, [R1+0xd3c] ;  /* 0x000d3c0001187983 */ /* 0x000f240000100800 */
[----:B------:R1:W-:Y:S02]  /*4b9b0*/  STL [R1+0x14], R22 ;  /* 0x0000141601007387 */ /* 0x0003e40000100800 */
[----:B------:R-:W3:Y:S01]  /*4b9c0*/  LDL R15, [R1+0xd34] ;  /* 0x000d3400010f7983 */ /* 0x000ee20000100800 */
[----:B------:R-:W3:Y:S04]  /*4b9d0*/  LDL R8, [R1+0xd38] ;  /* 0x000d380001087983 */ /* 0x000ee80000100800 */
[----:B-1----:R-:W3:Y:S04]  /*4b9e0*/  LDL R22, [R1+0xd40] ;  /* 0x000d400001167983 */ /* 0x002ee80000100800 */
[----:B------:R1:W-:Y:S01]  /*4b9f0*/  STL [R1+0x43c8], R6 ;  /* 0x0043c80601007387 */ /* 0x0003e20000100800 */
[----:B0-----:R-:W3:Y:S01]  /*4ba00*/  LDL R3, [R1+0xd44] ;  /* 0x000d440001037983 */ /* 0x001ee20000100800 */
[----:B------:R-:W-:-:S02]  /*4ba10*/  PRMT R9, RZ, 0x7610, R9 ;  /* 0x00007610ff097816 */ /* 0x000fc40000000009 */
[----:B------:R-:W-:Y:S01]  /*4ba20*/  PRMT R20, RZ, 0x7610, R20 ;  /* 0x00007610ff147816 */ /* 0x000fe20000000014 */
[----:B------:R-:W4:Y:S04]  /*4ba30*/  LDL R14, [R1+0xd04] ;  /* 0x000d0400010e7983 */ /* 0x000f280000100800 */
[----:B------:R-:W4:Y:S01]  /*4ba40*/  LDL R13, [R1+0xd08] ;  /* 0x000d0800010d7983 */ /* 0x000f220000100800 */
[----:B------:R-:W-:-:S03]  /*4ba50*/  PRMT R7, RZ, 0x7610, R7 ;  /* 0x00007610ff077816 */ /* 0x000fc60000000007 */
[----:B------:R-:W4:Y:S04]  /*4ba60*/  LDL R12, [R1+0xcfc] ;  /* 0x000cfc00010c7983 */ /* 0x000f280000100800 */
[----:B-1----:R-:W4:Y:S01]  /*4ba70*/  LDL R6, [R1+0xd00] ;  /* 0x000d000001067983 */ /* 0x002f220000100800 */
[----:B--2---:R-:W-:-:S05]  /*4ba80*/  @!P0 IMAD.MOV.U32 R2, RZ, RZ, R10 ;  /* 0x000000ffff028224 */ /* 0x004fca00078e000a */
[----:B---3--:R0:W2:Y:S02]  /*4ba90*/  @!P0 LDG.E.U16 R9, [R2.64] ;  /* 0x0000000a02098981 */ /* 0x0080a4000c1e1500 */
[----:B0-----:R-:W-:Y:S02]  /*4baa0*/  @!P0 IMAD.MOV.U32 R2, RZ, RZ, R22 ;  /* 0x000000ffff028224 */ /* 0x001fe400078e0016 */
[----:B----4-:R-:W-:-:S05]  /*4bab0*/  @!P0 IMAD.MOV.U32 R3, RZ, RZ, R24 ;  /* 0x000000ffff038224 */ /* 0x010fca00078e0018 */
[----:B------:R0:W3:Y:S02]  /*4bac0*/  @!P0 LDG.E.U16 R20, [R2.64] ;  /* 0x0000000a02148981 */ /* 0x0000e4000c1e1500 */
[----:B0-----:R-:W-:Y:S02]  /*4bad0*/  @!P0 IMAD.MOV.U32 R2, RZ, RZ, R8 ;  /* 0x000000ffff028224 */ /* 0x001fe400078e0008 */
[----:B------:R-:W-:-:S05]  /*4bae0*/  @!P0 IMAD.MOV.U32 R3, RZ, RZ, R15 ;  /* 0x000000ffff038224 */ /* 0x000fca00078e000f */
[----:B------:R0:W4:Y:S04]  /*4baf0*/  @!P0 LDG.E.U16 R7, [R2.64] ;  /* 0x0000000a02078981 */ /* 0x000128000c1e1500 */
[----:B------:R1:W-:Y:S01]  /*4bb00*/  STL [R1+0x43cc], R5 ;  /* 0x0043cc0501007387 */ /* 0x0003e20000100800 */
[----:B------:R-:W3:Y:S01]  /*4bb10*/  LDL R10, [R1+0xcf4] ;  /* 0x000cf400010a7983 */ /* 0x000ee20000100800 */
[----:B------:R-:W-:Y:S01]  /*4bb20*/  PRMT R11, RZ, 0x7610, R11 ;  /* 0x00007610ff0b7816 */ /* 0x000fe2000000000b */
[----:B0-----:R-:W-:Y:S01]  /*4bb30*/  @!P0 IMAD.MOV.U32 R2, RZ, RZ, R13 ;  /* 0x000000ffff028224 */ /* 0x001fe200078e000d */
[----:B-1----:R-:W-:Y:S01]  /*4bb40*/  PRMT R5, RZ, 0x7610, R5 ;  /* 0x00007610ff057816 */ /* 0x002fe20000000005 */
[----:B------:R-:W-:-:S05]  /*4bb50*/  @!P0 IMAD.MOV.U32 R3, RZ, RZ, R14 ;  /* 0x000000ffff038224 */ /* 0x000fca00078e000e */
[----:B------:R0:W3:Y:S02]  /*4bb60*/  @!P0 LDG.E.U16 R5, [R2.64] ;  /* 0x0000000a02058981 */ /* 0x0000e4000c1e1500 */
[----:B0-----:R-:W-:Y:S02]  /*4bb70*/  @!P0 IMAD.MOV.U32 R2, RZ, RZ, R6 ;  /* 0x000000ffff028224 */ /* 0x001fe400078e0006 */
[----:B------:R-:W-:-:S05]  /*4bb80*/  @!P0 IMAD.MOV.U32 R3, RZ, RZ, R12 ;  /* 0x000000ffff038224 */ /* 0x000fca00078e000c */
[----:B------:R3:W3:Y:S04]  /*4bb90*/  @!P0 LDG.E.U16 R11, [R2.64] ;  /* 0x0000000a020b8981 */ /* 0x0006e8000c1e1500 */
[----:B--2---:R0:W-:Y:S01]  /*4bba0*/  STL [R1+0x10], R9 ;  /* 0x0000100901007387 */ /* 0x0041e20000100800 */
[----:B------:R-:W2:Y:S03]  /*4bbb0*/  LDL R8, [R1+0xcc4] ;  /* 0x000cc40001087983 */ /* 0x000ea60000100800 */
[----:B0-----:R-:W2:Y:S04]  /*4bbc0*/  LDL R9, [R1+0xcf8] ;  /* 0x000cf80001097983 */ /* 0x001ea80000100800 */
[----:B----4-:R0:W-:Y:S01]  /*4bbd0*/  STL [R1+0x8], R7 ;  /* 0x0000080701007387 */ /* 0x0101e20000100800 */
[----:B------:R-:W-:Y:S01]  /*4bbe0*/  PRMT R28, RZ, 0x7610, R28 ;  /* 0x00007610ff1c7816 */ /* 0x000fe2000000001c */
[----:B---3--:R-:W-:-:S02]  /*4bbf0*/  @!P0 IMAD.MOV.U32 R3, RZ, RZ, R10 ;  /* 0x000000ffff038224 */ /* 0x008fc400078e000a */
[----:B------:R-:W3:Y:S04]  /*4bc00*/  LDL R6, [R1+0xc84] ;  /* 0x000c840001067983 */ /* 0x000ee80000100800 */
[----:B0-----:R-:W4:Y:S01]  /*4bc10*/  LDL R7, [R1+0xcc8] ;  /* 0x000cc80001077983 */ /* 0x001f220000100800 */
[----:B------:R-:W-:-:S03]  /*4bc20*/  PRMT R26, RZ, 0x7610, R26 ;  /* 0x00007610ff1a7816 */ /* 0x000fc6000000001a */
[----:B------:R0:W-:Y:S01]  /*4bc30*/  STL [R1+0x4], R5 ;  /* 0x0000040501007387 */ /* 0x0001e20000100800 */
[----:B------:R-:W3:Y:S03]  /*4bc40*/  LDL R12, [R1+0xc44] ;  /* 0x000c4400010c7983 */ /* 0x000ee60000100800 */
[----:B0-----:R-:W3:Y:S04]  /*4bc50*/  LDL R5, [R1+0xc88] ;  /* 0x000c880001057983 */ /* 0x001ee80000100800 */
[----:B------:R0:W-:Y:S01]  /*4bc60*/  STL [R1], R11 ;  /* 0x0000000b01007387 */ /* 0x0001e20000100800 */
[----:B------:R-:W3:Y:S03]  /*4bc70*/  LDL R10, [R1+0xc04] ;  /* 0x000c0400010a7983 */ /* 0x000ee60000100800 */
[----:B0-----:R-:W3:Y:S01]  /*4bc80*/  LDL R11, [R1+0xc48] ;  /* 0x000c4800010b7983 */ /* 0x001ee20000100800 */
[----:B--2---:R-:W-:-:S03]  /*4bc90*/  @!P0 IMAD.MOV.U32 R2, RZ, RZ, R9 ;  /* 0x000000ffff028224 */ /* 0x004fc600078e0009 */
[----:B------:R-:W2:Y:S04]  /*4bca0*/  LDL R9, [R1+0xc08] ;  /* 0x000c080001097983 */ /* 0x000ea80000100800 */
[----:B------:R0:W2:Y:S02]  /*4bcb0*/  @!P0 LDG.E.U16 R28, [R2.64] ;  /* 0x0000000a021c8981 */ /* 0x0000a4000c1e1500 */
[----:B0-----:R-:W-:Y:S02]  /*4bcc0*/  @!P0 IMAD.MOV.U32 R3, RZ, RZ, R8 ;  /* 0x000000ffff038224 */ /* 0x001fe400078e0008 */
[----:B----4-:R-:W-:-:S05]  /*4bcd0*/  @!P0 IMAD.MOV.U32 R2, RZ, RZ, R7 ;  /* 0x000000ffff028224 */ /* 0x010fca00078e0007 */
[----:B------:R0:W4:Y:S01]  /*4bce0*/  @!P0 LDG.E.U16 R26, [R2.64] ;  /* 0x0000000a021a8981 */ /* 0x000122000c1e1500 */
[----:B------:R-:W-:Y:S01]  /*4bcf0*/  PRMT R4, RZ, 0x7610, R4 ;  /* 0x00007610ff047816 */ /* 0x000fe20000000004 */
[----:B---3--:R-:W-:Y:S02]  /*4bd00*/  @!P0 IMAD.MOV.U32 R15, RZ, RZ, R12 ;  /* 0x000000ffff0f8224 */ /* 0x008fe400078e000c */
[----:B0-----:R-:W-:Y:S02]  /*4bd10*/  @!P0 IMAD.MOV.U32 R3, RZ, RZ, R6 ;  /* 0x000000ffff038224 */ /* 0x001fe400078e0006 */
[----:B------:R-:W-:-:S05]  /*4bd20*/  @!P0 IMAD.MOV.U32 R2, RZ, RZ, R5 ;  /* 0x000000ffff028224 */ /* 0x000fca00078e0005 */
[----:B------:R0:W3:Y:S02]  /*4bd30*/  @!P0 LDG.E.U16 R4, [R2.64] ;  /* 0x0000000a02048981 */ /* 0x0000e4000c1e1500 */
[----:B0-----:R-:W-:Y:S01]  /*4bd40*/  PRMT R3, RZ, 0x7610, R3 ;  /* 0x00007610ff037816 */ /* 0x001fe20000000003 */
[----:B------:R-:W-:-:S05]  /*4bd50*/  @!P0 IMAD.MOV.U32 R14, RZ, RZ, R11 ;  /* 0x000000ffff0e8224 */ /* 0x000fca00078e000b */
[----:B------:R0:W3:Y:S04]  /*4bd60*/  @!P0 LDG.E.U16 R3, [R14.64] ;  /* 0x0000000a0e038981 */ /* 0x0000e8000c1e1500 */
[----:B--2---:R-:W-:Y:S01]  /*4bd70*/  STL [R1+0x4368], R28 ;  /* 0x0043681c01007387 */ /* 0x004fe20000100800 */
[----:B------:R-:W2:Y:S02]  /*4bd80*/  LDL R8, [R1+0xbc4] ;  /* 0x000bc40001087983 */ /* 0x000ea40000100800 */
[----:B------:R-:W2:Y:S01]  /*4bd90*/  LDL R7, [R1+0xbc8] ;  /* 0x000bc80001077983 */ /* 0x000ea20000100800 */
[----:B----4-:R-:W-:Y:S01]  /*4bda0*/  STL [R1+0x43a0], R26 ;  /* 0x0043a01a01007387 */ /* 0x010fe20000100800 */
[----:B------:R-:W-:Y:S02]  /*4bdb0*/  STL [R1+0xc], R20 ;  /* 0x00000c1401007387 */ /* 0x000fe40000100800 */
[----:B------:R-:W4:Y:S02]  /*4bdc0*/  LDL R6, [R1+0xcbc] ;  /* 0x000cbc0001067983 */ /* 0x000f240000100800 */
[----:B------:R-:W4:Y:S01]  /*4bdd0*/  LDL R5, [R1+0xcc0] ;  /* 0x000cc00001057983 */ /* 0x000f220000100800 */
[----:B------:R-:W-:Y:S01]  /*4bde0*/  PRMT R2, RZ, 0x7610, R2 ;  /* 0x00007610ff027816 */ /* 0x000fe20000000002 */
[----:B0-----:R-:W-:-:S02]  /*4bdf0*/  @!P0 IMAD.MOV.U32 R14, RZ, RZ, R9 ;  /* 0x000000ffff0e8224 */ /* 0x001fc400078e0009 */
[----:B------:R-:W-:Y:S01]  /*4be00*/  @!P0 IMAD.MOV.U32 R15, RZ, RZ, R10 ;  /* 0x000000ffff0f8224 */ /* 0x000fe200078e000a */
[----:B------:R-:W-:-:S04]  /*4be10*/  PRMT R0, RZ, 0x7610, R0 ;  /* 0x00007610ff007816 */ /* 0x000fc80000000000 */
[----:B------:R2:W4:Y:S01]  /*4be20*/  @!P0 LDG.E.U16 R2, [R14.64] ;  /* 0x0000000a0e028981 */ /* 0x000522000c1e1500 */
[----:B------:R-:W-:-:S03]  /*4be30*/  PRMT R18, RZ, 0x7610, R18 ;  /* 0x00007610ff127816 */ /* 0x000fc60000000012 */
[----:B---3--:R0:W-:Y:S04]  /*4be40*/  STL [R1+0x43a4], R4 ;  /* 0x0043a40401007387 */ /* 0x0081e80000100800 */
[----:B------:R1:W-:Y:S04]  /*4be50*/  STL [R1+0x43a8], R3 ;  /* 0x0043a80301007387 */ /* 0x0003e80000100800 */
[----:B0-----:R-:W3:Y:S01]  /*4be60*/  LDL R4, [R1+0xcb8] ;  /* 0x000cb80001047983 */ /* 0x001ee20000100800 */
[----:B------:R-:W3:Y:S02]  /*4be70*/  LDL R11, [R1+0xcb4] ;  /* 0x000cb400010b7983 */ /* 0x000ee40000100800 */
[----:B--2---:R-:W-:-:S02]  /*4be80*/  @!P0 IMAD.MOV.U32 R15, RZ, RZ, R8 ;  /* 0x000000ffff0f8224 */ /* 0x004fc400078e0008 */
[----:B------:R-:W-:-:S05]  /*4be90*/  @!P0 IMAD.MOV.U32 R14, RZ, RZ, R7 ;  /* 0x000000ffff0e8224 */ /* 0x000fca00078e0007 */
[----:B------:R4:W2:Y:S02]  /*4bea0*/  @!P0 LDG.E.U16 R0, [R14.64] ;  /* 0x0000000a0e008981 */ /* 0x0008a4000c1e1500 */
[----:B----4-:R-:W-:Y:S02]  /*4beb0*/  @!P0 IMAD.MOV.U32 R15, RZ, RZ, R6 ;  /* 0x000000ffff0f8224 */ /* 0x010fe400078e0006 */
[----:B------:R-:W-:-:S05]  /*4bec0*/  @!P0 IMAD.MOV.U32 R14, RZ, RZ, R5 ;  /* 0x000000ffff0e8224 */ /* 0x000fca00078e0005 */
[----:B------:R3:W4:Y:S04]  /*4bed0*/  @!P0 LDG.E.U16 R18, [R14.64] ;  /* 0x0000000a0e128981 */ /* 0x000728000c1e1500 */
[----:B------:R0:W-:Y:S01]  /*4bee0*/  STL [R1+0x43ac], R2 ;  /* 0x0043ac0201007387 */ /* 0x0001e20000100800 */
[----:B------:R-:W4:Y:S02]  /*4bef0*/  LDL R10, [R1+0xc7c] ;  /* 0x000c7c00010a7983 */ /* 0x000f240000100800 */
[----:B------:R-:W4:Y:S02]  /*4bf00*/  LDL R9, [R1+0xc80] ;  /* 0x000c800001097983 */ /* 0x000f240000100800 */
[----:B---3--:R-:W-:Y:S01]  /*4bf10*/  @!P0 IMAD.MOV.U32 R14, RZ, RZ, R4 ;  /* 0x000000ffff0e8224 */ /* 0x008fe200078e0004 */
[----:B--2---:R2:W-:Y:S01]  /*4bf20*/  STL [R1+0x43b0], R0 ;  /* 0x0043b00001007387 */ /* 0x0045e20000100800 */
[----:B------:R-:W3:Y:S02]  /*4bf30*/  LDL R8, [R1+0xc74] ;  /* 0x000c740001087983 */ /* 0x000ee40000100800 */
[----:B------:R-:W3:Y:S02]  /*4bf40*/  LDL R7, [R1+0xc78] ;  /* 0x000c780001077983 */ /* 0x000ee40000100800 */
[----:B------:R-:W3:Y:S01]  /*4bf50*/  LDL R6, [R1+0xc3c] ;  /* 0x000c3c0001067983 */ /* 0x000ee20000100800 */
[----:B------:R-:W3:Y:S04]  /*4bf60*/  LDL R5, [R1+0xc40] ;  /* 0x000c400001057983 */ /* 0x000ee80000100800 */
[----:B-1----:R-:W3:Y:S04]  /*4bf70*/  LDL R3, [R1+0xc38] ;  /* 0x000c380001037983 */ /* 0x002ee80000100800 */
[----:B----4-:R-:W-:Y:S01]  /*4bf80*/  STL [R1+0x4380], R18 ;  /* 0x0043801201007387 */ /* 0x010fe20000100800 */
[----:B------:R-:W4:Y:S02]  /*4bf90*/  LDL R4, [R1+0xc34] ;  /* 0x000c340001047983 */ /* 0x000f240000100800 */
[----:B0-----:R-:W4:Y:S02]  /*4bfa0*/  LDL R2, [R1+0xbfc] ;  /* 0x000bfc0001027983 */ /* 0x001f240000100800 */
[----:B--2---:R-:W2:Y:S01]  /*4bfb0*/  LDL R0, [R1+0xc00] ;  /* 0x000c000001007983 */ /* 0x004ea20000100800 */
[----:B------:R-:W-:Y:S01]  /*4bfc0*/  PRMT R16, RZ, 0x7610, R16 ;  /* 0x00007610ff107816 */ /* 0x000fe20000000010 */
[----:B------:R-:W-:Y:S01]  /*4bfd0*/  @!P0 IMAD.MOV.U32 R15, RZ, RZ, R11 ;  /* 0x000000ffff0f8224 */ /* 0x000fe200078e000b */
[----:B------:R-:W-:-:S04]  /*4bfe0*/  PRMT R17, RZ, 0x7610, R17 ;  /* 0x00007610ff117816 */ /* 0x000fc80000000011 */
[----:B------:R0:W2:Y:S01]  /*4bff0*/  @!P0 LDG.E.U16 R16, [R14.64] ;  /* 0x0000000a0e108981 */ /* 0x0000a2000c1e1500 */
[----:B------:R-:W-:Y:S01]  /*4c000*/  PRMT R19, RZ, 0x7610, R19 ;  /* 0x00007610ff137816 */ /* 0x000fe20000000013 */
[----:B0-----:R-:W-:Y:S02]  /*4c010*/  @!P0 IMAD.MOV.U32 R14, RZ, RZ, R9 ;  /* 0x000000ffff0e8224 */ /* 0x001fe400078e0009 */
[----:B------:R-:W-:-:S05]  /*4c020*/  @!P0 IMAD.MOV.U32 R15, RZ, RZ, R10 ;  /* 0x000000ffff0f8224 */ /* 0x000fca00078e000a */
[----:B------:R3:W2:Y:S01]  /*4c030*/  @!P0 LDG.E.U16 R17, [R14.64] ;  /* 0x0000000a0e118981 */ /* 0x0006a2000c1e1500 */
[----:B------:R-:W-:Y:S02]  /*4c040*/  PRMT R21, RZ, 0x7610, R21 ;  /* 0x00007610ff157816 */ /* 0x000fe40000000015 */
[----:B------:R-:W-:Y:S02]  /*4c050*/  PRMT R23, RZ, 0x7610, R23 ;  /* 0x00007610ff177816 */ /* 0x000fe40000000017 */
[----:B------:R-:W-:Y:S01]  /*4c060*/  PRMT R25, RZ, 0x7610, R25 ;  /* 0x00007610ff197816 */ /* 0x000fe20000000019 */
[----:B---3--:R-:W-:Y:S02]  /*4c070*/  @!P0 IMAD.MOV.U32 R15, RZ, RZ, R8 ;  /* 0x000000ffff0f8224 */ /* 0x008fe400078e0008 */
[----:B------:R-:W-:-:S05]  /*4c080*/  @!P0 IMAD.MOV.U32 R14, RZ, RZ, R7 ;  /* 0x000000ffff0e8224 */ /* 0x000fca00078e0007 */
[----:B------:R0:W3:Y:S02]  /*4c090*/  @!P0 LDG.E.U16 R19, [R14.64] ;  /* 0x0000000a0e138981 */ /* 0x0000e4000c1e1500 */
[----:B0-----:R-:W-:Y:S02]  /*4c0a0*/  @!P0 IMAD.MOV.U32 R14, RZ, RZ, R5 ;  /* 0x000000ffff0e8224 */ /* 0x001fe400078e0005 */
[----:B------:R-:W-:-:S05]  /*4c0b0*/  @!P0 IMAD.MOV.U32 R15, RZ, RZ, R6 ;  /* 0x000000ffff0f8224 */ /* 0x000fca00078e0006 */
[----:B------:R0:W3:Y:S02]  /*4c0c0*/  @!P0 LDG.E.U16 R21, [R14.64] ;  /* 0x0000000a0e158981 */ /* 0x0000e4000c1e1500 */
[----:B0-----:R-:W-:Y:S02]  /*4c0d0*/  @!P0 IMAD.MOV.U32 R14, RZ, RZ, R3 ;  /* 0x000000ffff0e8224 */ /* 0x001fe400078e0003 */
[----:B----4-:R-:W-:-:S05]  /*4c0e0*/  @!P0 IMAD.MOV.U32 R15, RZ, RZ, R4 ;  /* 0x000000ffff0f8224 */ /* 0x010fca00078e0004 */
[----:B------:R2:W4:Y:S02]  /*4c0f0*/  @!P0 LDG.E.U16 R23, [R14.64] ;  /* 0x0000000a0e178981 */ /* 0x000524000c1e1500 */
[----:B--2---:R-:W-:Y:S02]  /*4c100*/  @!P0 IMAD.MOV.U32 R14, RZ, RZ, R0 ;  /* 0x000000ffff0e8224 */ /* 0x004fe400078e0000 */
[----:B------:R-:W-:-:S05]  /*4c110*/  @!P0 IMAD.MOV.U32 R15, RZ, RZ, R2 ;  /* 0x000000ffff0f8224 */ /* 0x000fca00078e0002 */
[----:B------:R0:W2:Y:S04]  /*4c120*/  @!P0 LDG.E.U16 R25, [R14.64] ;  /* 0x0000000a0e198981 */ /* 0x0000a8000c1e1500 */
[----:B------:R-:W-:Y:S01]  /*4c130*/  STL [R1+0x436c], R16 ;  /* 0x00436c1001007387 */ /* 0x000fe20000100800 */
[----:B------:R-:W-:Y:S03]  /*4c140*/  STL [R1+0x4384], R17 ;  /* 0x0043841101007387 */ /* 0x000fe60000100800 */
[----:B---3--:R-:W-:Y:S04]  /*4c150*/  STL [R1+0x4370], R19 ;  /* 0x0043701301007387 */ /* 0x008fe80000100800 */
[----:B------:R-:W-:Y:S04]  /*4c160*/  STL [R1+0x4388], R21 ;  /* 0x0043881501007387 */ /* 0x000fe80000100800 */
[----:B----4-:R1:W-:Y:S04]  /*4c170*/  STL [R1+0x4374], R23 ;  /* 0x0043741701007387 */ /* 0x0103e80000100800 */
[----:B-1----:R-:W3:Y:S01]  /*4c180*/  LDL R23, [R1+0xbc0] ;  /* 0x000bc00001177983 */ /* 0x002ee20000100800 */
[----:B------:R-:W4:Y:S02]  /*4c190*/  LDL.LU R21, [R1+0x900] ;  /* 0x0009000001157983 */ /* 0x000f240000300800 */
        /* <DEDUP_REMOVED lines=21> */
[----:B0-----:R-:W3:Y:S01]  /*4c2f0*/  LDL R14, [R1+0xbf4] ;  /* 0x000bf400010e7983 */ /* 0x001ee20000100800 */
[----:B------:R-:W3:Y:S01]  /*4c300*/  LDL R15, [R1+0xbf8] ;  /* 0x000bf800010f7983 */ /* 0x000ee20000100800 */
[----:B--2---:R0:W-:Y:S03]  /*4c310*/  STL [R1+0x438c], R25 ;  /* 0x00438c1901007387 */ /* 0x0041e60000100800 */
[----:B0-----:R-:W2:Y:S01]  /*4c320*/  LDL R25, [R1+0xbbc] ;  /* 0x000bbc0001197983 */ /* 0x001ea20000100800 */
[----:B------:R-:W-:-:S02]  /*4c330*/  PRMT R27, RZ, 0x7610, R27 ;  /* 0x00007610ff1b7816 */ /* 0x000fc4000000001b */
[----:B------:R-:W-:Y:S01]  /*4c340*/  PRMT R29, RZ, 0x7610, R29 ;  /* 0x00007610ff1d7816 */ /* 0x000fe2000000001d */
[----:B------:R-:W0:Y:S01]  /*4c350*/  S2R R10, SR_TID.X ;  /* 0x00000000000a7919 */ /* 0x000e220000002100 */
[----:B---3--:R-:W-:-:S04]  /*4c360*/  @!P0 LOP3.LUT R15, R15, R14, RZ, 0x3c, !PT ;  /* 0x0000000e0f0f8212 */ /* 0x008fc800078e3cff */
[----:B------:R-:W-:-:S04]  /*4c370*/  @!P0 LOP3.LUT R14, R15, R14, RZ, 0x3c, !PT ;  /* 0x0000000e0f0e8212 */ /* 0x000fc800078e3cff */
[----:B------:R-:W-:-:S05]  /*4c380*/  @!P0 LOP3.LUT R15, R15, R14, RZ, 0x3c, !PT ;  /* 0x0000000e0f0f8212 */ /* 0x000fca00078e3cff */
[----:B------:R1:W3:Y:S02]  /*4c390*/  @!P0 LDG.E.U16 R27, [R14.64] ;  /* 0x0000000a0e1b8981 */ /* 0x0002e4000c1e1500 */
[----:B-1----:R-:W-:Y:S02]  /*4c3a0*/  @!P0 IMAD.MOV.U32 R14, RZ, RZ, R23 ;  /* 0x000000ffff0e8224 */ /* 0x002fe400078e0017 */
[----:B--2---:R-:W-:-:S05]  /*4c3b0*/  @!P0 IMAD.MOV.U32 R15, RZ, RZ, R25 ;  /* 0x000000ffff0f8224 */ /* 0x004fca00078e0019 */
[----:B------:R-:W2:Y:S01]  /*4c3c0*/  @!P0 LDG.E.U16 R29, [R14.64] ;  /* 0x0000000a0e1d8981 */ /* 0x000ea2000c1e1500 */
[----:B0-----:R-:W-:-:S05]  /*4c3d0*/  LOP3.LUT R10, R10, 0x7f, RZ, 0xc0, !PT ;  /* 0x0000007f0a0a7812 */ /* 0x001fca00078ec0ff */
[----:B------:R-:W-:-:S05]  /*4c3e0*/  IMAD.SHL.U32 R10, R10, 0x2, RZ ;  /* 0x000000020a0a7824 */ /* 0x000fca00078e00ff */
[----:B------:R-:W-:-:S05]  /*4c3f0*/  LOP3.LUT R10, R10, 0x20, RZ, 0x3c, !PT ;  /* 0x000000200a0a7812 */ /* 0x000fca00078e3cff */
[----:B----4-:R-:W-:Y:S01]  /*4c400*/  STS.U16 [R10+0x3a00], R21 ;  /* 0x003a00150a007388 */ /* 0x010fe20000000400 */
        /* <DEDUP_REMOVED lines=14> */
[----:B------:R0:W-:Y:S01]  /*4c4f0*/  STS.U16 [R10+0xb200], R9 ;  /* 0x00b200090a007388 */ /* 0x0001e20000000400 */
[----:B------:R-:W-:Y:S01]  /*4c500*/  STS.U16 [R10+0xba00], R8 ;  /* 0x00ba00080a007388 */ /* 0x000fe20000000400 */
[----:B------:R-:W-:Y:S02]  /*4c510*/  STS.U16 [R10+0xc200], R22 ;  /* 0x00c200160a007388 */ /* 0x000fe40000000400 */
[----:B------:R1:W-:Y:S01]  /*4c520*/  STS.U16 [R10+0xca00], R11 ;  /* 0x00ca000b0a007388 */ /* 0x0003e20000000400 */
[----:B---3--:R-:W-:Y:S04]  /*4c530*/  STL [R1+0x4378], R27 ;  /* 0x0043781b01007387 */ /* 0x008fe80000100800 */
[----:B--2---:R-:W-:Y:S01]  /*4c540*/  STL [R1+0x4390], R29 ;  /* 0x0043901d01007387 */ /* 0x004fe20000100800 */
[----:B0-----:R-:W2:Y:S02]  /*4c550*/  LDL.LU R9, [R1+0x2d4] ;  /* 0x0002d40001097983 */ /* 0x001ea40000300800 */
[----:B-1----:R-:W3:Y:S02]  /*4c560*/  LDL.LU R11, [R1+0x28c] ;  /* 0x00028c00010b7983 */ /* 0x002ee40000300800 */
[----:B---3--:R0:W-:Y:S04]  /*4c570*/  STL [R1+0x4410], R11 ;  /* 0x0044100b01007387 */ /* 0x0081e80000100800 */
[----:B0-----:R-:W3:Y:S01]  /*4c580*/  LDL.LU R11, [R1+0x2a4] ;  /* 0x0002a400010b7983 */ /* 0x001ee20000300800 */
[----:B------:R-:W-:Y:S02]  /*4c590*/  STS.U16 [R10+0xd200], R12 ;  /* 0x00d2000c0a007388 */ /* 0x000fe40000000400 */
[----:B------:R-:W-:Y:S02]  /*4c5a0*/  STS.U16 [R10+0xda00], R13 ;  /* 0x00da000d0a007388 */ /* 0x000fe40000000400 */
[----:B------:R-:W-:Y:S01]  /*4c5b0*/  STS.U16 [R10+0xe200], R24 ;  /* 0x00e200180a007388 */ /* 0x000fe20000000400 */
[----:B---3--:R0:W-:Y:S04]  /*4c5c0*/  STL [R1+0x4414], R11 ;  /* 0x0044140b01007387 */ /* 0x0081e80000100800 */
[----:B0-----:R-:W3:Y:S01]  /*4c5d0*/  LDL.LU R11, [R1+0x2bc] ;  /* 0x0002bc00010b7983 */ /* 0x001ee20000300800 */
[----:B------:R-:W4:Y:S02]  /*4c5e0*/  LDL.LU R12, [R1+0x274] ;  /* 0x00027400010c7983 */ /* 0x000f240000300800 */
[----:B------:R-:W4:Y:S02]  /*4c5f0*/  LDL.LU R13, [R1+0x25c] ;  /* 0x00025c00010d7983 */ /* 0x000f240000300800 */
[----:B------:R-:W4:Y:S01]  /*4c600*/  LDL.LU R24, [R1+0x244] ;  /* 0x0002440001187983 */ /* 0x000f220000300800 */
[----:B------:R-:W4:Y:S01]  /*4c610*/  LDL.LU R29, [R1+0x22c] ;  /* 0x00022c00011d7983 */ /* 0x000f220000300800 */
        /* <DEDUP_REMOVED lines=20> */
[----:B------:R-:W4:Y:S03]  /*4c760*/  LDL.LU R20, [R1+0x40] ;  /* 0x0000400001147983 */ /* 0x000f260000300800 */
[----:B--2---:R0:W-:Y:S01]  /*4c770*/  STS.U16 [R10+0xea00], R9 ;  /* 0x00ea00090a007388 */ /* 0x0041e20000000400 */
[----:B------:R-:W3:Y:S03]  /*4c780*/  LDL.LU R8, [R1+0x28] ;  /* 0x0000280001087983 */ /* 0x000ee60000300800 */
[----:B0-----:R-:W3:Y:S04]  /*4c790*/  LDL.LU R9, [R1+0x1c] ;  /* 0x00001c0001097983 */ /* 0x001ee80000300800 */
[----:B---3--:R0:W-:Y:S04]  /*4c7a0*/  STS.U16 [R10+0xf200], R11 ;  /* 0x00f2000b0a007388 */ /* 0x0081e80000000400 */
[----:B0-----:R-:W3:Y:S04]  /*4c7b0*/  LDL.LU R11, [R1+0x4414] ;  /* 0x00441400010b7983 */ /* 0x001ee80000300800 */
[----:B---3--:R0:W-:Y:S04]  /*4c7c0*/  STS.U16 [R10+0xfa00], R11 ;  /* 0x00fa000b0a007388 */ /* 0x0081e80000000400 */
[----:B0-----:R-:W3:Y:S04]  /*4c7d0*/  LDL.LU R11, [R1+0x4410] ;  /* 0x00441000010b7983 */ /* 0x001ee80000300800 */
[----:B---3--:R0:W-:Y:S01]  /*4c7e0*/  STS.U16 [R10+0x10200], R11 ;  /* 0x0102000b0a007388 */ /* 0x0081e20000000400 */
[----:B----4-:R1:W-:Y:S02]  /*4c7f0*/  STS.U16 [R10+0x10a00], R12 ;  /* 0x010a000c0a007388 */ /* 0x0103e40000000400 */
[----:B------:R3:W-:Y:S02]  /*4c800*/  STS.U16 [R10+0x11200], R13 ;  /* 0x0112000d0a007388 */ /* 0x0007e40000000400 */
[----:B------:R4:W-:Y:S01]  /*4c810*/  STS.U16 [R10+0x11a00], R24 ;  /* 0x011a00180a007388 */ /* 0x0009e20000000400 */
[----:B0-----:R-:W2:Y:S01]  /*4c820*/  LDL.LU R11, [R1+0x440c] ;  /* 0x00440c00010b7983 */ /* 0x001ea20000300800 */
[----:B-1----:R-:W2:Y:S02]  /*4c830*/  LDL.LU R12, [R1+0x4408] ;  /* 0x00440800010c7983 */ /* 0x002ea40000300800 */
[----:B---3--:R-:W3:Y:S02]  /*4c840*/  LDL.LU R13, [R1+0x4404] ;  /* 0x00440400010d7983 */ /* 0x008ee40000300800 */
[----:B----4-:R-:W4:Y:S01]  /*4c850*/  LDL.LU R24, [R1+0x4400] ;  /* 0x0044000001187983 */ /* 0x010f220000300800 */
        /* <DEDUP_REMOVED lines=15> */
[----:B------:R0:W-:Y:S02]  /*4c950*/  STS.U16 [R10+0x19a00], R22 ;  /* 0x019a00160a007388 */ /* 0x0001e40000000400 */
[----:B0-----:R-:W0:Y:S04]  /*4c960*/  S2R R22, SR_TID.X ;  /* 0x0000000000167919 */ /* 0x001e280000002100 */
        /* <DEDUP_REMOVED lines=8> */
[----:B0-----:R-:W-:-:S05]  /*4c9f0*/  LOP3.LUT R22, R22, 0x7f, RZ, 0xc0, !PT ;  /* 0x0000007f16167812 */ /* 0x001fca00078ec0ff */
[----:B------:R-:W-:-:S05]  /*4ca00*/  IMAD.SHL.U32 R22, R22, 0x2, RZ ;  /* 0x0000000216167824 */ /* 0x000fca00078e00ff */
[----:B------:R-:W-:-:S05]  /*4ca10*/  LOP3.LUT R0, R22, 0x30, RZ, 0x3c, !PT ;  /* 0x0000003016007812 */ /* 0x000fca00078e3cff */
[----:B------:R-:W-:Y:S04]  /*4ca20*/  STL [R1+0x43fc], R0 ;  /* 0x0043fc0001007387 */ /* 0x000fe80000100800 */
[----:B----4-:R0:W-:Y:S04]  /*4ca30*/  STS.U16 [R10+0x1e200], R24 ;  /* 0x01e200180a007388 */ /* 0x0101e80000000400 */
[----:B0-----:R-:W4:Y:S01]  /*4ca40*/  LDL.LU R24, [R1+0x93c] ;  /* 0x00093c0001187983 */ /* 0x001f220000300800 */
[----:B------:R-:W-:-:S05]  /*4ca50*/  LOP3.LUT R0, R22, 0x20, RZ, 0x3c, !PT ;  /* 0x0000002016007812 */ /* 0x000fca00078e3cff */
[----:B---3--:R-:W-:Y:S01]  /*4ca60*/  STS.U16 [R0+0x1ea00], R13 ;  /* 0x01ea000d00007388 */ /* 0x008fe20000000400 */
[----:B--2---:R-:W-:Y:S02]  /*4ca70*/  STS.U16 [R0+0x1f200], R12 ;  /* 0x01f2000c00007388 */ /* 0x004fe40000000400 */
[----:B------:R-:W-:Y:S01]  /*4ca80*/  STS.U16 [R0+0x1fa00], R11 ;  /* 0x01fa000b00007388 */ /* 0x000fe20000000400 */
[----:B----4-:R0:W-:Y:S04]  /*4ca90*/  STL [R1+0x43f8], R24 ;  /* 0x0043f81801007387 */ /* 0x0101e80000100800 */
[----:B0-----:R-:W2:Y:S01]  /*4caa0*/  LDL.LU R24, [R1+0x98c] ;  /* 0x00098c0001187983 */ /* 0x001ea20000300800 */
[----:B------:R-:W3:Y:S02]  /*4cab0*/  LDL.LU R29, [R1+0x928] ;  /* 0x00092800011d7983 */ /* 0x000ee40000300800 */
[----:B------:R-:W4:Y:S02]  /*4cac0*/  LDL.LU R14, [R1+0x914] ;  /* 0x00091400010e7983 */ /* 0x000f240000300800 */
        /* <DEDUP_REMOVED lines=25> */
[----:B------:R-:W3:Y:S04]  /*4cc60*/  LDL.LU R11, [R1+0x978] ;  /* 0x00097800010b7983 */ /* 0x000ee80000300800 */
[----:B--2---:R0:W-:Y:S04]  /*4cc70*/  STS.U16 [R0+0x300], R24 ;  /* 0x0003001800007388 */ /* 0x0041e80000000400 */
[----:B0-----:R-:W2:Y:S01]  /*4cc80*/  LDL.LU R24, [R1+0x43f8] ;  /* 0x0043f80001187983 */ /* 0x001ea20000300800 */
[----:B---3--:R-:W-:Y:S02]  /*4cc90*/  STS.U16 [R0+0xb00], R11 ;  /* 0x000b000b00007388 */ /* 0x008fe40000000400 */
[----:B------:R-:W-:Y:S02]  /*4cca0*/  STS.U16 [R0+0x1300], R12 ;  /* 0x0013000c00007388 */ /* 0x000fe40000000400 */
[----:B------:R-:W-:Y:S01]  /*4ccb0*/  STS.U16 [R0+0x1b00], R13 ;  /* 0x001b000d00007388 */ /* 0x000fe20000000400 */
[----:B--2---:R-:W-:Y:S01]  /*4ccc0*/  STS.U16 [R0+0x2300], R24 ;  /* 0x0023001800007388 */ /* 0x004fe20000000400 */
[----:B------:R-:W-:Y:S02]  /*4ccd0*/  STS.U16 [R0+0x2b00], R29 ;  /* 0x002b001d00007388 */ /* 0x000fe40000000400 */
[----:B----4-:R-:W-:Y:S02]  /*4cce0*/  STS.U16 [R0+0x3300], R14 ;  /* 0x0033000e00007388 */ /* 0x010fe40000000400 */
        /* <DEDUP_REMOVED lines=15> */
[----:B------:R0:W-:Y:S02]  /*4cde0*/  STS.U16 [R0+0xb300], R7 ;  /* 0x00b3000700007388 */ /* 0x0001e40000000400 */
[----:B------:R-:W-:Y:S01]  /*4cdf0*/  STS.U16 [R0+0xbb00], R6 ;  /* 0x00bb000600007388 */ /* 0x000fe20000000400 */
[----:B------:R-:W-:Y:S01]  /*4ce00*/  STS.U16 [R0+0xc300], R20 ;  /* 0x00c3001400007388 */ /* 0x000fe20000000400 */
[----:B------:R1:W-:Y:S03]  /*4ce10*/  STS.U16 [R0+0xcb00], R8 ;  /* 0x00cb000800007388 */ /* 0x0003e60000000400 */
[----:B0-----:R-:W2:Y:S01]  /*4ce20*/  LDL.LU R7, [R1+0x2d0] ;  /* 0x0002d00001077983 */ /* 0x001ea20000300800 */
[----:B-1----:R-:W3:Y:S03]  /*4ce30*/  LDL.LU R8, [R1+0x288] ;  /* 0x0002880001087983 */ /* 0x002ee60000300800 */
        /* <DEDUP_REMOVED lines=73> */
[----:B------:R-:W-:Y:S01]  /*4d2d0*/  IMAD.SHL.U32 R20, R20, 0x2, RZ ;  /* 0x0000000214147824 */ /* 0x000fe200078e00ff */
[----:B----4-:R0:W-:Y:S04]  /*4d2e0*/  STS.U16 [R0+0x1e300], R22 ;  /* 0x01e3001600007388 */ /* 0x0101e80000000400 */
[----:B0-----:R-:W-:-:S05]  /*4d2f0*/  LOP3.LUT R0, R20, 0x40, RZ, 0x3c, !PT ;  /* 0x0000004014007812 */ /* 0x001fca00078e3cff */
[----:B------:R0:W-:Y:S01]  /*4d300*/  STL [R1+0x43dc], R0 ;  /* 0x0043dc0001007387 */ /* 0x0001e20000100800 */
[----:B------:R-:W4:Y:S01]  /*4d310*/  LDL.LU R22, [R1+0x938] ;  /* 0x0009380001167983 */ /* 0x000f220000300800 */
[----:B0-----:R-:W-:-:S05]  /*4d320*/  LOP3.LUT R0, R20, 0x30, RZ, 0x3c, !PT ;  /* 0x0000003014007812 */ /* 0x001fca00078e3cff */
        /* <DEDUP_REMOVED lines=137> */
[----:B------:R0:W-:Y:S02]  /*4dbc0*/  STL [R1+0x43bc], R8 ;  /* 0x0043bc0801007387 */ /* 0x0001e40000100800 */
[----:B0-----:R-:W-:Y:S02]  /*4dbd0*/  LOP3.LUT R8, R28, 0x40, RZ, 0x3c, !PT ;  /* 0x000000401c087812 */ /* 0x001fe400078e3cff */
[----:B----4-:R0:W-:Y:S04]  /*4dbe0*/  STS.U16 [R0+0x1e400], R20 ;  /* 0x01e4001400007388 */ /* 0x0101e80000000400 */
[----:B0-----:R-:W4:Y:S01]  /*4dbf0*/  LDL.LU R20, [R1+0x948] ;  /* 0x0009480001147983 */ /* 0x001f220000300800 */
        /* <DEDUP_REMOVED lines=23> */
[----:B------:R-:W4:Y:S04]  /*4dd70*/  LDL.LU R28, [R1+0x2f8] ;  /* 0x0002f800011c7983 */ /* 0x000f280000300800 */
[----:B---3--:R0:W-:Y:S01]  /*4dd80*/  STS.U16 [R8+0x1ec00], R7 ;  /* 0x01ec000708007388 */ /* 0x0081e20000000400 */
[----:B--2---:R1:W-:Y:S02]  /*4dd90*/  STS.U16 [R8+0x1f400], R6 ;  /* 0x01f4000608007388 */ /* 0x0043e40000000400 */
[----:B------:R2:W-:Y:S01]  /*4dda0*/  STS.U16 [R8+0x1fc00], R5 ;  /* 0x01fc000508007388 */ /* 0x0005e20000000400 */
[----:B0-----:R-:W3:Y:S01]  /*4ddb0*/  LDL.LU R7, [R1+0x95c] ;  /* 0x00095c0001077983 */ /* 0x001ee20000300800 */
[----:B-1----:R-:W3:Y:S02]  /*4ddc0*/  LDL.LU R6, [R1+0x970] ;  /* 0x0009700001067983 */ /* 0x002ee40000300800 */
[----:B--2---:R-:W2:Y:S02]  /*4ddd0*/  LDL.LU R8, [R1+0x43bc] ;  /* 0x0043bc0001087983 */ /* 0x004ea40000300800 */
[----:B------:R-:W2:Y:S02]  /*4dde0*/  LDL.LU R5, [R1+0x984] ;  /* 0x0009840001057983 */ /* 0x000ea40000300800 */
[----:B--2---:R-:W-:Y:S01]  /*4ddf0*/  STS.U16 [R8+0x500], R5 ;  /* 0x0005000508007388 */ /* 0x004fe20000000400 */
[----:B---3--:R-:W-:Y:S02]  /*4de00*/  STS.U16 [R8+0xd00], R6 ;  /* 0x000d000608007388 */ /* 0x008fe40000000400 */
[----:B------:R-:W-:Y:S02]  /*4de10*/  STS.U16 [R8+0x1500], R7 ;  /* 0x0015000708007388 */ /* 0x000fe40000000400 */
[----:B----4-:R-:W-:Y:S01]  /*4de20*/  STS.U16 [R8+0x1d00], R20 ;  /* 0x001d001408007388 */ /* 0x010fe20000000400 */
        /* <DEDUP_REMOVED lines=17> */
[----:B------:R0:W-:Y:S02]  /*4df40*/  STS.U16 [R8+0xad00], R18 ;  /* 0x00ad001208007388 */ /* 0x0001e40000000400 */
[----:B------:R1:W-:Y:S01]  /*4df50*/  STS.U16 [R8+0xb500], R0 ;  /* 0x00b5000008007388 */ /* 0x0003e20000000400 */
[----:B0-----:R-:W2:Y:S01]  /*4df60*/  LDL.LU R18, [R1+0x2e0] ;  /* 0x0002e00001127983 */ /* 0x001ea20000300800 */
[----:B-1----:R-:W3:Y:S03]  /*4df70*/  LDL.LU R0, [R1+0x298] ;  /* 0x0002980001007983 */ /* 0x002ee60000300800 */
[----:B---3--:R0:W-:Y:S04]  /*4df80*/  STL [R1+0x43b4], R0 ;  /* 0x0043b40001007387 */ /* 0x0081e80000100800 */
[----:B0-----:R-:W3:Y:S01]  /*4df90*/  LDL.LU R0, [R1+0x2b0] ;  /* 0x0002b00001007983 */ /* 0x001ee20000300800 */
[----:B------:R-:W-:Y:S02]  /*4dfa0*/  STS.U16 [R8+0xbd00], R2 ;  /* 0x00bd000208007388 */ /* 0x000fe40000000400 */
[----:B------:R-:W-:Y:S02]  /*4dfb0*/  STS.U16 [R8+0xc500], R3 ;  /* 0x00c5000308007388 */ /* 0x000fe40000000400 */
[----:B------:R-:W-:Y:S01]  /*4dfc0*/  STS.U16 [R8+0xcd00], R4 ;  /* 0x00cd000408007388 */ /* 0x000fe20000000400 */
[----:B------:R-:W-:Y:S01]  /*4dfd0*/  STS.U16 [R8+0xd500], R26 ;  /* 0x00d5001a08007388 */ /* 0x000fe20000000400 */
[----:B------:R-:W-:Y:S03]  /*4dfe0*/  STS.U16 [R8+0xdd00], R28 ;  /* 0x00dd001c08007388 */ /* 0x000fe60000000400 */
        /* <DEDUP_REMOVED lines=28> */
[----:B------:R-:W4:Y:S03]  /*4e1b0*/  LDL.LU R16, [R1+0x10] ;  /* 0x0000100001107983 */ /* 0x000f260000300800 */
[----:B0-----:R-:W4:Y:S04]  /*4e1c0*/  LDL.LU R18, [R1+0x4] ;  /* 0x0000040001127983 */ /* 0x001f280000300800 */
        /* <DEDUP_REMOVED lines=8> */
[----:B------:R4:W-:Y:S04]  /*4e250*/  STS.U16 [R8+0x11d00], R26 ;  /* 0x011d001a08007388 */ /* 0x0009e80000000400 */
[----:B0-----:R-:W2:Y:S01]  /*4e260*/  LDL.LU R0, [R1+0x43b0] ;  /* 0x0043b00001007983 */ /* 0x001ea20000300800 */
[----:B-1----:R-:W2:Y:S02]  /*4e270*/  LDL.LU R2, [R1+0x43ac] ;  /* 0x0043ac0001027983 */ /* 0x002ea40000300800 */
[----:B---3--:R-:W3:Y:S02]  /*4e280*/  LDL.LU R3, [R1+0x43a8] ;  /* 0x0043a80001037983 */ /* 0x008ee40000300800 */
[----:B----4-:R-:W4:Y:S01]  /*4e290*/  LDL.LU R4, [R1+0x43a4] ;  /* 0x0043a40001047983 */ /* 0x010f220000300800 */
[----:B------:R-:W2:Y:S04]  /*4e2a0*/  LDL.LU R26, [R1+0x43a0] ;  /* 0x0043a000011a7983 */ /* 0x000ea80000300800 */
        /* <DEDUP_REMOVED lines=23> */
[----:B------:R-:W-:Y:S01]  /*4e420*/  STS.U16 [R8+0x1d500], R18 ;  /* 0x01d5001208007388 */ /* 0x000fe20000000400 */
[----:B0-----:R-:W-:-:S05]  /*4e430*/  LOP3.LUT R28, R28, 0x7f, RZ, 0xc0, !PT ;  /* 0x0000007f1c1c7812 */ /* 0x001fca00078ec0ff */
[----:B------:R-:W-:-:S05]  /*4e440*/  IMAD.SHL.U32 R28, R28, 0x2, RZ ;  /* 0x000000021c1c7824 */ /* 0x000fca00078e00ff */
[----:B------:R-:W-:-:S05]  /*4e450*/  LOP3.LUT R5, R28, 0x60, RZ, 0x3c, !PT ;  /* 0x000000601c057812 */ /* 0x000fca00078e3cff */
[----:B------:R0:W-:Y:S02]  /*4e460*/  STL [R1+0x439c], R5 ;  /* 0x00439c0501007387 */ /* 0x0001e40000100800 */
[----:B0-----:R-:W-:Y:S02]  /*4e470*/  LOP3.LUT R5, R28, 0x50, RZ, 0x3c, !PT ;  /* 0x000000501c057812 */ /* 0x001fe400078e3cff */
[----:B--2---:R-:W-:Y:S01]  /*4e480*/  STS.U16 [R8+0x1dd00], R26 ;  /* 0x01dd001a08007388 */ /* 0x004fe20000000400 */
[----:B----4-:R0:W-:Y:S03]  /*4e490*/  STS.U16 [R8+0x1e500], R4 ;  /* 0x01e5000408007388 */ /* 0x0101e60000000400 */
[----:B0-----:R-:W2:Y:S01]  /*4e4a0*/  LDL.LU R4, [R1+0x944] ;  /* 0x0009440001047983 */ /* 0x001ea20000300800 */
[----:B------:R-:W4:Y:S02]  /*4e4b0*/  LDL.LU R26, [R1+0x930] ;  /* 0x00093000011a7983 */ /* 0x000f240000300800 */
        /* <DEDUP_REMOVED lines=22> */
[----:B------:R-:W2:Y:S04]  /*4e620*/  LDL.LU R28, [R1+0x2f4] ;  /* 0x0002f400011c7983 */ /* 0x000ea80000300800 */
[----:B---3--:R0:W-:Y:S01]  /*4e630*/  STS.U16 [R5+0x1ed00], R3 ;  /* 0x01ed000305007388 */ /* 0x0081e20000000400 */
[----:B------:R1:W-:Y:S02]  /*4e640*/  STS.U16 [R5+0x1f500], R2 ;  /* 0x01f5000205007388 */ /* 0x0003e40000000400 */
[----:B------:R3:W-:Y:S01]  /*4e650*/  STS.U16 [R5+0x1fd00], R0 ;  /* 0x01fd000005007388 */ /* 0x0007e20000000400 */
[----:B0-----:R-:W2:Y:S01]  /*4e660*/  LDL.LU R3, [R1+0x958] ;  /* 0x0009580001037983 */ /* 0x001ea20000300800 */
[----:B-1----:R-:W2:Y:S02]  /*4e670*/  LDL.LU R2, [R1+0x96c] ;  /* 0x00096c0001027983 */ /* 0x002ea40000300800 */
[----:B---3--:R-:W3:Y:S02]  /*4e680*/  LDL.LU R5, [R1+0x439c] ;  /* 0x00439c0001057983 */ /* 0x008ee40000300800 */
[----:B------:R-:W3:Y:S02]  /*4e690*/  LDL.LU R0, [R1+0x980] ;  /* 0x0009800001007983 */ /* 0x000ee40000300800 */
[----:B---3--:R-:W-:Y:S01]  /*4e6a0*/  STS.U16 [R5+0x600], R0 ;  /* 0x0006000005007388 */ /* 0x008fe20000000400 */
[----:B--2---:R-:W-:Y:S02]  /*4e6b0*/  STS.U16 [R5+0xe00], R2 ;  /* 0x000e000205007388 */ /* 0x004fe40000000400 */
[----:B------:R-:W-:Y:S02]  /*4e6c0*/  STS.U16 [R5+0x1600], R3 ;  /* 0x0016000305007388 */ /* 0x000fe40000000400 */
[----:B------:R-:W-:Y:S01]  /*4e6d0*/  STS.U16 [R5+0x1e00], R4 ;  /* 0x001e000405007388 */ /* 0x000fe20000000400 */
        /* <DEDUP_REMOVED lines=19> */
[----:B0-----:R-:W2:Y:S01]  /*4e810*/  LDL.LU R16, [R1+0x2dc] ;  /* 0x0002dc0001107983 */ /* 0x001ea20000300800 */
[----:B------:R-:W3:Y:S03]  /*4e820*/  LDL.LU R29, [R1+0x294] ;  /* 0x00029400011d7983 */ /* 0x000ee60000300800 */
        /* <DEDUP_REMOVED lines=36> */
[----:B0-----:R-:W4:Y:S04]  /*4ea70*/  LDL.LU R16, [R1] ;  /* 0x0000000001107983 */ /* 0x001f280000300800 */
        /* <DEDUP_REMOVED lines=8> */
[----:B------:R4:W-:Y:S01]  /*4eb00*/  STS.U16 [R5+0x11e00], R18 ;  /* 0x011e001205007388 */ /* 0x0009e20000000400 */
[----:B------:R4:W-:Y:S03]  /*4eb10*/  STS.U16 [R5+0x12600], R0 ;  /* 0x0126000005007388 */ /* 0x0009e60000000400 */
[----:B0-----:R-:W2:Y:S01]  /*4eb20*/  LDL.LU R29, [R1+0x4390] ;  /* 0x00439000011d7983 */ /* 0x001ea20000300800 */
[----:B-1----:R-:W2:Y:S02]  /*4eb30*/  LDL.LU R25, [R1+0x438c] ;  /* 0x00438c0001197983 */ /* 0x002ea40000300800 */
[----:B---3--:R-:W3:Y:S02]  /*4eb40*/  LDL.LU R21, [R1+0x4388] ;  /* 0x0043880001157983 */ /* 0x008ee40000300800 */
[----:B----4-:R-:W4:Y:S01]  /*4eb50*/  LDL.LU R17, [R1+0x4384] ;  /* 0x0043840001117983 */ /* 0x010f220000300800 */
[----:B------:R-:W2:Y:S01]  /*4eb60*/  LDL.LU R18, [R1+0x4380] ;  /* 0x0043800001127983 */ /* 0x000ea20000300800 */
[----:B------:R-:W2:Y:S03]  /*4eb70*/  LDL.LU R0, [R1+0x92c] ;  /* 0x00092c0001007983 */ /* 0x000ea60000300800 */
        /* <DEDUP_REMOVED lines=15> */
[----:B0-----:R-:W0:Y:S01]  /*4ec70*/  S2R R28, SR_TID.X ;  /* 0x00000000001c7919 */ /* 0x001e220000002100 */
        /* <DEDUP_REMOVED lines=9> */
[C---:B------:R-:W-:Y:S01]  /*4ed10*/  LOP3.LUT R4, R28.reuse, 0x70, RZ, 0x3c, !PT ;  /* 0x000000701c047812 */ /* 0x040fe200078e3cff */
[----:B--2---:R0:W-:Y:S01]  /*4ed20*/  STL [R1+0x437c], R0 ;  /* 0x00437c0001007387 */ /* 0x0041e20000100800 */
[----:B------:R-:W2:Y:S01]  /*4ed30*/  LDL.LU R13, [R1+0x918] ;  /* 0x00091800010d7983 */ /* 0x000ea20000300800 */
[----:B0-----:R-:W-:-:S05]  /*4ed40*/  LOP3.LUT R0, R28, 0x60, RZ, 0x3c, !PT ;  /* 0x000000601c007812 */ /* 0x001fca00078e3cff */
[----:B------:R0:W-:Y:S01]  /*4ed50*/  STS.U16 [R0+0x1de00], R18 ;  /* 0x01de001200007388 */ /* 0x0001e20000000400 */
[----:B----4-:R1:W-:Y:S03]  /*4ed60*/  STS.U16 [R0+0x1e600], R17 ;  /* 0x01e6001100007388 */ /* 0x0103e60000000400 */
[----:B0-----:R-:W4:Y:S01]  /*4ed70*/  LDL.LU R18, [R1+0x940] ;  /* 0x0009400001127983 */ /* 0x001f220000300800 */
[----:B-1----:R-:W2:Y:S02]  /*4ed80*/  LDL.LU R17, [R1+0x954] ;  /* 0x0009540001117983 */ /* 0x002ea40000300800 */
        /* <DEDUP_REMOVED lines=20> */
[----:B------:R-:W2:Y:S01]  /*4eed0*/  LDL.LU R28, [R1+0x388] ;  /* 0x00038800011c7983 */ /* 0x000ea20000300800 */
[----:B---3--:R0:W-:Y:S01]  /*4eee0*/  STS.U16 [R0+0x1ee00], R21 ;  /* 0x01ee001500007388 */ /* 0x0081e20000000400 */
[----:B------:R1:W-:Y:S02]  /*4eef0*/  STS.U16 [R0+0x1f600], R25 ;  /* 0x01f6001900007388 */ /* 0x0003e40000000400 */
[----:B------:R3:W-:Y:S01]  /*4ef00*/  STS.U16 [R0+0x1fe00], R29 ;  /* 0x01fe001d00007388 */ /* 0x0007e20000000400 */
[----:B0-----:R-:W2:Y:S01]  /*4ef10*/  LDL.LU R21, [R1+0x968] ;  /* 0x0009680001157983 */ /* 0x001ea20000300800 */
[----:B-1----:R-:W2:Y:S02]  /*4ef20*/  LDL.LU R25, [R1+0x97c] ;  /* 0x00097c0001197983 */ /* 0x002ea40000300800 */
[----:B---3--:R-:W3:Y:S01]  /*4ef30*/  LDL.LU R0, [R1+0x437c] ;  /* 0x00437c0001007983 */ /* 0x008ee20000300800 */
[----:B--2---:R-:W-:Y:S01]  /*4ef40*/  STS.U16 [R4+0x700], R25 ;  /* 0x0007001904007388 */ /* 0x004fe20000000400 */
[----:B------:R-:W-:Y:S02]  /*4ef50*/  STS.U16 [R4+0xf00], R21 ;  /* 0x000f001504007388 */ /* 0x000fe40000000400 */
[----:B------:R-:W-:Y:S02]  /*4ef60*/  STS.U16 [R4+0x1700], R17 ;  /* 0x0017001104007388 */ /* 0x000fe40000000400 */
[----:B----4-:R-:W-:Y:S01]  /*4ef70*/  STS.U16 [R4+0x1f00], R18 ;  /* 0x001f001204007388 */ /* 0x010fe20000000400 */
[----:B---3--:R-:W-:Y:S01]  /*4ef80*/  STS.U16 [R4+0x2700], R0 ;  /* 0x0027000004007388 */ /* 0x008fe20000000400 */
[----:B------:R0:W-:Y:S02]  /*4ef90*/  STS.U16 [R4+0x2f00], R13 ;  /* 0x002f000d04007388 */ /* 0x0001e40000000400 */
        /* <DEDUP_REMOVED lines=12> */
[----:B------:R-:W-:Y:S01]  /*4f060*/  STS.U16 [R4+0x9700], R12 ;  /* 0x0097000c04007388 */ /* 0x000fe20000000400 */
[----:B0-----:R-:W2:Y:S01]  /*4f070*/  LDL.LU R13, [R1+0x2f0] ;  /* 0x0002f000010d7983 */ /* 0x001ea20000300800 */
[----:B------:R0:W-:Y:S02]  /*4f080*/  STS.U16 [R4+0x9f00], R14 ;  /* 0x009f000e04007388 */ /* 0x0001e40000000400 */
[----:B------:R1:W-:Y:S02]  /*4f090*/  STS.U16 [R4+0xa700], R24 ;  /* 0x00a7001804007388 */ /* 0x0003e40000000400 */
[----:B------:R-:W-:Y:S01]  /*4f0a0*/  STS.U16 [R4+0xaf00], R15 ;  /* 0x00af000f04007388 */ /* 0x000fe20000000400 */
[----:B------:R3:W-:Y:S01]  /*4f0b0*/  STS.U16 [R4+0xb700], R27 ;  /* 0x00b7001b04007388 */ /* 0x0007e20000000400 */
[----:B------:R4:W-:Y:S02]  /*4f0c0*/  STS.U16 [R4+0xbf00], R23 ;  /* 0x00bf001704007388 */ /* 0x0009e40000000400 */
[----:B------:R4:W-:Y:S01]  /*4f0d0*/  STS.U16 [R4+0xc700], R19 ;  /* 0x00c7001304007388 */ /* 0x0009e20000000400 */
[----:B0-----:R-:W2:Y:S01]  /*4f0e0*/  LDL.LU R14, [R1+0x2d8] ;  /* 0x0002d800010e7983 */ /* 0x001ea20000300800 */
[----:B-1----:R-:W2:Y:S02]  /*4f0f0*/  LDL.LU R24, [R1+0x2c0] ;  /* 0x0002c00001187983 */ /* 0x002ea40000300800 */
[----:B---3--:R-:W3:Y:S01]  /*4f100*/  LDL.LU R27, [R1+0x2a8] ;  /* 0x0002a800011b7983 */ /* 0x008ee20000300800 */
[----:B------:R0:W-:Y:S04]  /*4f110*/  STS.U16 [R4+0xcf00], R16 ;  /* 0x00cf001004007388 */ /* 0x0001e80000000400 */
[----:B----4-:R-:W4:Y:S01]  /*4f120*/  LDL.LU R23, [R1+0x290] ;  /* 0x0002900001177983 */ /* 0x010f220000300800 */
[----:B------:R-:W4:Y:S03]  /*4f130*/  LDL.LU R19, [R1+0x278] ;  /* 0x0002780001137983 */ /* 0x000f260000300800 */
[----:B------:R1:W-:Y:S04]  /*4f140*/  STS.U16 [R4+0xd700], R28 ;  /* 0x00d7001c04007388 */ /* 0x0003e80000000400 */
[----:B0-----:R-:W4:Y:S01]  /*4f150*/  LDL.LU R16, [R1+0x260] ;  /* 0x0002600001107983 */ /* 0x001f220000300800 */
[----:B-1----:R-:W4:Y:S02]  /*4f160*/  LDL.LU R28, [R1+0x248] ;  /* 0x00024800011c7983 */ /* 0x002f240000300800 */
        /* <DEDUP_REMOVED lines=19> */
[----:B--2---:R-:W-:Y:S04]  /*4f2a0*/  STS.U16 [R4+0xdf00], R13 ;  /* 0x00df000d04007388 */ /* 0x004fe80000000400 */
[----:B------:R0:W-:Y:S01]  /*4f2b0*/  STS.U16 [R4+0xe700], R14 ;  /* 0x00e7000e04007388 */ /* 0x0001e20000000400 */
[----:B------:R1:W-:Y:S02]  /*4f2c0*/  STS.U16 [R4+0xef00], R24 ;  /* 0x00ef001804007388 */ /* 0x0003e40000000400 */
[----:B---3--:R2:W-:Y:S01]  /*4f2d0*/  STS.U16 [R4+0xf700], R27 ;  /* 0x00f7001b04007388 */ /* 0x0085e20000000400 */
[----:B----4-:R3:W-:Y:S01]  /*4f2e0*/  STS.U16 [R4+0xff00], R23 ;  /* 0x00ff001704007388 */ /* 0x0107e20000000400 */
[----:B------:R3:W-:Y:S03]  /*4f2f0*/  STS.U16 [R4+0x10700], R19 ;  /* 0x0107001304007388 */ /* 0x0007e60000000400 */
[----:B0-----:R-:W4:Y:S01]  /*4f300*/  LDL.LU R14, [R1+0x68] ;  /* 0x00006800010e7983 */ /* 0x001f220000300800 */
[----:B------:R-:W4:Y:S02]  /*4f310*/  LDL.LU R12, [R1+0x50] ;  /* 0x00005000010c7983 */ /* 0x000f240000300800 */
[----:B------:R-:W4:Y:S02]  /*4f320*/  LDL.LU R13, [R1+0x30] ;  /* 0x00003000010d7983 */ /* 0x000f240000300800 */
[----:B-1----:R-:W4:Y:S01]  /*4f330*/  LDL.LU R24, [R1+0x8] ;  /* 0x0000080001187983 */ /* 0x002f220000300800 */
[----:B--2---:R-:W2:Y:S04]  /*4f340*/  LDL.LU R27, [R1+0x4378] ;  /* 0x00437800011b7983 */ /* 0x004ea80000300800 */
[----:B---3--:R-:W3:Y:S01]  /*4f350*/  LDL.LU R23, [R1+0x4374] ;  /* 0x0043740001177983 */ /* 0x008ee20000300800 */
[----:B------:R-:W2:Y:S03]  /*4f360*/  LDL.LU R19, [R1+0x4370] ;  /* 0x0043700001137983 */ /* 0x000ea60000300800 */
[----:B------:R0:W-:Y:S01]  /*4f370*/  STS.U16 [R4+0x10f00], R16 ;  /* 0x010f001004007388 */ /* 0x0001e20000000400 */
[----:B------:R1:W-:Y:S02]  /*4f380*/  STS.U16 [R4+0x11700], R28 ;  /* 0x0117001c04007388 */ /* 0x0003e40000000400 */
[----:B------:R-:W-:Y:S02]  /*4f390*/  STS.U16 [R4+0x11f00], R29 ;  /* 0x011f001d04007388 */ /* 0x000fe40000000400 */
[----:B------:R1:W-:Y:S01]  /*4f3a0*/  STS.U16 [R4+0x12700], R15 ;  /* 0x0127000f04007388 */ /* 0x0003e20000000400 */
[----:B0-----:R-:W2:Y:S01]  /*4f3b0*/  LDL.LU R16, [R1+0x436c] ;  /* 0x00436c0001107983 */ /* 0x001ea20000300800 */
[----:B-1----:R-:W2:Y:S02]  /*4f3c0*/  LDL.LU R28, [R1+0x4368] ;  /* 0x00436800011c7983 */ /* 0x002ea40000300800 */
[----:B------:R-:W3:Y:S01]  /*4f3d0*/  LDL.LU R15, [R1+0x990] ;  /* 0x00099000010f7983 */ /* 0x000ee20000300800 */
[----:B------:R-:W-:Y:S01]  /*4f3e0*/  STS.U16 [R4+0x12f00], R25 ;  /* 0x012f001904007388 */ /* 0x000fe20000000400 */
[----:B------:R-:W-:Y:S02]  /*4f3f0*/  STS.U16 [R4+0x13700], R21 ;  /* 0x0137001504007388 */ /* 0x000fe40000000400 */
[----:B------:R-:W-:Y:S02]  /*4f400*/  STS.U16 [R4+0x13f00], R17 ;  /* 0x013f001104007388 */ /* 0x000fe40000000400 */
[----:B------:R-:W-:Y:S01]  /*4f410*/  STS.U16 [R4+0x14700], R18 ;  /* 0x0147001204007388 */ /* 0x000fe20000000400 */
[----:B------:R0:W-:Y:S04]  /*4f420*/  STS.U16 [R4+0x14f00], R0 ;  /* 0x014f000004007388 */ /* 0x0001e80000000400 */
[----:B0-----:R-:W3:Y:S01]  /*4f430*/  LDL R0, [R1+0x4b8] ;  /* 0x0004b80001007983 */ /* 0x001ee20000100800 */
        /* <DEDUP_REMOVED lines=11> */
[----:B------:R-:W-:Y:S04]  /*4f4f0*/  STS.U16 [R4+0x1af00], R11 ;  /* 0x01af000b04007388 */ /* 0x000fe80000000400 */
[----:B----4-:R0:W-:Y:S01]  /*4f500*/  STS.U16 [R4+0x1b700], R14 ;  /* 0x01b7000e04007388 */ /* 0x0101e20000000400 */
[----:B------:R-:W-:Y:S02]  /*4f510*/  STS.U16 [R4+0x1bf00], R12 ;  /* 0x01bf000c04007388 */ /* 0x000fe40000000400 */
[----:B------:R1:W-:Y:S02]  /*4f520*/  STS.U16 [R4+0x1c700], R13 ;  /* 0x01c7000d04007388 */ /* 0x0003e40000000400 */
[----:B------:R4:W-:Y:S01]  /*4f530*/  STS.U16 [R4+0x1cf00], R24 ;  /* 0x01cf001804007388 */ /* 0x0009e20000000400 */
[----:B--2---:R-:W-:Y:S01]  /*4f540*/  STS.U16 [R4+0x1d700], R28 ;  /* 0x01d7001c04007388 */ /* 0x004fe20000000400 */
[----:B------:R-:W-:Y:S02]  /*4f550*/  STS.U16 [R4+0x1df00], R16 ;  /* 0x01df001004007388 */ /* 0x000fe40000000400 */
[----:B------:R-:W-:Y:S02]  /*4f560*/  STS.U16 [R4+0x1e700], R19 ;  /* 0x01e7001304007388 */ /* 0x000fe40000000400 */
[----:B---3--:R-:W-:Y:S01]  /*4f570*/  STS.U16 [R4+0x1ef00], R23 ;  /* 0x01ef001704007388 */ /* 0x008fe20000000400 */
[----:B------:R-:W-:Y:S01]  /*4f580*/  STS.U16 [R4+0x1f700], R27 ;  /* 0x01f7001b04007388 */ /* 0x000fe20000000400 */
[----:B------:R-:W-:Y:S02]  /*4f590*/  STS.U16 [R4+0x1ff00], R15 ;  /* 0x01ff000f04007388 */ /* 0x000fe40000000400 */
[----:B------:R-:W-:Y:S06]  /*4f5a0*/  BAR.SYNC.DEFER_BLOCKING 0x0 ;  /* 0x0000000000007b1d */ /* 0x000fec0000010000 */
[----:B0-----:R-:W0:Y:S04]  /*4f5b0*/  S2R R14, SR_TID.X ;  /* 0x00000000000e7919 */ /* 0x001e280000002100 */
[----:B-1----:R-:W4:Y:S04]  /*4f5c0*/  S2R R13, SR_TID.X ;  /* 0x00000000000d7919 */ /* 0x002f280000002100 */
[----:B------:R-:W1:Y:S01]  /*4f5d0*/  LDSM.16.M88.4 R4, [R0] ;  /* 0x000000000004783b */ /* 0x000e620000000200 */
[----:B0-----:R-:W-:Y:S01]  /*4f5e0*/  LOP3.LUT R14, R14, 0x7, RZ, 0xc0, !PT ;  /* 0x000000070e0e7812 */ /* 0x001fe200078ec0ff */
[----:B----4-:R-:W-:-:S02]  /*4f5f0*/  IMAD.SHL.U32 R24, R13, 0x2, RZ ;  /* 0x000000020d187824 */ /* 0x010fc400078e00ff */
[----:B------:R-:W-:Y:S02]  /*4f600*/  LDSM.16.M88.4 R8, [R0+0x8000] ;  /* 0x008000000008783b */ /* 0x000fe40000000200 */
[----:B------:R-:W-:Y:S02]  /*4f610*/  IMAD R14, R14, 0x90, RZ ;  /* 0x000000900e0e7824 */ /* 0x000fe400078e02ff */
[----:B------:R-:W-:-:S03]  /*4f620*/  IMAD.SHL.U32 R3, R13, 0x40, RZ ;  /* 0x000000400d037824 */ /* 0x000fc600078e00ff */
[----:B------:R-:W-:Y:S02]  /*4f630*/  LOP3.LUT R2, R14, 0x10, R24, 0x78, !PT ;  /* 0x000000100e027812 */ /* 0x000fe400078e7818 */
[----:B------:R-:W0:Y:S04]  /*4f640*/  LDSM.16.M88.4 R12, [R0+0x6000] ;  /* 0x00600000000c783b */ /* 0x000e280000000200 */
[----:B------:R-:W-:Y:S01]  /*4f650*/  LDSM.16.M88.4 R24, [R0+0x2000] ;  /* 0x002000000018783b */ /* 0x000fe20000000200 */
[----:B------:R-:W-:-:S05]  /*4f660*/  LOP3.LUT R2, R2, 0x400, R3, 0xf8, !PT ;  /* 0x0000040002027812 */ /* 0x000fca00078ef803 */
[----:B------:R2:W-:Y:S04]  /*4f670*/  LDSM.16.MT88.4 R16, [R2+0x20000] ;  /* 0x020000000210783b */ /* 0x0005e80000004200 */
[----:B-1----:R-:W-:Y:S01]  /*4f680*/  STL.64 [R1+0x20], R4 ;  /* 0x0000200401007387 */ /* 0x002fe20000100a00 */
[----:B------:R-:W-:Y:S02]  /*4f690*/  IMAD.MOV.U32 R3, RZ, RZ, R4 ;  /* 0x000000ffff037224 */ /* 0x000fe400078e0004 */
[----:B------:R-:W-:Y:S02]  /*4f6a0*/  STL.64 [R1+0x28], R6 ;  /* 0x0000280601007387 */ /* 0x000fe40000100a00 */
[----:B--2---:R-:W-:Y:S02]  /*4f6b0*/  IMAD.MOV.U32 R2, RZ, RZ, R5 ;  /* 0x000000ffff027224 */ /* 0x004fe400078e0005 */
[----:B------:R-:W1:Y:S04]  /*4f6c0*/  LDSM.16.M88.4 R4, [R0+0x4000] ;  /* 0x004000000004783b */ /* 0x000e680000000200 */
[----:B0-----:R-:W-:Y:S04]  /*4f6d0*/  STL [R1+0x402c], R14 ;  /* 0x00402c0e01007387 */ /* 0x001fe80000100800 */
[----:B-1----:R-:W-:Y:S01]  /*4f6e0*/  STL.64 [R1], R4 ;  /* 0x0000000401007387 */ /* 0x002fe20000100a00 */
[----:B------:R-:W-:Y:S02]  /*4f6f0*/  STL.64 [R1+0x8], R6 ;  /* 0x0000080601007387 */ /* 0x000fe40000100a00 */
[----:B------:R-:W-:Y:S02]  /*4f700*/  STL.64 [R1+0x10], R24 ;  /* 0x0000101801007387 */ /* 0x000fe40000100a00 */
[----:B------:R-:W-:Y:S01]  /*4f710*/  STL.64 [R1+0x18], R26 ;  /* 0x0000181a01007387 */ /* 0x000fe20000100a00 */
[----:B------:R-:W-:Y:S01]  /*4f720*/  STL.64 [R1+0x4358], R24 ;  /* 0x0043581801007387 */ /* 0x000fe20000100a00 */
[----:B------:R-:W-:Y:S02]  /*4f730*/  STL [R1+0x4028], R15 ;  /* 0x0040280f01007387 */ /* 0x000fe40000100800 */
[----:B------:R0:W-:Y:S01]  /*4f740*/  STL.64 [R1+0x4348], R12 ;  /* 0x0043480c01007387 */ /* 0x0001e20000100a00 */
[----:B------:R-:W1:Y:S04]  /*4f750*/  LDSM.16.M88.4 R4, [R0+0xa000] ;  /* 0x00a000000004783b */ /* 0x000e680000000200 */
[----:B0-----:R-:W2:Y:S04]  /*4f760*/  LDL.64 R12, [R1] ;  /* 0x00000000010c7983 */ /* 0x001ea80000100a00 */
[----:B--2---:R-:W-:Y:S01]  /*4f770*/  STL.64 [R1+0x4360], R12 ;  /* 0x0043600c01007387 */ /* 0x004fe20000100a00 */
[----:B------:R-:W-:Y:S02]  /*4f780*/  STL [R1+0x4034], R10 ;  /* 0x0040340a01007387 */ /* 0x000fe40000100800 */
[----:B------:R-:W-:Y:S02]  /*4f790*/  STL [R1+0x4030], R11 ;  /* 0x0040300b01007387 */ /* 0x000fe40000100800 */
[----:B------:R-:W-:Y:S01]  /*4f7a0*/  STL.64 [R1+0x4340], R8 ;  /* 0x0043400801007387 */ /* 0x000fe20000100a00 */
[----:B-1----:R-:W-:Y:S01]  /*4f7b0*/  STL [R1+0x3f1c], R6 ;  /* 0x003f1c0601007387 */ /* 0x002fe20000100800 */
[----:B------:R-:W-:Y:S03]  /*4f7c0*/  STL [R1+0x3f18], R7 ;  /* 0x003f180701007387 */ /* 0x000fe60000100800 */
[----:B------:R-:W0:Y:S01]  /*4f7d0*/  LDSM.16.M88.4 R8, [R0+0xc000] ;  /* 0x00c000000008783b */ /* 0x000e220000000200 */
[----:B------:R-:W-:Y:S02]  /*4f7e0*/  STL.64 [R1+0x4350], R4 ;  /* 0x0043500401007387 */ /* 0x000fe40000100a00 */
[----:B------:R-:W1:Y:S01]  /*4f7f0*/  LDSM.16.M88.4 R4, [R0+0xe000] ;  /* 0x00e000000004783b */ /* 0x000e620000000200 */
[----:B------:R-:W2:Y:S04]  /*4f800*/  LDSM.16.M88.4 R12, [R0+0x10000] ;  /* 0x01000000000c783b */ /* 0x000ea80000000200 */
[----:B0-----:R-:W-:Y:S01]  /*4f810*/  STL.64 [R1+0x30], R8 ;  /* 0x0000300801007387 */ /* 0x001fe20000100a00 */
[----:B------:R-:W-:Y:S02]  /*4f820*/  STL.64 [R1+0x38], R10 ;  /* 0x0000380a01007387 */ /* 0x000fe40000100a00 */
[----:B------:R-:W0:Y:S04]  /*4f830*/  LDSM.16.M88.4 R8, [R0+0x12000] ;  /* 0x012000000008783b */ /* 0x000e280000000200 */
[----:B-1----:R-:W-:Y:S01]  /*4f840*/  STL.64 [R1+0xc0], R4 ;  /* 0x0000c00401007387 */ /* 0x002fe20000100a00 */
[----:B------:R-:W-:Y:S02]  /*4f850*/  STL.64 [R1+0xc8], R6 ;  /* 0x0000c80601007387 */ /* 0x000fe40000100a00 */
[----:B------:R-:W1:Y:S04]  /*4f860*/  LDSM.16.M88.4 R4, [R0+0x14000] ;  /* 0x014000000004783b */ /* 0x000e680000000200 */
[----:B--2---:R2:W-:Y:S02]  /*4f870*/  STL.64 [R1+0xb0], R12 ;  /* 0x0000b00c01007387 */ /* 0x0045e40000100a00 */
[----:B------:R3:W-:Y:S01]  /*4f880*/  STL.64 [R1+0xb8], R14 ;  /* 0x0000b80e01007387 */ /* 0x0007e20000100a00 */
[----:B--2---:R-:W2:Y:S04]  /*4f890*/  LDL.LU.64 R12, [R1+0x7a0] ;  /* 0x0007a000010c7983 */ /* 0x004ea80000300a00 */
[----:B0-----:R-:W-:Y:S01]  /*4f8a0*/  STL.64 [R1+0xa0], R8 ;  /* 0x0000a00801007387 */ /* 0x001fe20000100a00 */
[----:B------:R-:W-:Y:S02]  /*4f8b0*/  STL.64 [R1+0xa8], R10 ;  /* 0x0000a80a01007387 */ /* 0x000fe40000100a00 */
[----:B-1----:R-:W-:Y:S02]  /*4f8c0*/  STL.64 [R1+0x90], R4 ;  /* 0x0000900401007387 */ /* 0x002fe40000100a00 */
[----:B------:R-:W-:Y:S01]  /*4f8d0*/  STL.64 [R1+0x98], R6 ;  /* 0x0000980601007387 */ /* 0x000fe20000100a00 */
[----:B---3--:R-:W2:Y:S04]  /*4f8e0*/  LDL.LU.64 R14, [R1+0x7a8] ;  /* 0x0007a800010e7983 */ /* 0x008ea80000300a00 */
[----:B------:R-:W0:Y:S04]  /*4f8f0*/  LDSM.16.M88.4 R8, [R0+0x16000] ;  /* 0x016000000008783b */ /* 0x000e280000000200 */
[----:B------:R-:W1:Y:S04]  /*4f900*/  LDSM.16.M88.4 R4, [R0+0x18000] ;  /* 0x018000000004783b */ /* 0x000e680000000200 */
[----:B------:R-:W3:Y:S04]  /*4f910*/  S2R R22, SR_TID.X ;  /* 0x0000000000167919 */ /* 0x000ee80000002100 */
[----:B------:R-:W4:Y:S01]  /*4f920*/  S2R R20, SR_TID.X ;  /* 0x0000000000147919 */ /* 0x000f220000002100 */
[----:B------:R-:W-:-:S02]  /*4f930*/  IMAD.MOV.U32 R24, RZ, RZ, R3 ;  /* 0x000000ffff187224 */ /* 0x000fc400078e0003 */
[----:B------:R-:W-:Y:S01]  /*4f940*/  IMAD.MOV.U32 R25, RZ, RZ, R2 ;  /* 0x000000ffff197224 */ /* 0x000fe200078e0002 */
[----:B0-----:R-:W-:Y:S01]  /*4f950*/  STL.64 [R1+0x80], R8 ;  /* 0x0000800801007387 */ /* 0x001fe20000100a00 */
[----:B------:R-:W-:Y:S02]  /*4f960*/  STL.64 [R1+0x88], R10 ;  /* 0x0000880a01007387 */ /* 0x000fe40000100a00 */
[----:B------:R-:W0:Y:S01]  /*4f970*/  LDSM.16.M88.4 R8, [R0+0x1a000] ;  /* 0x01a000000008783b */ /* 0x000e220000000200 */
[----:B---3--:R-:W-:-:S03]  /*4f980*/  LOP3.LUT R22, R22, 0x7, RZ, 0xc0, !PT ;  /* 0x0000000716167812 */ /* 0x008fc600078ec0ff */
[----:B----4-:R-:W-:Y:S02]  /*4f990*/  IMAD.SHL.U32 R3, R20, 0x2, RZ ;  /* 0x0000000214037824 */ /* 0x010fe400078e00ff */
[----:B------:R-:W-:Y:S02]  /*4f9a0*/  IMAD R22, R22, 0x90, RZ ;  /* 0x0000009016167824 */ /* 0x000fe400078e02ff */
[----:B------:R-:W-:Y:S01]  /*4f9b0*/  IMAD.SHL.U32 R20, R20, 0x40, RZ ;  /* 0x0000004014147824 */ /* 0x000fe200078e00ff */
[----:B-1----:R-:W-:Y:S02]  /*4f9c0*/  STL.64 [R1+0x70], R4 ;  /* 0x0000700401007387 */ /* 0x002fe40000100a00 */
[----:B------:R-:W-:Y:S02]  /*4f9d0*/  LOP3.LUT R2, R22, 0x10, R3, 0x78, !PT ;  /* 0x0000001016027812 */ /* 0x000fe400078e7803 */
[----:B------:R-:W-:Y:S02]  /*4f9e0*/  STL.64 [R1+0x78], R6 ;  /* 0x0000780601007387 */ /* 0x000fe40000100a00 */
[----:B------:R-:W1:Y:S01]  /*4f9f0*/  LDSM.16.M88.4 R4, [R0+0x1c000] ;  /* 0x01c000000004783b */ /* 0x000e620000000200 */
[----:B------:R-:W-:-:S04]  /*4fa00*/  LOP3.LUT R2, R2, 0x400, R20, 0xf8, !PT ;  /* 0x0000040002027812 */ /* 0x000fc800078ef814 */
[----:B------:R-:W-:-:S05]  /*4fa10*/  LOP3.LUT R2, R2, 0x20, RZ, 0x3c, !PT ;  /* 0x0000002002027812 */ /* 0x000fca00078e3cff */
[----:B------:R-:W-:Y:S04]  /*4fa20*/  LDSM.16.MT88.4 R20, [R2+0x20000] ;  /* 0x020000000214783b */ /* 0x000fe80000004200 */
[----:B0-----:R-:W-:Y:S01]  /*4fa30*/  STL.64 [R1+0x60], R8 ;  /* 0x0000600801007387 */ /* 0x001fe20000100a00 */
[----:B------:R-:W-:Y:S02]  /*4fa40*/  STL.64 [R1+0x68], R10 ;  /* 0x0000680a01007387 */ /* 0x000fe40000100a00 */
[----:B------:R-:W0:Y:S01]  /*4fa50*/  LDSM.16.M88.4 R8, [R0+0x1e000] ;  /* 0x01e000000008783b */ /* 0x000e220000000200 */
[----:B-1----:R1:W-:Y:S03]  /*4fa60*/  STL.64 [R1+0x50], R4 ;  /* 0x0000500401007387 */ /* 0x0023e60000100a00 */
[----:B------:R3:W-:Y:S01]  /*4fa70*/  STL.64 [R1+0x58], R6 ;  /* 0x0000580601007387 */ /* 0x0007e20000100a00 */
[----:B-1----:R-:W4:Y:S01]  /*4fa80*/  LDL.LU.64 R4, [R1+0x780] ;  /* 0x0007800001047983 */ /* 0x002f220000300a00 */
[----:B---3--:R-:W4:Y:S03]  /*4fa90*/  LDL.LU.64 R6, [R1+0x788] ;  /* 0x0007880001067983 */ /* 0x008f260000300a00 */
[----:B0-----:R0:W-:Y:S01]  /*4faa0*/  STL.64 [R1+0x40], R8 ;  /* 0x0000400801007387 */ /* 0x0011e20000100a00 */
[----:B------:R1:W-:Y:S02]  /*4fab0*/  STL.64 [R1+0x48], R10 ;  /* 0x0000480a01007387 */ /* 0x0003e40000100a00 */
[----:B------:R-:W-:-:S02]  /*4fac0*/  IMAD.MOV.U32 R3, RZ, RZ, R9 ;  /* 0x000000ffff037224 */ /* 0x000fc400078e0009 */
[----:B------:R-:W-:Y:S01]  /*4fad0*/  STL [R1+0x3230], R0 ;  /* 0x0032300001007387 */ /* 0x000fe20000100800 */
[----:B0-----:R-:W3:Y:S01]  /*4fae0*/  LDL.LU.64 R8, [R1+0x770] ;  /* 0x0007700001087983 */ /* 0x001ee20000300a00 */
[----:B-1----:R-:W3:Y:S02]  /*4faf0*/  LDL.LU.64 R10, [R1+0x778] ;  /* 0x00077800010a7983 */ /* 0x002ee40000300a00 */
[----:B------:R-:W-:Y:S02]  /*4fb00*/  STL.64 [R1+0x42c8], R22 ;  /* 0x0042c81601007387 */ /* 0x000fe40000100a00 */
[----:B------:R0:W-:Y:S02]  /*4fb10*/  STL.64 [R1+0x42c0], R20 ;  /* 0x0042c01401007387 */ /* 0x0001e40000100a00 */
[----:B0-----:R-:W3:Y:S01]  /*4fb20*/  LDL.LU.64 R20, [R1+0x790] ;  /* 0x0007900001147983 */ /* 0x001ee20000300a00 */
[----:B------:R-:W3:Y:S01]  /*4fb30*/  LDL.LU.64 R22, [R1+0x798] ;  /* 0x0007980001167983 */ /* 0x000ee20000300a00 */
[C---:B--2---:R-:W-:Y:S02]  /*4fb40*/  HMMA.16816.F32.BF16 R24, R16.reuse, R24, R12 ;  /* 0x000000181018723c */ /* 0x044fe4000004180c */
[----:B------:R-:W4:Y:S11]  /*4fb50*/  LDL.LU.64 R12, [R1+0x4360] ;  /* 0x00436000010c7983 */ /* 0x000f360000300a00 */
[----:B------:R-:W-:Y:S10]  /*4fb60*/  @!UPT UIADD3 URZ, URZ, URZ, URZ ;  /* 0x0000003f3f3ff290 */ /* 0x000ff4000fffe03f */
[----:B------:R0:W-:Y:S01]  /*4fb70*/  STL.64 [R1+0x2b0], R24 ;  /* 0x0002b01801007387 */ /* 0x0001e20000100a00 */
[----:B------:R-:W-:Y:S03]  /*4fb80*/  STL.64 [R1+0x2b8], R26 ;  /* 0x0002b81a01007387 */ /* 0x000fe60000100a00 */
[----:B0-----:R-:W3:Y:S01]  /*4fb90*/  LDL.LU.64 R24, [R1+0x4358] ;  /* 0x0043580001187983 */ /* 0x001ee20000300a00 */
[C---:B----4-:R-:W-:Y:S08]  /*4fba0*/  HMMA.16816.F32.BF16 R4, R16.reuse, R12, R4 ;  /* 0x0000000c1004723c */ /* 0x050ff00000041804 */
[----:B---3--:R-:W-:Y:S11]  /*4fbb0*/  HMMA.16816.F32.BF16 R20, R16, R24, R20 ;  /* 0x000000181014723c */ /* 0x008ff60000041814 */
[----:B------:R-:W-:Y:S11]  /*4fbc0*/  @!UPT UIADD3 URZ, URZ, URZ, URZ ;  /* 0x0000003f3f3ff290 */ /* 0x000ff6000fffe03f */
[----:B------:R-:W-:Y:S01]  /*4fbd0*/  @!UPT UIADD3 URZ, URZ, URZ, URZ ;  /* 0x0000003f3f3ff290 */ /* 0x000fe2000fffe03f */
[----:B------:R-:W-:Y:S01]  /*4fbe0*/  STL.64 [R1+0x2a0], R20 ;  /* 0x0002a01401007387 */ /* 0x000fe20000100a00 */
[----:B------:R0:W-:Y:S02]  /*4fbf0*/  STL.64 [R1+0x2a8], R22 ;  /* 0x0002a81601007387 */ /* 0x0001e40000100a00 */
[----:B0-----:R-:W-:Y:S02]  /*4fc00*/  IMAD.MOV.U32 R23, RZ, RZ, R24 ;  /* 0x000000ffff177224 */ /* 0x001fe400078e0018 */
[----:B------:R-:W-:Y:S02]  /*4fc10*/  IMAD.MOV.U32 R22, RZ, RZ, R25 ;  /* 0x000000ffff167224 */ /* 0x000fe400078e0019 */
[----:B------:R-:W2:Y:S01]  /*4fc20*/  LDL.LU.64 R24, [R1+0x750] ;  /* 0x0007500001187983 */ /* 0x000ea20000300a00 */
[----:B------:R-:W2:Y:S02]  /*4fc30*/  LDL.LU.64 R26, [R1+0x758] ;  /* 0x00075800011a7983 */ /* 0x000ea40000300a00 */
[----:B------:R0:W-:Y:S02]  /*4fc40*/  STL.64 [R1+0x290], R4 ;  /* 0x0002900401007387 */ /* 0x0001e40000100a00 */
[----:B------:R-:W-:Y:S02]  /*4fc50*/  STL.64 [R1+0x298], R6 ;  /* 0x0002980601007387 */ /* 0x000fe40000100a00 */
[----:B------:R-:W-:-:S02]  /*4fc60*/  IMAD.MOV.U32 R21, RZ, RZ, R12 ;  /* 0x000000ffff157224 */ /* 0x000fc400078e000c */
[----:B------:R-:W-:Y:S01]  /*4fc70*/  IMAD.MOV.U32 R20, RZ, RZ, R13 ;  /* 0x000000ffff147224 */ /* 0x000fe200078e000d */
[----:B0-----:R-:W2:Y:S01]  /*4fc80*/  LDL.LU.64 R4, [R1+0x4350] ;  /* 0x0043500001047983 */ /* 0x001ea20000300a00 */
[----:B------:R-:W3:Y:S02]  /*4fc90*/  LDL.LU.64 R12, [R1+0x4348] ;  /* 0x00434800010c7983 */ /* 0x000ee40000300a00 */
[----:B------:R-:W-:Y:S02]  /*4fca0*/  STL.64 [R1+0x4300], R22 ;  /* 0x0043001601007387 */ /* 0x000fe40000100a00 */
[----:B------:R0:W-:Y:S02]  /*4fcb0*/  STL.64 [R1+0x42f8], R20 ;  /* 0x0042f81401007387 */ /* 0x0001e40000100a00 */
[----:B0-----:R-:W4:Y:S01]  /*4fcc0*/  LDL.64 R20, [R1+0x30] ;  /* 0x0000300001147983 */ /* 0x001f220000100a00 */
[C---:B---3--:R-:W-:Y:S11]  /*4fcd0*/  HMMA.16816.F32.BF16 R8, R16.reuse, R12, R8 ;  /* 0x0000000c1008723c */ /* 0x048ff60000041808 */
[----:B------:R-:W-:Y:S11]  /*4fce0*/  @!UPT UIADD3 URZ, URZ, URZ, URZ ;  /* 0x0000003f3f3ff290 */ /* 0x000ff6000fffe03f */
[----:B------:R-:W-:Y:S01]  /*4fcf0*/  @!UPT UIADD3 URZ, URZ, URZ, URZ ;  /* 0x0000003f3f3ff290 */ /* 0x000fe2000fffe03f */
[----:B------:R0:W-:Y:S01]  /*4fd00*/  STL.64 [R1+0x280], R8 ;  /* 0x0002800801007387 */ /* 0x0001e20000100a00 */
[----:B------:R-:W-:Y:S03]  /*4fd10*/  STL.64 [R1+0x288], R10 ;  /* 0x0002880a01007387 */ /* 0x000fe60000100a00 */
[----:B0-----:R-:W3:Y:S01]  /*4fd20*/  LDL.LU.64 R8, [R1+0x4340] ;  /* 0x0043400001087983 */ /* 0x001ee20000300a00 */
[----:B------:R0:W-:Y:S03]  /*4fd30*/  STL.64 [R1+0x4310], R12 ;  /* 0x0043100c01007387 */ /* 0x0001e60000100a00 */
[----:B0-----:R-:W3:Y:S01]  /*4fd40*/  LDL.LU.64 R12, [R1+0x760] ;  /* 0x00076000010c7983 */ /* 0x001ee20000300a00 */
[----:B------:R-:W3:Y:S03]  /*4fd50*/  LDL.LU.64 R14, [R1+0x768] ;  /* 0x00076800010e7983 */ /* 0x000ee60000300a00 */
[----:B------:R-:W0:Y:S04]  /*4fd60*/  S2R R2, SR_TID.X ;  /* 0x0000000000027919 */ /* 0x000e280000002100 */
[----:B------:R-:W1:Y:S01]  /*4fd70*/  S2R R29, SR_TID.X ;  /* 0x00000000001d7919 */ /* 0x000e620000002100 */
[C---:B---3--:R-:W-:Y:S03]  /*4fd80*/  HMMA.16816.F32.BF16 R12, R16.reuse, R8, R12 ;  /* 0x00000008100c723c */ /* 0x048fe6000004180c */
[----:B------:R-:W-:Y:S11]  /*4fd90*/  STL.64 [R1+0x4320], R8 ;  /* 0x0043200801007387 */ /* 0x000ff60000100a00 */
[----:B------:R-:W-:Y:S09]  /*4fda0*/  @!UPT UIADD3 URZ, URZ, URZ, URZ ;  /* 0x0000003f3f3ff290 */ /* 0x000ff2000fffe03f */
[----:B------:R-:W-:Y:S01]  /*4fdb0*/  STL.64 [R1+0x270], R12 ;  /* 0x0002700c01007387 */ /* 0x000fe20000100a00 */
[----:B------:R2:W-:Y:S02]  /*4fdc0*/  STL.64 [R1+0x278], R14 ;  /* 0x0002780e01007387 */ /* 0x0005e40000100a00 */
[----:B--2---:R-:W-:Y:S11]  /*4fdd0*/  HMMA.16816.F32.BF16 R12, R16, R4, R24 ;  /* 0x00000004100c723c */ /* 0x004ff60000041818 */
[----:B------:R-:W-:Y:S11]  /*4fde0*/  @!UPT UIADD3 URZ, URZ, URZ, URZ ;  /* 0x0000003f3f3ff290 */ /* 0x000ff6000fffe03f */
[----:B------:R-:W-:Y:S01]  /*4fdf0*/  @!UPT UIADD3 URZ, URZ, URZ, URZ ;  /* 0x0000003f3f3ff290 */ /* 0x000fe2000fffe03f */
[----:B------:R2:W-:Y:S01]  /*4fe00*/  STL.64 [R1+0x268], R14 ;  /* 0x0002680e01007387 */ /* 0x0005e20000100a00 */
[----:B------:R-:W-:Y:S02]  /*4fe10*/  IMAD.MOV.U32 R6, RZ, RZ, R12 ;  /* 0x000000ffff067224 */ /* 0x000fe400078e000c */
[----:B------:R-:W-:Y:S02]  /*4fe20*/  IMAD.MOV.U32 R7, RZ, RZ, R13 ;  /* 0x000000ffff077224 */ /* 0x000fe400078e000d */
[----:B------:R-:W4:Y:S04]  /*4fe30*/  LDL.LU.64 R12, [R1+0x7c0] ;  /* 0x0007c000010c7983 */ /* 0x000f280000300a00 */
[----:B--2---:R-:W4:Y:S01]  /*4fe40*/  LDL.LU.64 R14, [R1+0x7c8] ;  /* 0x0007c800010e7983 */ /* 0x004f220000300a00 */
[----:B------:R-:W2:Y:S02]  /*4fe50*/  LDL.LU.64 R8, [R1+0x610] ;  /* 0x0006100001087983 */ /* 0x000ea40000300a00 */
[----:B------:R-:W3:Y:S01]  /*4fe60*/  LDL.LU.64 R10, [R1+0x618] ;  /* 0x00061800010a7983 */ /* 0x000ee20000300a00 */
[----:B0-----:R-:W-:Y:S01]  /*4fe70*/  LOP3.LUT R2, R2, 0x7, RZ, 0xc0, !PT ;  /* 0x0000000702027812 */ /* 0x001fe200078ec0ff */
[----:B-1----:R-:W-:-:S04]  /*4fe80*/  IMAD.SHL.U32 R28, R29, 0x2, RZ ;  /* 0x000000021d1c7824 */ /* 0x002fc800078e00ff */
[----:B------:R-:W-:Y:S02]  /*4fe90*/  IMAD R2, R2, 0x90, RZ ;  /* 0x0000009002027824 */ /* 0x000fe400078e02ff */
[----:B------:R-:W-:-:S03]  /*4fea0*/  IMAD.SHL.U32 R29, R29, 0x40, RZ ;  /* 0x000000401d1d7824 */ /* 0x000fc600078e00ff */
[----:B------:R-:W-:-:S04]  /*4feb0*/  LOP3.LUT R28, R2, 0x10, R28, 0x78, !PT ;  /* 0x00000010021c7812 */ /* 0x000fc800078e781c */
[----:B------:R-:W-:-:S04]  /*4fec0*/  LOP3.LUT R28, R28, 0x400, R29, 0xf8, !PT ;  /* 0x000004001c1c7812 */ /* 0x000fc800078ef81d */
[----:B------:R-:W-:-:S05]  /*4fed0*/  LOP3.LUT R28, R28, 0x40, RZ, 0x3c, !PT ;  /* 0x000000401c1c7812 */ /* 0x000fca00078e3cff */
[----:B------:R-:W0:Y:S04]  /*4fee0*/  LDSM.16.MT88.4 R24, [R28+0x20000] ;  /* 0x020000001c18783b */ /* 0x000e280000004200 */
[----:B---3--:R-:W-:Y:S01]  /*4fef0*/  STL.64 [R1+0x4330], R10 ;  /* 0x0043300a01007387 */ /* 0x008fe20000100a00 */
[----:B--2---:R1:W-:Y:S03]  /*4ff00*/  STL.64 [R1+0x4328], R8 ;  /* 0x0043280801007387 */ /* 0x0043e60000100a00 */
[----:B-1----:R-:W2:Y:S01]  /*4ff10*/  LDL.64 R8, [R1+0xc0] ;  /* 0x0000c00001087983 */ /* 0x002ea20000100a00 */
[----:B------:R-:W-:Y:S02]  /*4ff20*/  STL [R1+0x3f94], R7 ;  /* 0x003f940701007387 */ /* 0x000fe40000100800 */
[----:B------:R-:W-:Y:S02]  /*4ff30*/  STL [R1+0x3f90], R6 ;  /* 0x003f900601007387 */ /* 0x000fe40000100800 */
[----:B0-----:R-:W-:Y:S01]  /*4ff40*/  STL.64 [R1+0x4180], R26 ;  /* 0x0041801a01007387 */ /* 0x001fe20000100a00 */
[----:B------:R0:W-:Y:S04]  /*4ff50*/  STL.64 [R1+0x4178], R24 ;  /* 0x0041781801007387 */ /* 0x0001e80000100a00 */
[----:B0-----:R-:W3:Y:S04]  /*4ff60*/  LDL.LU.64 R24, [R1+0x50] ;  /* 0x0000500001187983 */ /* 0x001ee80000300a00 */
[----:B---3--:R0:W-:Y:S04]  /*4ff70*/  STL.64 [R1+0x4308], R24 ;  /* 0x0043081801007387 */ /* 0x0081e80000100a00 */
[----:B0-----:R-:W3:Y:S04]  /*4ff80*/  LDL.64 R24, [R1+0xa0] ;  /* 0x0000a00001187983 */ /* 0x001ee80000100a00 */
[----:B---3--:R0:W-:Y:S04]  /*4ff90*/  STL.64 [R1+0x4318], R24 ;  /* 0x0043181801007387 */ /* 0x0081e80000100a00 */
[----:B0-----:R-:W3:Y:S01]  /*4ffa0*/  LDL.64 R24, [R1+0xb0] ;  /* 0x0000b00001187983 */ /* 0x001ee20000100a00 */
[----:B----4-:R-:W-:Y:S03]  /*4ffb0*/  HMMA.16816.F32.BF16 R12, R16, R20, R12 ;  /* 0x00000014100c723c */ /* 0x010fe6000004180c */
[----:B---3--:R0:W-:Y:S04]  /*4ffc0*/  STL.64 [R1+0x4338], R24 ;  /* 0x0043381801007387 */ /* 0x0081e80000100a00 */
[----:B0-----:R-:W3:Y:S01]  /*4ffd0*/  LDL.LU.64 R24, [R1+0x7b0] ;  /* 0x0007b00001187983 */ /* 0x001ee20000300a00 */
[----:B------:R-:W3:Y:S02]  /*4ffe0*/  LDL.LU.64 R26, [R1+0x7b8] ;  /* 0x0007b800011a7983 */ /* 0x000ee40000300a00 */
[----:B------:R-:W-:Y:S02]  /*4fff0*/  STL [R1+0x3f0c], R28 ;  /* 0x003f0c1c01007387 */ /* 0x000fe40000100800 */
[----:B------:R-:W-:-:S11]  /*50000*/  IMAD.MOV.U32 R7, RZ, RZ, R20 ;  /* 0x000000ffff077224 */ /* 0x000fd600078e0014 */
[----:B------:R0:W-:Y:S01]  /*50010*/  STL.64 [R1+0x250], R12 ;  /* 0x0002500c01007387 */ /* 0x0001e20000100a00 */
[----:B------:R-:W-:Y:S02]  /*50020*/  IMAD.MOV.U32 R2, RZ, RZ, R14 ;  /* 0x000000ffff027224 */ /* 0x000fe400078e000e */
[----:B------:R-:W-:Y:S02]  /*50030*/  IMAD.MOV.U32 R0, RZ, RZ, R15 ;  /* 0x000000ffff007224 */ /* 0x000fe400078e000f */
[----:B------:R-:W-:Y:S01]  /*50040*/  IMAD.MOV.U32 R6, RZ, RZ, R21 ;  /* 0x000000ffff067224 */ /* 0x000fe200078e0015 */
[----:B0-----:R-:W4:Y:S01]  /*50050*/  LDL.LU.64 R12, [R1+0x600] ;  /* 0x00060000010c7983 */ /* 0x001f220000300a00 */
[----:B------:R-:W4:Y:S02]  /*50060*/  LDL.LU.64 R14, [R1+0x608] ;  /* 0x00060800010e7983 */ /* 0x000f240000300a00 */
[----:B------:R-:W4:Y:S02]  /*50070*/  LDL.LU.64 R20, [R1+0x5f0] ;  /* 0x0005f00001147983 */ /* 0x000f240000300a00 */
[----:B------:R-:W4:Y:S01]  /*50080*/  LDL.LU.64 R22, [R1+0x5f8] ;  /* 0x0005f80001167983 */ /* 0x000f220000300a00 */
[----:B------:R-:W-:Y:S01]  /*50090*/  STL [R1+0x4248], R7 ;  /* 0x0042480701007387 */ /* 0x000fe20000100800 */
[----:B------:R2:W-:Y:S02]  /*500a0*/  STL [R1+0x403c], R0 ;  /* 0x00403c0001007387 */ /* 0x0005e40000100800 */
[----:B------:R0:W-:Y:S02]  /*500b0*/  STL [R1+0x4038], R2 ;  /* 0x0040380201007387 */ /* 0x0001e40000100800 */
[----:B--2---:R-:W-:-:S02]  /*500c0*/  IMAD.MOV.U32 R0, RZ, RZ, R9 ;  /* 0x000000ffff007224 */ /* 0x004fc400078e0009 */
[----:B0-----:R-:W-:Y:S01]  /*500d0*/  IMAD.MOV.U32 R2, RZ, RZ, R8 ;  /* 0x000000ffff027224 */ /* 0x001fe200078e0008 */
[C---:B---3--:R-:W-:Y:S11]  /*500e0*/  HMMA.16816.F32.BF16 R24, R16.reuse, R8, R24 ;  /* 0x000000081018723c */ /* 0x048ff60000041818 */
[----:B------:R-:W-:Y:S11]  /*500f0*/  @!UPT UIADD3 URZ, URZ, URZ, URZ ;  /* 0x0000003f3f3ff290 */ /* 0x000ff6000fffe03f */
[----:B------:R-:W-:Y:S01]  /*50100*/  @!UPT UIADD3 URZ, URZ, URZ, URZ ;  /* 0x0000003f3f3ff290 */ /* 0x000fe2000fffe03f */
[----:B------:R0:W-:Y:S01]  /*50110*/  STL.64 [R1+0x420], R24 ;  /* 0x0004201801007387 */ /* 0x0001e20000100a00 */
[----:B------:R-:W-:Y:S03]  /*50120*/  STL.64 [R1+0x428], R26 ;  /* 0x0004281a01007387 */ /* 0x000fe60000100a00 */
[----:B0-----:R-:W2:Y:S01]  /*50130*/  LDL.LU.64 R24, [R1+0x4338] ;  /* 0x0043380001187983 */ /* 0x001ea20000300a00 */
[----:B------:R-:W2:Y:S02]  /*50140*/  LDL.LU.64 R10, [R1+0x4330] ;  /* 0x00433000010a7983 */ /* 0x000ea40000300a00 */
[----:B------:R-:W2:Y:S02]  /*50150*/  LDL.LU.64 R8, [R1+0x4328] ;  /* 0x0043280001087983 */ /* 0x000ea40000300a00 */
[----:B------:R-:W-:Y:S01]  /*50160*/  STL [R1+0x4260], R2 ;  /* 0x0042600201007387 */ /* 0x000fe20000100800 */
[C---:B--2---:R-:W-:Y:S11]  /*50170*/  HMMA.16816.F32.BF16 R8, R16.reuse, R24, R8 ;  /* 0x000000181008723c */ /* 0x044ff60000041808 */
[----:B------:R-:W-:Y:S11]  /*50180*/  @!UPT UIADD3 URZ, URZ, URZ, URZ ;  /* 0x0000003f3f3ff290 */ /* 0x000ff6000fffe03f */
[----:B------:R-:W-:Y:S01]  /*50190*/  @!UPT UIADD3 URZ, URZ, URZ, URZ ;  /* 0x0000003f3f3ff290 */ /* 0x000fe2000fffe03f */
[----:B------:R0:W-:Y:S01]  /*501a0*/  STL.64 [R1+0x410], R8 ;  /* 0x0004100801007387 */ /* 0x0001e20000100a00 */
[----:B------:R1:W-:Y:S03]  /*501b0*/  STL.64 [R1+0x418], R10 ;  /* 0x0004180a01007387 */ /* 0x0003e60000100a00 */
[----:B0-----:R-:W2:Y:S01]  /*501c0*/  LDL.LU.64 R8, [R1+0x4320] ;  /* 0x0043200001087983 */ /* 0x001ea20000300a00 */
[----:B-1----:R-:W-:Y:S02]  /*501d0*/  IMAD.MOV.U32 R11, RZ, RZ, R24 ;  /* 0x000000ffff0b7224 */ /* 0x002fe400078e0018 */
[----:B------:R-:W-:Y:S02]  /*501e0*/  IMAD.MOV.U32 R10, RZ, RZ, R25 ;  /* 0x000000ffff0a7224 */ /* 0x000fe400078e0019 */
[----:B------:R-:W4:Y:S03]  /*501f0*/  LDL.LU.64 R24, [R1+0x4318] ;  /* 0x0043180001187983 */ /* 0x000f260000300a00 */
[----:B------:R-:W-:Y:S01]  /*50200*/  STL.64 [R1+0x4270], R10 ;  /* 0x0042700a01007387 */ /* 0x000fe20000100a00 */
[C---:B----4-:R-:W-:Y:S01]  /*50210*/  HMMA.16816.F32.BF16 R12, R16.reuse, R24, R12 ;  /* 0x00000018100c723c */ /* 0x050fe2000004180c */
[----:B--2---:R0:W-:Y:S04]  /*50220*/  STL.64 [R1+0x4268], R8 ;  /* 0x0042680801007387 */ /* 0x0041e80000100a00 */
[----:B0-----:R-:W2:Y:S11]  /*50230*/  LDL.64 R8, [R1+0x80] ;  /* 0x0000800001087983 */ /* 0x001eb60000100a00 */
[----:B------:R-:W-:Y:S07]  /*50240*/  @!UPT UIADD3 URZ, URZ, URZ, URZ ;  /* 0x0000003f3f3ff290 */ /* 0x000fee000fffe03f */
[----:B------:R0:W-:Y:S01]  /*50250*/  STL.64 [R1+0x400], R12 ;  /* 0x0004000c01007387 */ /* 0x0001e20000100a00 */
[----:B------:R1:W-:Y:S03]  /*50260*/  STL.64 [R1+0x408], R14 ;  /* 0x0004080e01007387 */ /* 0x0003e60000100a00 */
[----:B0-----:R-:W3:Y:S01]  /*50270*/  LDL.LU.64 R12, [R1+0x4310] ;  /* 0x00431000010c7983 */ /* 0x001ee20000300a00 */
[----:B-1----:R-:W-:Y:S02]  /*50280*/  IMAD.MOV.U32 R15, RZ, RZ, R24 ;  /* 0x000000ffff0f7224 */ /* 0x002fe400078e0018 */
[----:B------:R-:W-:Y:S02]  /*50290*/  IMAD.MOV.U32 R14, RZ, RZ, R25 ;  /* 0x000000ffff0e7224 */ /* 0x000fe400078e0019 */
[----:B------:R-:W4:Y:S03]  /*502a0*/  LDL.LU.64 R24, [R1+0x4308] ;  /* 0x0043080001187983 */ /* 0x000f260000300a00 */
[----:B------:R-:W-:Y:S01]  /*502b0*/  STL.64 [R1+0x4280], R14 ;  /* 0x0042800e01007387 */ /* 0x000fe20000100a00 */
[----:B---3--:R0:W-:Y:S04]  /*502c0*/  STL.64 [R1+0x4278], R12 ;  /* 0x0042780c01007387 */ /* 0x0081e80000100a00 */
[----:B0-----:R-:W3:Y:S02]  /*502d0*/  LDL.64 R12, [R1+0x90] ;  /* 0x00009000010c7983 */ /* 0x001ee40000100a00 */
[----:B---3--:R-:W-:Y:S01]  /*502e0*/  HMMA.16816.F32.BF16 R20, R16, R12, R20 ;  /* 0x0000000c1014723c */ /* 0x008fe20000041814 */
[----:B------:R-:W-:Y:S11]  /*502f0*/  IMAD.MOV.U32 R7, RZ, RZ, R12 ;  /* 0x000000ffff077224 */ /* 0x000ff600078e000c */
[----:B------:R-:W-:Y:S11]  /*50300*/  @!UPT UIADD3 URZ, URZ, URZ, URZ ;  /* 0x0000003f3f3ff290 */ /* 0x000ff6000fffe03f */
[----:B------:R-:W-:Y:S01]  /*50310*/  STL.64 [R1+0x3f0], R20 ;  /* 0x0003f01401007387 */ /* 0x000fe20000100a00 */
[----:B------:R0:W-:Y:S03]  /*50320*/  STL.64 [R1+0x3f8], R22 ;  /* 0x0003f81601007387 */ /* 0x0001e60000100a00 */
[----:B0-----:R-:W3:Y:S01]  /*50330*/  LDL.LU.64 R22, [R1+0x4300] ;  /* 0x0043000001167983 */ /* 0x001ee20000300a00 */
[----:B------:R-:W3:Y:S02]  /*50340*/  LDL.LU.64 R20, [R1+0x42f8] ;  /* 0x0042f80001147983 */ /* 0x000ee40000300a00 */
[----:B------:R-:W-:Y:S02]  /*50350*/  STL.64 [R1+0x4258], R6 ;  /* 0x0042580601007387 */ /* 0x000fe40000100a00 */
[----:B------:R0:W-:Y:S02]  /*50360*/  STL.64 [R1+0x4250], R4 ;  /* 0x0042500401007387 */ /* 0x0001e40000100a00 */
[----:B0-----:R-:W3:Y:S01]  /*50370*/  LDL.LU.64 R4, [R1+0x370] ;  /* 0x0003700001047983 */ /* 0x001ee20000300a00 */
[----:B------:R-:W3:Y:S02]  /*50380*/  LDL.LU.64 R6, [R1+0x378] ;  /* 0x0003780001067983 */ /* 0x000ee40000300a00 */
[----:B------:R-:W-:-:S02]  /*50390*/  IMAD.MOV.U32 R26, RZ, RZ, R13 ;  /* 0x000000ffff1a7224 */ /* 0x000fc400078e000d */
[----:B--2---:R-:W-:Y:S01]  /*503a0*/  IMAD.MOV.U32 R27, RZ, RZ, R8 ;  /* 0x000000ffff1b7224 */ /* 0x004fe200078e0008 */
[----:B---3--:R-:W-:Y:S11]  /*503b0*/  HMMA.16816.F32.BF16 R4, R16, R8, R4 ;  /* 0x000000081004723c */ /* 0x008ff60000041804 */
[----:B------:R-:W-:Y:S11]  /*503c0*/  @!UPT UIADD3 URZ, URZ, URZ, URZ ;  /* 0x0000003f3f3ff290 */ /* 0x000ff6000fffe03f */
[----:B------:R-:W-:Y:S01]  /*503d0*/  @!UPT UIADD3 URZ, URZ, URZ, URZ ;  /* 0x0000003f3f3ff290 */ /* 0x000fe2000fffe03f */
[----:B------:R-:W-:Y:S01]  /*503e0*/  STL.64 [R1+0x3e0], R4 ;  /* 0x0003e00401007387 */ /* 0x000fe20000100a00 */
[----:B------:R-:W-:Y:S02]  /*503f0*/  STL.64 [R1+0x3e8], R6 ;  /* 0x0003e80601007387 */ /* 0x000fe40000100a00 */
[----:B------:R-:W-:Y:S02]  /*50400*/  STL.64 [R1+0x42e0], R26 ;  /* 0x0042e01a01007387 */ /* 0x000fe40000100a00 */
[----:B----4-:R0:W-:Y:S02]  /*50410*/  STL.64 [R1+0x42d8], R24 ;  /* 0x0042d81801007387 */ /* 0x0101e40000100a00 */
[----:B0-----:R-:W2:Y:S01]  /*50420*/  LDL.LU.64 R24, [R1+0x360] ;  /* 0x0003600001187983 */ /* 0x001ea20000300a00 */
[----:B------:R-:W2:Y:S02]  /*50430*/  LDL.LU.64 R26, [R1+0x368] ;  /* 0x00036800011a7983 */ /* 0x000ea40000300a00 */
[----:B------:R-:W3:Y:S02]  /*50440*/  LDL.LU.64 R4, [R1+0x350] ;  /* 0x0003500001047983 */ /* 0x000ee40000300a00 */
[----:B------:R-:W4:Y:S02]  /*50450*/  LDL.LU.64 R6, [R1+0x358] ;  /* 0x0003580001067983 */ /* 0x000f240000300a00 */
[----:B----4-:R-:W-:Y:S01]  /*50460*/  STL.64 [R1+0x42f0], R6 ;  /* 0x0042f00601007387 */ /* 0x010fe20000100a00 */
[----:B---3--:R0:W-:Y:S03]  /*50470*/  STL.64 [R1+0x42e8], R4 ;  /* 0x0042e80401007387 */ /* 0x0081e60000100a00 */
[----:B0-----:R-:W2:Y:S01]  /*50480*/  LDL.64 R4, [R1+0x70] ;  /* 0x0000700001047983 */ /* 0x001ea20000100a00 */
[----:B------:R-:W-:-:S02]  /*50490*/  IMAD.MOV.U32 R2, RZ, RZ, R9 ;  /* 0x000000ffff027224 */ /* 0x000fc400078e0009 */
[----:B------:R-:W3:Y:S02]  /*504a0*/  LDL.LU.64 R8, [R1+0x340] ;  /* 0x0003400001087983 */ /* 0x000ee40000300a00 */
[----:B------:R-:W-:Y:S01]  /*504b0*/  IMAD.MOV.U32 R13, RZ, RZ, R20 ;  /* 0x000000ffff0d7224 */ /* 0x000fe200078e0014 */
[----:B------:R-:W3:Y:S01]  /*504c0*/  LDL.LU.64 R10, [R1+0x348] ;  /* 0x00034800010a7983 */ /* 0x000ee20000300a00 */
[----:B------:R-:W4:Y:S02]  /*504d0*/  LDL R20, [R1+0x40] ;  /* 0x0000400001147983 */ /* 0x000f240000100800 */
[----:B------:R-:W3:Y:S02]  /*504e0*/  LDL.LU.64 R6, [R1+0x42f0] ;  /* 0x0042f00001067983 */ /* 0x000ee40000300a00 */
[----:B------:R-:W-:Y:S02]  /*504f0*/  IMAD.MOV.U32 R12, RZ, RZ, R21 ;  /* 0x000000ffff0c7224 */ /* 0x000fe400078e0015 */
[----:B------:R-:W-:Y:S01]  /*50500*/  IMAD.MOV.U32 R21, RZ, RZ, R3 ;  /* 0x000000ffff157224 */ /* 0x000fe200078e0003 */
[----:B--2---:R-:W-:Y:S01]  /*50510*/  HMMA.16816.F32.BF16 R24, R16, R4, R24 ;  /* 0x000000041018723c */ /* 0x004fe20000041818 */
[----:B------:R-:W-:-:S02]  /*50520*/  IMAD.MOV.U32 R15, RZ, RZ, R4 ;  /* 0x000000ffff0f7224 */ /* 0x000fc400078e0004 */
[----:B------:R-:W-:Y:S02]  /*50530*/  IMAD.MOV.U32 R14, RZ, RZ, R5 ;  /* 0x000000ffff0e7224 */ /* 0x000fe400078e0005 */
[----:B------:R-:W2:Y:S11]  /*50540*/  LDL.LU.64 R4, [R1+0x42e8] ;  /* 0x0042e80001047983 */ /* 0x000eb60000300a00 */
[----:B------:R-:W-:Y:S07]  /*50550*/  @!UPT UIADD3 URZ, URZ, URZ, URZ ;  /* 0x0000003f3f3ff290 */ /* 0x000fee000fffe03f */
[----:B------:R-:W-:Y:S01]  /*50560*/  STL.64 [R1+0x3d0], R24 ;  /* 0x0003d01801007387 */ /* 0x000fe20000100a00 */
[----:B------:R0:W-:Y:S02]  /*50570*/  STL [R1+0x3d8], R26 ;  /* 0x0003d81a01007387 */ /* 0x0001e40000100800 */
[----:B------:R-:W-:Y:S02]  /*50580*/  IMAD.MOV.U32 R3, RZ, RZ, R27 ;  /* 0x000000ffff037224 */ /* 0x000fe400078e001b */
[----:B0-----:R-:W2:Y:S01]  /*50590*/  LDL.LU.64 R26, [R1+0x42e0] ;  /* 0x0042e000011a7983 */ /* 0x001ea20000300a00 */
[----:B------:R-:W3:Y:S02]  /*505a0*/  LDL.LU.64 R24, [R1+0x42d8] ;  /* 0x0042d80001187983 */ /* 0x000ee40000300a00 */
[----:B------:R-:W-:Y:S02]  /*505b0*/  STL.64 [R1+0x42a0], R14 ;  /* 0x0042a00e01007387 */ /* 0x000fe40000100a00 */
[----:B------:R0:W-:Y:S02]  /*505c0*/  STL.64 [R1+0x4298], R12 ;  /* 0x0042980c01007387 */ /* 0x0001e40000100a00 */
[----:B0-----:R-:W-:-:S02]  /*505d0*/  IMAD.MOV.U32 R12, RZ, RZ, R23 ;  /* 0x000000ffff0c7224 */ /* 0x001fc400078e0017 */
[----:B------:R-:W-:-:S05]  /*505e0*/  IMAD.MOV.U32 R13, RZ, RZ, R22 ;  /* 0x000000ffff0d7224 */ /* 0x000fca00078e0016 */
[----:B------:R0:W-:Y:S04]  /*505f0*/  STL.64 [R1+0x42b8], R12 ;  /* 0x0042b80c01007387 */ /* 0x0001e80000100a00 */
[----:B0-----:R-:W2:Y:S01]  /*50600*/  LDL.64 R12, [R1+0x60] ;  /* 0x00006000010c7983 */ /* 0x001ea20000100a00 */
[----:B------:R0:W-:Y:S01]  /*50610*/  STL [R1+0x3f08], R3 ;  /* 0x003f080301007387 */ /* 0x0001e20000100800 */
[C---:B---3--:R-:W-:Y:S08]  /*50620*/  HMMA.16816.F32.BF16 R8, R16.reuse, R24, R8 ;  /* 0x000000181008723c */ /* 0x048ff00000041808 */
[----:B--2---:R-:W-:Y:S11]  /*50630*/  HMMA.16816.F32.BF16 R4, R16, R12, R4 ;  /* 0x0000000c1004723c */ /* 0x004ff60000041804 */
[----:B------:R-:W-:Y:S05]  /*50640*/  @!UPT UIADD3 URZ, URZ, URZ, URZ ;  /* 0x0000003f3f3ff290 */ /* 0x000fea000fffe03f */
[----:B------:R-:W-:Y:S02]  /*50650*/  IMAD.MOV.U32 R28, RZ, RZ, R9 ;  /* 0x000000ffff1c7224 */ /* 0x000fe400078e0009 */
[----:B0-----:R-:W-:-:S05]  /*50660*/  IMAD.MOV.U32 R3, RZ, RZ, R11 ;  /* 0x000000ffff037224 */ /* 0x001fca00078e000b */
[----:B------:R0:W-:Y:S01]  /*50670*/  STL.64 [R1+0x3c0], R4 ;  /* 0x0003c00401007387 */ /* 0x0001e20000100a00 */
[----:B------:R-:W-:Y:S02]  /*50680*/  STL.64 [R1+0x3c8], R6 ;  /* 0x0003c80601007387 */ /* 0x000fe40000100a00 */
[----:B0-----:R-:W-:Y:S02]  /*50690*/  IMAD.MOV.U32 R5, RZ, RZ, R12 ;  /* 0x000000ffff057224 */ /* 0x001fe400078e000c */
[----:B------:R-:W-:-:S05]  /*506a0*/  IMAD.MOV.U32 R4, RZ, RZ, R13 ;  /* 0x000000ffff047224 */ /* 0x000fca00078e000d */
[----:B------:R0:W-:Y:S01]  /*506b0*/  STL.64 [R1+0x42d0], R4 ;  /* 0x0042d00401007387 */ /* 0x0001e20000100a00 */
[----:B------:R1:W-:Y:S02]  /*506c0*/  STL [R1+0x3b0], R8 ;  /* 0x0003b00801007387 */ /* 0x0003e40000100800 */
[----:B------:R2:W-:Y:S01]  /*506d0*/  STL [R1+0x3b8], R10 ;  /* 0x0003b80a01007387 */ /* 0x0005e20000100800 */
[----:B0-----:R-:W4:Y:S01]  /*506e0*/  LDL.LU.64 R4, [R1+0x330] ;  /* 0x0003300001047983 */ /* 0x001f220000300a00 */
[----:B------:R-:W4:Y:S02]  /*506f0*/  LDL.LU.64 R6, [R1+0x338] ;  /* 0x0003380001067983 */ /* 0x000f240000300a00 */
[----:B------:R-:W3:Y:S02]  /*50700*/  LDL.LU.64 R12, [R1+0x720] ;  /* 0x00072000010c7983 */ /* 0x000ee40000300a00 */
[----:B------:R-:W3:Y:S01]  /*50710*/  LDL.LU.64 R14, [R1+0x728] ;  /* 0x00072800010e7983 */ /* 0x000ee20000300a00 */
[----:B-1----:R-:W3:Y:S01]  /*50720*/  LDL.LU.64 R8, [R1+0x6f0] ;  /* 0x0006f00001087983 */ /* 0x002ee20000300a00 */
[----:B--2---:R-:W2:Y:S03]  /*50730*/  LDL.LU.64 R10, [R1+0x6f8] ;  /* 0x0006f800010a7983 */ /* 0x004ea60000300a00 */
[----:B--2---:R-:W-:Y:S01]  /*50740*/  STL.64 [R1+0x4290], R10 ;  /* 0x0042900a01007387 */ /* 0x004fe20000100a00 */
[----:B---3--:R0:W-:Y:S03]  /*50750*/  STL.64 [R1+0x4288], R8 ;  /* 0x0042880801007387 */ /* 0x0081e60000100a00 */
[----:B0-----:R-:W2:Y:S01]  /*50760*/  LDL.LU.64 R8, [R1+0x700] ;  /* 0x0007000001087983 */ /* 0x001ea20000300a00 */
[----:B------:R-:W3:Y:S01]  /*50770*/  LDL.LU.64 R10, [R1+0x708] ;  /* 0x00070800010a7983 */ /* 0x000ee20000300a00 */
[----:B----4-:R-:W-:Y:S02]  /*50780*/  HMMA.16816.F32.BF16 R16, R16, R20, R4 ;  /* 0x000000141010723c */ /* 0x010fe40000041804 */
[----:B---3--:R-:W-:Y:S01]  /*50790*/  STL.64 [R1+0x42b0], R10 ;  /* 0x0042b00a01007387 */ /* 0x008fe20000100a00 */
[----:B--2---:R0:W-:Y:S03]  /*507a0*/  STL.64 [R1+0x42a8], R8 ;  /* 0x0042a80801007387 */ /* 0x0041e60000100a00 */
[----:B0-----:R-:W2:Y:S01]  /*507b0*/  LDL.LU.64 R8, [R1+0x710] ;  /* 0x0007100001087983 */ /* 0x001ea20000300a00 */
[----:B------:R-:W2:Y:S02]  /*507c0*/  LDL.LU.64 R10, [R1+0x718] ;  /* 0x00071800010a7983 */ /* 0x000ea40000300a00 */
[----:B------:R-:W-:Y:S02]  /*507d0*/  STL.64 [R1+0x4188], R24 ;  /* 0x0041881801007387 */ /* 0x000fe40000100a00 */
[----:B------:R-:W-:Y:S01]  /*507e0*/  STL [R1+0x4044], R3 ;  /* 0x0040440301007387 */ /* 0x000fe20000100800 */
[----:B------:R-:W-:Y:S01]  /*507f0*/  STL [R1+0x4040], R28 ;  /* 0x0040401c01007387 */ /* 0x000fe20000100800 */
[----:B------:R-:W3:Y:S02]  /*50800*/  LDL.LU.64 R4, [R1+0x42d0] ;  /* 0x0042d00001047983 */ /* 0x000ee40000300a00 */
[----:B------:R-:W4:Y:S02]  /*50810*/  LDL.LU.64 R22, [R1+0x42c8] ;  /* 0x0042c80001167983 */ /* 0x000f240000300a00 */
[----:B------:R-:W4:Y:S06]  /*50820*/  LDL.LU.64 R20, [R1+0x42c0] ;  /* 0x0042c00001147983 */ /* 0x000f2c0000300a00 */
[----:B------:R0:W-:Y:S01]  /*50830*/  STL.64 [R1+0x240], R16 ;  /* 0x0002401001007387 */ /* 0x0001e20000100a00 */
[----:B------:R4:W-:Y:S03]  /*50840*/  STL.64 [R1+0x248], R18 ;  /* 0x0002481201007387 */ /* 0x0009e60000100a00 */
[----:B0-----:R-:W4:Y:S04]  /*50850*/  LDL R16, [R1+0x20] ;  /* 0x0000200001107983 */ /* 0x001f280000100800 */
[----:B------:R-:W4:Y:S02]  /*50860*/  LDL R17, [R1+0x24] ;  /* 0x0000240001117983 */ /* 0x000f240000100800 */
[----:B----4-:R-:W-:Y:S02]  /*50870*/  HMMA.16816.F32.BF16 R16, R20, R16, R12 ;  /* 0x000000101410723c */ /* 0x010fe4000004180c */
[----:B------:R-:W2:Y:S01]  /*50880*/  LDL.LU.64 R12, [R1+0x42b8] ;  /* 0x0042b800010c7983 */ /* 0x000ea20000300a00 */
[----:B---3--:R-:W-:-:S02]  /*50890*/  IMAD.MOV.U32 R24, RZ, RZ, R5 ;  /* 0x000000ffff187224 */ /* 0x008fc400078e0005 */
[----:B------:R-:W-:Y:S11]  /*508a0*/  IMAD.MOV.U32 R25, RZ, RZ, R4 ;  /* 0x000000ffff197224 */ /* 0x000ff600078e0004 */
[----:B------:R-:W-:Y:S07]  /*508b0*/  @!UPT UIADD3 URZ, URZ, URZ, URZ ;  /* 0x0000003f3f3ff290 */ /* 0x000fee000fffe03f */
[----:B------:R0:W-:Y:S01]  /*508c0*/  STL.64 [R1+0x3a0], R16 ;  /* 0x0003a01001007387 */ /* 0x0001e20000100a00 */
[----:B------:R1:W-:Y:S02]  /*508d0*/  STL [R1+0x3a8], R18 ;  /* 0x0003a81201007387 */ /* 0x0003e40000100800 */
[----:B------:R-:W-:Y:S02]  /*508e0*/  IMAD.MOV.U32 R29, RZ, RZ, R19 ;  /* 0x000000ffff1d7224 */ /* 0x000fe400078e0013 */
[----:B------:R-:W3:Y:S01]  /*508f0*/  LDL.LU.64 R4, [R1+0x6e0] ;  /* 0x0006e00001047983 */ /* 0x000ee20000300a00 */
[----:B------:R-:W3:Y:S04]  /*50900*/  LDL.LU.64 R6, [R1+0x6e8] ;  /* 0x0006e80001067983 */ /* 0x000ee80000300a00 */
[----:B0-----:R-:W4:Y:S01]  /*50910*/  LDL.LU.64 R16, [R1+0x6d0] ;  /* 0x0006d00001107983 */ /* 0x001f220000300a00 */
[----:B-1----:R-:W4:Y:S02]  /*50920*/  LDL.LU.64 R18, [R1+0x6d8] ;  /* 0x0006d80001127983 */ /* 0x002f240000300a00 */
[----:B------:R-:W-:Y:S02]  /*50930*/  STL.64 [R1+0x41a0], R24 ;  /* 0x0041a01801007387 */ /* 0x000fe40000100a00 */
[----:B------:R-:W-:Y:S01]  /*50940*/  STL [R1+0x4108], R29 ;  /* 0x0041081d01007387 */ /* 0x000fe20000100800 */
[C---:B--2---:R-:W-:Y:S01]  /*50950*/  HMMA.16816.F32.BF16 R12, R20.reuse, R12, R8 ;  /* 0x0000000c140c723c */ /* 0x044fe20000041808 */
[----:B------:R-:W2:Y:S01]  /*50960*/  LDL.LU.64 R10, [R1+0x42b0] ;  /* 0x0042b000010a7983 */ /* 0x000ea20000300a00 */
[----:B------:R-:W2:Y:S11]  /*50970*/  LDL.LU.64 R8, [R1+0x42a8] ;  /* 0x0042a80001087983 */ /* 0x000eb60000300a00 */
[----:B------:R-:W-:Y:S10]  /*50980*/  @!UPT UIADD3 URZ, URZ, URZ, URZ ;  /* 0x0000003f3f3ff290 */ /* 0x000ff4000fffe03f */
[----:B------:R-:W-:Y:S01]  /*50990*/  STL.64 [R1+0x390], R12 ;  /* 0x0003900c01007387 */ /* 0x000fe20000100a00 */
[----:B------:R0:W-:Y:S03]  /*509a0*/  STL.64 [R1+0x398], R14 ;  /* 0x0003980e01007387 */ /* 0x0001e60000100a00 */
[----:B0-----:R-:W2:Y:S01]  /*509b0*/  LDL.LU.64 R14, [R1+0x42a0] ;  /* 0x0042a000010e7983 */ /* 0x001ea20000300a00 */
[----:B------:R-:W3:Y:S02]  /*509c0*/  LDL.LU.64 R12, [R1+0x4298] ;  /* 0x00429800010c7983 */ /* 0x000ee40000300a00 */
[----:B--2---:R-:W-:Y:S02]  /*509d0*/  IMAD.MOV.U32 R24, RZ, RZ, R15 ;  /* 0x000000ffff187224 */ /* 0x004fe400078e000f */
[----:B------:R-:W-:Y:S02]  /*509e0*/  IMAD.MOV.U32 R25, RZ, RZ, R14 ;  /* 0x000000ffff197224 */ /* 0x000fe400078e000e */
[C---:B---3--:R-:W-:Y:S03]  /*509f0*/  HMMA.16816.F32.BF16 R12, R20.reuse, R12, R8 ;  /* 0x0000000c140c723c */ /* 0x048fe60000041808 */
[----:B------:R-:W-:Y:S01]  /*50a00*/  STL.64 [R1+0x41b8], R24 ;  /* 0x0041b81801007387 */ /* 0x000fe20000100a00 */
[----:B------:R-:W2:Y:S02]  /*50a10*/  LDL.LU.64 R10, [R1+0x4290] ;  /* 0x00429000010a7983 */ /* 0x000ea40000300a00 */
[----:B------:R-:W2:Y:S11]  /*50a20*/  LDL.LU.64 R8, [R1+0x4288] ;  /* 0x0042880001087983 */ /* 0x000eb60000300a00 */
[----:B------:R-:W-:Y:S06]  /*50a30*/  @!UPT UIADD3 URZ, URZ, URZ, URZ ;  /* 0x0000003f3f3ff290 */ /* 0x000fec000fffe03f */
[----:B------:R-:W-:Y:S01]  /*50a40*/  STL.64 [R1+0x380], R12 ;  /* 0x0003800c01007387 */ /* 0x000fe20000100a00 */
[----:B------:R0:W-:Y:S03]  /*50a50*/  STL.64 [R1+0x388], R14 ;  /* 0x0003880e01007387 */ /* 0x0001e60000100a00 */
[----:B0-----:R-:W3:Y:S01]  /*50a60*/  LDL.LU.64 R14, [R1+0x4280] ;  /* 0x00428000010e7983 */ /* 0x001ee20000300a00 */
[----:B------:R-:W2:Y:S02]  /*50a70*/  LDL.LU.64 R12, [R1+0x4278] ;  /* 0x00427800010c7983 */ /* 0x000ea40000300a00 */
[C---:B--2---:R-:W-:Y:S11]  /*50a80*/  HMMA.16816.F32.BF16 R8, R20.reuse, R12, R8 ;  /* 0x0000000c1408723c */ /* 0x044ff60000041808 */
[----:B------:R-:W-:Y:S11]  /*50a90*/  @!UPT UIADD3 URZ, URZ, URZ, URZ ;  /* 0x0000003f3f3ff290 */ /* 0x000ff6000fffe03f */
[----:B------:R-:W-:Y:S01]  /*50aa0*/  @!UPT UIADD3 URZ, URZ, URZ, URZ ;  /* 0x0000003f3f3ff290 */ /* 0x000fe2000fffe03f */
[----:B------:R-:W-:Y:S01]  /*50ab0*/  STL.64 [R1+0x370], R8 ;  /* 0x0003700801007387 */ /* 0x000fe20000100a00 */
[----:B------:R0:W-:Y:S03]  /*50ac0*/  STL.64 [R1+0x378], R10 ;  /* 0x0003780a01007387 */ /* 0x0001e60000100a00 */
[----:B0-----:R-:W2:Y:S01]  /*50ad0*/  LDL.LU.64 R10, [R1+0x4270] ;  /* 0x00427000010a7983 */ /* 0x001ea20000300a00 */
[----:B------:R-:W2:Y:S02]  /*50ae0*/  LDL.LU.64 R8, [R1+0x4268] ;  /* 0x0042680001087983 */ /* 0x000ea40000300a00 */
[----:B------:R-:W-:Y:S02]  /*50af0*/  IMAD.MOV.U32 R24, RZ, RZ, R27 ;  /* 0x000000ffff187224 */ /* 0x000fe400078e001b */
[----:B------:R-:W-:Y:S02]  /*50b00*/  IMAD.MOV.U32 R25, RZ, RZ, R2 ;  /* 0x000000ffff197224 */ /* 0x000fe400078e0002 */
[----:B------:R-:W3:Y:S03]  /*50b10*/  LDL.LU R2, [R1+0x4260] ;  /* 0x0042600001027983 */ /* 0x000ee60000300800 */
[----:B------:R-:W-:Y:S02]  /*50b20*/  STL.64 [R1+0x41d0], R24 ;  /* 0x0041d01801007387 */ /* 0x000fe40000100a00 */
[----:B------:R-:W-:Y:S01]  /*50b30*/  STL.64 [R1+0x4148], R12 ;  /* 0x0041480c01007387 */ /* 0x000fe20000100a00 */
[C---:B--2---:R-:W-:Y:S11]  /*50b40*/  HMMA.16816.F32.BF16 R4, R20.reuse, R8, R4 ;  /* 0x000000081404723c */ /* 0x044ff60000041804 */
[----:B------:R-:W-:Y:S11]  /*50b50*/  @!UPT UIADD3 URZ, URZ, URZ, URZ ;  /* 0x0000003f3f3ff290 */ /* 0x000ff6000fffe03f */
[----:B------:R-:W-:Y:S01]  /*50b60*/  @!UPT UIADD3 URZ, URZ, URZ, URZ ;  /* 0x0000003f3f3ff290 */ /* 0x000fe2000fffe03f */
[----:B------:R-:W-:Y:S01]  /*50b70*/  STL.64 [R1+0x360], R4 ;  /* 0x0003600401007387 */ /* 0x000fe20000100a00 */
[----:B------:R0:W-:Y:S03]  /*50b80*/  STL.64 [R1+0x368], R6 ;  /* 0x0003680601007387 */ /* 0x0001e60000100a00 */
[----:B0-----:R-:W2:Y:S01]  /*50b90*/  LDL.LU.64 R6, [R1+0x4258] ;  /* 0x0042580001067983 */ /* 0x001ea20000300a00 */
[----:B------:R-:W4:Y:S02]  /*50ba0*/  LDL.LU.64 R4, [R1+0x4250] ;  /* 0x0042500001047983 */ /* 0x000f240000300a00 */
[----:B------:R-:W-:Y:S02]  /*50bb0*/  IMAD.MOV.U32 R25, RZ, RZ, R26 ;  /* 0x000000ffff197224 */ /* 0x000fe400078e001a */
[----:B------:R-:W-:Y:S01]  /*50bc0*/  STL.64 [R1+0x4140], R8 ;  /* 0x0041400801007387 */ /* 0x000fe20000100a00 */
[----:B----4-:R-:W-:Y:S01]  /*50bd0*/  HMMA.16816.F32.BF16 R16, R20, R4, R16 ;  /* 0x000000041410723c */ /* 0x010fe20000041810 */
[----:B--2---:R-:W-:-:S02]  /*50be0*/  IMAD.MOV.U32 R24, RZ, RZ, R7 ;  /* 0x000000ffff187224 */ /* 0x004fc400078e0007 */
[----:B------:R-:W2:Y:S11]  /*50bf0*/  LDL.LU R7, [R1+0x4248] ;  /* 0x0042480001077983 */ /* 0x000eb60000300800 */
[----:B------:R-:W-:Y:S09]  /*50c00*/  @!UPT UIADD3 URZ, URZ, URZ, URZ ;  /* 0x0000003f3f3ff290 */ /* 0x000ff2000fffe03f */
[----:B------:R-:W-:Y:S01]  /*50c10*/  STL.64 [R1+0x350], R16 ;  /* 0x0003501001007387 */ /* 0x000fe20000100a00 */
[----:B------:R-:W-:Y:S02]  /*50c20*/  STL.64 [R1+0x358], R18 ;  /* 0x0003581201007387 */ /* 0x000fe40000100a00 */
[----:B------:R3:W-:Y:S02]  /*50c30*/  STL.64 [R1+0x41e8], R24 ;  /* 0x0041e81801007387 */ /* 0x0007e40000100a00 */
[----:B------:R-:W-:Y:S02]  /*50c40*/  STL.64 [R1+0x4150], R4 ;  /* 0x0041500401007387 */ /* 0x000fe40000100a00 */
[----:B---3--:R-:W-:Y:S02]  /*50c50*/  IMAD.MOV.U32 R24, RZ, RZ, R15 ;  /* 0x000000ffff187224 */ /* 0x008fe400078e000f */
[----:B------:R-:W-:-:S05]  /*50c60*/  IMAD.MOV.U32 R25, RZ, RZ, R14 ;  /* 0x000000ffff197224 */ /* 0x000fca00078e000e */
[----:B------:R0:W-:Y:S02]  /*50c70*/  STL.64 [R1+0x4200], R24 ;  /* 0x0042001801007387 */ /* 0x0001e40000100a00 */
[----:B0-----:R-:W-:Y:S02]  /*50c80*/  IMAD.MOV.U32 R24, RZ, RZ, R11 ;  /* 0x000000ffff187224 */ /* 0x001fe400078e000b */
[----:B------:R-:W-:-:S05]  /*50c90*/  IMAD.MOV.U32 R25, RZ, RZ, R10 ;  /* 0x000000ffff197224 */ /* 0x000fca00078e000a */
[----:B------:R0:W-:Y:S02]  /*50ca0*/  STL.64 [R1+0x4218], R24 ;  /* 0x0042181801007387 */ /* 0x0001e40000100a00 */
[----:B0-----:R-:W-:Y:S02]  /*50cb0*/  IMAD.MOV.U32 R24, RZ, RZ, R2 ;  /* 0x000000ffff187224 */ /* 0x001fe400078e0002 */
[----:B------:R-:W-:-:S05]  /*50cc0*/  IMAD.MOV.U32 R25, RZ, RZ, R0 ;  /* 0x000000ffff197224 */ /* 0x000fca00078e0000 */
[----:B------:R-:W-:Y:S01]  /*50cd0*/  STL.64 [R1+0x4230], R24 ;  /* 0x0042301801007387 */ /* 0x000fe20000100a00 */
[----:B------:R-:W3:Y:S02]  /*50ce0*/  LDL.LU.64 R8, [R1+0x570] ;  /* 0x0005700001087983 */ /* 0x000ee40000300a00 */
[----:B------:R-:W4:Y:S02]  /*50cf0*/  LDL.LU.64 R10, [R1+0x578] ;  /* 0x00057800010a7983 */ /* 0x000f240000300a00 */
[----:B----4-:R-:W-:Y:S01]  /*50d00*/  STL.64 [R1+0x4198], R10 ;  /* 0x0041980a01007387 */ /* 0x010fe20000100a00 */
[----:B---3--:R0:W-:Y:S03]  /*50d10*/  STL.64 [R1+0x4190], R8 ;  /* 0x0041900801007387 */ /* 0x0081e60000100a00 */
[----:B0-----:R-:W3:Y:S01]  /*50d20*/  LDL.LU.64 R8, [R1+0x580] ;  /* 0x0005800001087983 */ /* 0x001ee20000300a00 */
[----:B------:R-:W4:Y:S03]  /*50d30*/  LDL.LU.64 R10, [R1+0x588] ;  /* 0x00058800010a7983 */ /* 0x000f260000300a00 */
        /* <DEDUP_REMOVED lines=23> */
[----:B------:R-:W4:Y:S02]  /*50eb0*/  LDL.LU.64 R10, [R1+0x738] ;  /* 0x00073800010a7983 */ /* 0x000f240000300a00 */
[----:B--2---:R-:W-:-:S02]  /*50ec0*/  IMAD.MOV.U32 R24, RZ, RZ, R7 ;  /* 0x000000ffff187224 */ /* 0x004fc400078e0007 */
[----:B------:R-:W-:Y:S01]  /*50ed0*/  IMAD.MOV.U32 R25, RZ, RZ, R6 ;  /* 0x000000ffff197224 */ /* 0x000fe200078e0006 */
[----:B----4-:R-:W-:Y:S01]  /*50ee0*/  STL.64 [R1+0x4240], R10 ;  /* 0x0042400a01007387 */ /* 0x010fe20000100a00 */
[----:B---3--:R0:W-:Y:S03]  /*50ef0*/  STL.64 [R1+0x4238], R8 ;  /* 0x0042380801007387 */ /* 0x0081e60000100a00 */
[----:B0-----:R-:W2:Y:S01]  /*50f00*/  LDL.LU.64 R8, [R1+0x740] ;  /* 0x0007400001087983 */ /* 0x001ea20000300a00 */
[----:B------:R-:W2:Y:S02]  /*50f10*/  LDL.LU.64 R10, [R1+0x748] ;  /* 0x00074800010a7983 */ /* 0x000ea40000300a00 */
[----:B------:R-:W3:Y:S02]  /*50f20*/  LDL.LU.64 R4, [R1+0x550] ;  /* 0x0005500001047983 */ /* 0x000ee40000300a00 */
[----:B------:R-:W3:Y:S01]  /*50f30*/  LDL.LU.64 R6, [R1+0x558] ;  /* 0x0005580001067983 */ /* 0x000ee20000300a00 */
[----:B------:R-:W4:Y:S04]  /*50f40*/  LDL.LU.64 R12, [R1] ;  /* 0x00000000010c7983 */ /* 0x000f280000300a00 */
[----:B------:R-:W0:Y:S04]  /*50f50*/  S2R R27, SR_TID.X ;  /* 0x00000000001b7919 */ /* 0x000e280000002100 */
[----:B------:R-:W1:Y:S01]  /*50f60*/  S2R R28, SR_TID.X ;  /* 0x00000000001c7919 */ /* 0x000e620000002100 */
[----:B0-----:R-:W-:Y:S01]  /*50f70*/  LOP3.LUT R27, R27, 0x7, RZ, 0xc0, !PT ;  /* 0x000000071b1b7812 */ /* 0x001fe200078ec0ff */
[----:B-1----:R-:W-:-:S04]  /*50f80*/  IMAD.SHL.U32 R3, R28, 0x2, RZ ;  /* 0x000000021c037824 */ /* 0x002fc800078e00ff */
[----:B------:R-:W-:Y:S02]  /*50f90*/  IMAD R27, R27, 0x90, RZ ;  /* 0x000000901b1b7824 */ /* 0x000fe400078e02ff */
[----:B------:R-:W-:-:S03]  /*50fa0*/  IMAD.SHL.U32 R16, R28, 0x40, RZ ;  /* 0x000000401c107824 */ /* 0x000fc600078e00ff */
[----:B------:R-:W-:-:S04]  /*50fb0*/  LOP3.LUT R3, R27, 0x10, R3, 0x78, !PT ;  /* 0x000000101b037812 */ /* 0x000fc800078e7803 */
[----:B------:R-:W-:Y:S01]  /*50fc0*/  LOP3.LUT R3, R3, 0x400, R16, 0xf8, !PT ;  /* 0x0000040003037812 */ /* 0x000fe200078ef810 */
[----:B----4-:R0:W-:Y:S04]  /*50fd0*/  STL.64 [R1+0x4158], R12 ;  /* 0x0041580c01007387 */ /* 0x0101e80000100a00 */
[----:B0-----:R-:W4:Y:S01]  /*50fe0*/  LDL.64 R12, [R1+0x10] ;  /* 0x00001000010c7983 */ /* 0x001f220000100a00 */
[----:B------:R-:W-:-:S05]  /*50ff0*/  LOP3.LUT R3, R3, 0x60, RZ, 0x3c, !PT ;  /* 0x0000006003037812 */ /* 0x000fca00078e3cff */
[----:B------:R-:W0:Y:S01]  /*51000*/  LDSM.16.MT88.4 R16, [R3+0x20000] ;  /* 0x020000000310783b */ /* 0x000e220000004200 */
[C---:B--2---:R-:W-:Y:S03]  /*51010*/  HMMA.16816.F32.BF16 R24, R20.reuse, R24, R8 ;  /* 0x000000181418723c */ /* 0x044fe60000041808 */
[----:B----4-:R1:W-:Y:S04]  /*51020*/  STL.64 [R1+0x4170], R12 ;  /* 0x0041700c01007387 */ /* 0x0103e80000100a00 */
[----:B-1----:R-:W2:Y:S01]  /*51030*/  LDL.LU.64 R12, [R1+0x20] ;  /* 0x00002000010c7983 */ /* 0x002ea20000300a00 */
[----:B0-----:R-:W-:Y:S02]  /*51040*/  STL.64 [R1+0x40c8], R18 ;  /* 0x0040c81201007387 */ /* 0x001fe40000100a00 */
[----:B------:R0:W-:Y:S02]  /*51050*/  STL.64 [R1+0x40c0], R16 ;  /* 0x0040c01001007387 */ /* 0x0001e40000100a00 */
[----:B0-----:R-:W3:Y:S01]  /*51060*/  LDL.LU.64 R16, [R1+0x40] ;  /* 0x0000400001107983 */ /* 0x001ee20000300a00 */
[----:B------:R-:W4:Y:S02]  /*51070*/  LDL.LU.64 R10, [R1+0x4240] ;  /* 0x00424000010a7983 */ /* 0x000f240000300a00 */
[----:B------:R-:W4:Y:S08]  /*51080*/  LDL.LU.64 R8, [R1+0x4238] ;  /* 0x0042380001087983 */ /* 0x000f300000300a00 */
[----:B------:R0:W-:Y:S01]  /*51090*/  STL.64 [R1+0x340], R24 ;  /* 0x0003401801007387 */ /* 0x0001e20000100a00 */
[----:B------:R4:W-:Y:S04]  /*510a0*/  STL.64 [R1+0x348], R26 ;  /* 0x0003481a01007387 */ /* 0x0009e80000100a00 */
[----:B0-----:R-:W4:Y:S02]  /*510b0*/  LDL.LU.64 R24, [R1+0x4230] ;  /* 0x0042300001187983 */ /* 0x001f240000300a00 */
[C---:B----4-:R-:W-:Y:S02]  /*510c0*/  HMMA.16816.F32.BF16 R24, R20.reuse, R24, R8 ;  /* 0x000000181418723c */ /* 0x050fe40000041808 */
[----:B------:R-:W4:Y:S01]  /*510d0*/  LDL.LU.64 R10, [R1+0x4228] ;  /* 0x00422800010a7983 */ /* 0x000f220000300a00 */
[----:B------:R-:W4:Y:S11]  /*510e0*/  LDL.LU.64 R8, [R1+0x4220] ;  /* 0x0042200001087983 */ /* 0x000f360000300a00 */
[----:B------:R-:W-:Y:S09]  /*510f0*/  @!UPT UIADD3 URZ, URZ, URZ, URZ ;  /* 0x0000003f3f3ff290 */ /* 0x000ff2000fffe03f */
[----:B------:R0:W-:Y:S01]  /*51100*/  STL.64 [R1+0x330], R24 ;  /* 0x0003301801007387 */ /* 0x0001e20000100a00 */
[----:B------:R4:W-:Y:S03]  /*51110*/  STL.64 [R1+0x338], R26 ;  /* 0x0003381a01007387 */ /* 0x0009e60000100a00 */
        /* <DEDUP_REMOVED lines=35> */
[----:B0-----:R-:W4:Y:S01]  /*51350*/  LDL.LU.64 R24, [R1+0x41a0] ;  /* 0x0041a00001187983 */ /* 0x001f220000300a00 */
[----:B------:R-:W2:Y:S01]  /*51360*/  LDL R3, [R1+0x694] ;  /* 0x0006940001037983 */ /* 0x000ea20000100800 */
[C---:B----4-:R-:W-:Y:S02]  /*51370*/  HMMA.16816.F32.BF16 R24, R20.reuse, R24, R8 ;  /* 0x000000181418723c */ /* 0x050fe40000041808 */
[----:B------:R-:W4:Y:S01]  /*51380*/  LDL.LU.64 R10, [R1+0x4198] ;  /* 0x00419800010a7983 */ /* 0x000f220000300a00 */
[----:B------:R-:W4:Y:S11]  /*51390*/  LDL.LU.64 R8, [R1+0x4190] ;  /* 0x0041900001087983 */ /* 0x000f360000300a00 */
[----:B------:R-:W-:Y:S09]  /*513a0*/  @!UPT UIADD3 URZ, URZ, URZ, URZ ;  /* 0x0000003f3f3ff290 */ /* 0x000ff2000fffe03f */
[----:B------:R0:W-:Y:S01]  /*513b0*/  STL.64 [R1+0x2d0], R24 ;  /* 0x0002d01801007387 */ /* 0x0001e20000100a00 */
[----:B------:R1:W-:Y:S03]  /*513c0*/  STL.64 [R1+0x2d8], R26 ;  /* 0x0002d81a01007387 */ /* 0x0003e60000100a00 */
[----:B0-----:R-:W4:Y:S02]  /*513d0*/  LDL.LU.64 R24, [R1+0x4188] ;  /* 0x0041880001187983 */ /* 0x001f240000300a00 */
[C---:B----4-:R-:W-:Y:S01]  /*513e0*/  HMMA.16816.F32.BF16 R8, R20.reuse, R24, R8 ;  /* 0x000000181408723c */ /* 0x050fe20000041808 */
[----:B------:R-:W-:Y:S02]  /*513f0*/  IMAD.MOV.U32 R2, RZ, RZ, R24 ;  /* 0x000000ffff027224 */ /* 0x000fe400078e0018 */
[----:B------:R-:W-:Y:S11]  /*51400*/  IMAD.MOV.U32 R0, RZ, RZ, R25 ;  /* 0x000000ffff007224 */ /* 0x000ff600078e0019 */
[----:B------:R-:W-:Y:S09]  /*51410*/  @!UPT UIADD3 URZ, URZ, URZ, URZ ;  /* 0x0000003f3f3ff290 */ /* 0x000ff2000fffe03f */
[----:B------:R-:W-:Y:S01]  /*51420*/  STL.64 [R1+0x2c0], R8 ;  /* 0x0002c00801007387 */ /* 0x000fe20000100a00 */
[----:B------:R3:W-:Y:S02]  /*51430*/  STL.64 [R1+0x2c8], R10 ;  /* 0x0002c80a01007387 */ /* 0x0007e40000100a00 */
[----:B-1----:R-:W2:Y:S02]  /*51440*/  LDL.LU.64 R26, [R1+0x4180] ;  /* 0x00418000011a7983 */ /* 0x002ea40000300a00 */
[----:B------:R-:W2:Y:S01]  /*51450*/  LDL.LU.64 R24, [R1+0x4178] ;  /* 0x0041780001187983 */ /* 0x000ea20000300a00 */
[----:B---3--:R-:W-:Y:S01]  /*51460*/  HMMA.16816.F32.BF16 R8, R20, R16, R4 ;  /* 0x000000101408723c */ /* 0x008fe20000041804 */
[----:B------:R-:W3:Y:S01]  /*51470*/  LDL.LU.64 R4, [R1+0x680] ;  /* 0x0006800001047983 */ /* 0x000ee20000300a00 */
[----:B------:R-:W4:Y:S11]  /*51480*/  LDL.LU.64 R6, [R1+0x688] ;  /* 0x0006880001067983 */ /* 0x000f360000300a00 */
[----:B------:R-:W-:Y:S10]  /*51490*/  @!UPT UIADD3 URZ, URZ, URZ, URZ ;  /* 0x0000003f3f3ff290 */ /* 0x000ff4000fffe03f */
[----:B------:R-:W-:Y:S01]  /*514a0*/  STL.64 [R1+0x230], R8 ;  /* 0x0002300801007387 */ /* 0x000fe20000100a00 */
[----:B------:R-:W-:Y:S03]  /*514b0*/  STL.64 [R1+0x238], R10 ;  /* 0x0002380a01007387 */ /* 0x000fe60000100a00 */
[----:B----4-:R-:W-:Y:S01]  /*514c0*/  STL.64 [R1+0x4168], R6 ;  /* 0x0041680601007387 */ /* 0x010fe20000100a00 */
[----:B---3--:R0:W-:Y:S03]  /*514d0*/  STL.64 [R1+0x4160], R4 ;  /* 0x0041600401007387 */ /* 0x0081e60000100a00 */
[----:B0-----:R-:W3:Y:S01]  /*514e0*/  LDL.LU.64 R4, [R1+0x6a0] ;  /* 0x0006a00001047983 */ /* 0x001ee20000300a00 */
[----:B------:R-:W3:Y:S02]  /*514f0*/  LDL.LU.64 R6, [R1+0x6a8] ;  /* 0x0006a80001067983 */ /* 0x000ee40000300a00 */
[----:B------:R-:W4:Y:S02]  /*51500*/  LDL.LU.64 R8, [R1+0x670] ;  /* 0x0006700001087983 */ /* 0x000f240000300a00 */
[----:B------:R-:W4:Y:S01]  /*51510*/  LDL.LU.64 R10, [R1+0x678] ;  /* 0x00067800010a7983 */ /* 0x000f220000300a00 */
[----:B------:R-:W2:Y:S04]  /*51520*/  LDL.LU.64 R20, [R1+0x30] ;  /* 0x0000300001147983 */ /* 0x000ea80000300a00 */
[----:B--2---:R0:W-:Y:S04]  /*51530*/  STL.64 [R1+0x4128], R20 ;  /* 0x0041281401007387 */ /* 0x0041e80000100a00 */
[----:B0-----:R-:W2:Y:S01]  /*51540*/  LDL.LU.64 R20, [R1+0x650] ;  /* 0x0006500001147983 */ /* 0x001ea20000300a00 */
[----:B------:R-:W2:Y:S03]  /*51550*/  LDL.LU.64 R22, [R1+0x658] ;  /* 0x0006580001167983 */ /* 0x000ea60000300a00 */
[----:B--2---:R-:W-:Y:S01]  /*51560*/  STL.64 [R1+0x4138], R22 ;  /* 0x0041381601007387 */ /* 0x004fe20000100a00 */
[----:B------:R0:W-:Y:S03]  /*51570*/  STL.64 [R1+0x4130], R20 ;  /* 0x0041301401007387 */ /* 0x0001e60000100a00 */
[----:B0-----:R-:W2:Y:S01]  /*51580*/  LDL.LU.64 R20, [R1+0x660] ;  /* 0x0006600001147983 */ /* 0x001ea20000300a00 */
[----:B------:R-:W2:Y:S02]  /*51590*/  LDL.LU.64 R22, [R1+0x668] ;  /* 0x0006680001167983 */ /* 0x000ea40000300a00 */
[----:B------:R0:W-:Y:S02]  /*515a0*/  STL.64 [R1+0x40d8], R16 ;  /* 0x0040d81001007387 */ /* 0x0001e40000100a00 */
[----:B0-----:R-:W2:Y:S01]  /*515b0*/  LDL.LU.64 R16, [R1+0x6b0] ;  /* 0x0006b00001107983 */ /* 0x001ea20000300a00 */
[----:B------:R-:W2:Y:S02]  /*515c0*/  LDL.LU.64 R18, [R1+0x6b8] ;  /* 0x0006b80001127983 */ /* 0x000ea40000300a00 */
[C---:B--2---:R-:W-:Y:S11]  /*515d0*/  HMMA.16816.F32.BF16 R16, R24.reuse, R12, R16 ;  /* 0x0000000c1810723c */ /* 0x044ff60000041810 */
[----:B------:R-:W-:Y:S11]  /*515e0*/  @!UPT UIADD3 URZ, URZ, URZ, URZ ;  /* 0x0000003f3f3ff290 */ /* 0x000ff6000fffe03f */
[----:B------:R-:W-:Y:S01]  /*515f0*/  @!UPT UIADD3 URZ, URZ, URZ, URZ ;  /* 0x0000003f3f3ff290 */ /* 0x000fe2000fffe03f */
[----:B------:R-:W-:Y:S01]  /*51600*/  STL.64 [R1+0x220], R16 ;  /* 0x0002201001007387 */ /* 0x000fe20000100a00 */
[----:B------:R0:W-:Y:S02]  /*51610*/  STL.64 [R1+0x228], R18 ;  /* 0x0002281201007387 */ /* 0x0001e40000100a00 */
[----:B0-----:R-:W-:Y:S02]  /*51620*/  IMAD.MOV.U32 R19, RZ, RZ, R12 ;  /* 0x000000ffff137224 */ /* 0x001fe400078e000c */
[----:B------:R-:W-:Y:S02]  /*51630*/  IMAD.MOV.U32 R18, RZ, RZ, R13 ;  /* 0x000000ffff127224 */ /* 0x000fe400078e000d */
[----:B------:R-:W3:Y:S02]  /*51640*/  LDL.LU.64 R12, [R1+0x4170] ;  /* 0x00417000010c7983 */ /* 0x000ee40000300a00 */
[C---:B---3--:R-:W-:Y:S01]  /*51650*/  HMMA.16816.F32.BF16 R4, R24.reuse, R12, R4 ;  /* 0x0000000c1804723c */ /* 0x048fe20000041804 */
[----:B------:R-:W-:Y:S11]  /*51660*/  IMAD.MOV.U32 R29, RZ, RZ, R13 ;  /* 0x000000ffff1d7224 */ /* 0x000ff600078e000d */
[----:B------:R-:W-:Y:S11]  /*51670*/  @!UPT UIADD3 URZ, URZ, URZ, URZ ;  /* 0x0000003f3f3ff290 */ /* 0x000ff6000fffe03f */
[----:B------:R-:W-:Y:S01]  /*51680*/  STL.64 [R1+0x210], R4 ;  /* 0x0002100401007387 */ /* 0x000fe20000100a00 */
[----:B------:R0:W-:Y:S03]  /*51690*/  STL.64 [R1+0x218], R6 ;  /* 0x0002180601007387 */ /* 0x0001e60000100a00 */
[----:B0-----:R-:W2:Y:S01]  /*516a0*/  LDL.LU.64 R6, [R1+0x4168] ;  /* 0x0041680001067983 */ /* 0x001ea20000300a00 */
[----:B------:R-:W2:Y:S02]  /*516b0*/  LDL.LU.64 R4, [R1+0x4160] ;  /* 0x0041600001047983 */ /* 0x000ea40000300a00 */
[----:B------:R-:W2:Y:S02]  /*516c0*/  LDL.LU.64 R12, [R1+0x4158] ;  /* 0x00415800010c7983 */ /* 0x000ea40000300a00 */
        /* <DEDUP_REMOVED lines=8> */
[----:B------:R-:W4:Y:S02]  /*51750*/  LDL.LU.64 R12, [R1+0x4148] ;  /* 0x00414800010c7983 */ /* 0x000f240000300a00 */
[C---:B----4-:R-:W-:Y:S11]  /*51760*/  HMMA.16816.F32.BF16 R8, R24.reuse, R12, R8 ;  /* 0x0000000c1808723c */ /* 0x050ff60000041808 */
[----:B------:R-:W-:Y:S11]  /*51770*/  @!UPT UIADD3 URZ, URZ, URZ, URZ ;  /* 0x0000003f3f3ff290 */ /* 0x000ff6000fffe03f */
[----:B------:R-:W-:Y:S01]  /*51780*/  @!UPT UIADD3 URZ, URZ, URZ, URZ ;  /* 0x0000003f3f3ff290 */ /* 0x000fe2000fffe03f */
[----:B------:R0:W-:Y:S01]  /*51790*/  STL.64 [R1+0x1f0], R8 ;  /* 0x0001f00801007387 */ /* 0x0001e20000100a00 */
[----:B------:R-:W-:Y:S03]  /*517a0*/  STL.64 [R1+0x1f8], R10 ;  /* 0x0001f80a01007387 */ /* 0x000fe60000100a00 */
[----:B0-----:R-:W3:Y:S02]  /*517b0*/  LDL.LU.64 R8, [R1+0x4140] ;  /* 0x0041400001087983 */ /* 0x001ee40000300a00 */
[C---:B---3--:R-:W-:Y:S11]  /*517c0*/  HMMA.16816.F32.BF16 R20, R24.reuse, R8, R20 ;  /* 0x000000081814723c */ /* 0x048ff60000041814 */
[----:B------:R-:W-:Y:S11]  /*517d0*/  @!UPT UIADD3 URZ, URZ, URZ, URZ ;  /* 0x0000003f3f3ff290 */ /* 0x000ff6000fffe03f */
[----:B------:R-:W-:Y:S01]  /*517e0*/  @!UPT UIADD3 URZ, URZ, URZ, URZ ;  /* 0x0000003f3f3ff290 */ /* 0x000fe2000fffe03f */
[----:B------:R-:W-:Y:S01]  /*517f0*/  STL.64 [R1+0x1e0], R20 ;  /* 0x0001e01401007387 */ /* 0x000fe20000100a00 */
[----:B------:R0:W-:Y:S03]  /*51800*/  STL.64 [R1+0x1e8], R22 ;  /* 0x0001e81601007387 */ /* 0x0001e60000100a00 */
[----:B0-----:R-:W2:Y:S01]  /*51810*/  LDL.LU.64 R22, [R1+0x4138] ;  /* 0x0041380001167983 */ /* 0x001ea20000300a00 */
[----:B------:R-:W2:Y:S02]  /*51820*/  LDL.LU.64 R20, [R1+0x4130] ;  /* 0x0041300001147983 */ /* 0x000ea40000300a00 */
[----:B------:R0:W-:Y:S02]  /*51830*/  STL.64 [R1+0x4120], R8 ;  /* 0x0041200801007387 */ /* 0x0001e40000100a00 */
[----:B0-----:R-:W3:Y:S01]  /*51840*/  LDL.LU.64 R8, [R1+0x640] ;  /* 0x0006400001087983 */ /* 0x001ee20000300a00 */
[----:B------:R-:W3:Y:S01]  /*51850*/  LDL.LU.64 R10, [R1+0x648] ;  /* 0x00064800010a7983 */ /* 0x000ee20000300a00 */
[C---:B--2---:R-:W-:Y:S11]  /*51860*/  HMMA.16816.F32.BF16 R20, R24.reuse, R4, R20 ;  /* 0x000000041814723c */ /* 0x044ff60000041814 */
[----:B------:R-:W-:Y:S11]  /*51870*/  @!UPT UIADD3 URZ, URZ, URZ, URZ ;  /* 0x0000003f3f3ff290 */ /* 0x000ff6000fffe03f */
[----:B------:R-:W-:Y:S01]  /*51880*/  @!UPT UIADD3 URZ, URZ, URZ, URZ ;  /* 0x0000003f3f3ff290 */ /* 0x000fe2000fffe03f */
[----:B------:R0:W-:Y:S01]  /*51890*/  STL.64 [R1+0x1d0], R20 ;  /* 0x0001d01401007387 */ /* 0x0001e20000100a00 */
[----:B------:R-:W-:Y:S03]  /*518a0*/  STL.64 [R1+0x1d8], R22 ;  /* 0x0001d81601007387 */ /* 0x000fe60000100a00 */
[----:B0-----:R-:W3:Y:S01]  /*518b0*/  LDL.LU.64 R20, [R1+0x4128] ;  /* 0x0041280001147983 */ /* 0x001ee20000300a00 */
[----:B------:R-:W-:Y:S01]  /*518c0*/  STL.64 [R1+0x40d0], R4 ;  /* 0x0040d00401007387 */ /* 0x000fe20000100a00 */
[----:B---3--:R-:W-:Y:S11]  /*518d0*/  HMMA.16816.F32.BF16 R8, R24, R20, R8 ;  /* 0x000000141808723c */ /* 0x008ff60000041808 */
[----:B------:R-:W-:Y:S11]  /*518e0*/  @!UPT UIADD3 URZ, URZ, URZ, URZ ;  /* 0x0000003f3f3ff290 */ /* 0x000ff6000fffe03f */
[----:B------:R-:W-:Y:S01]  /*518f0*/  @!UPT UIADD3 URZ, URZ, URZ, URZ ;  /* 0x0000003f3f3ff290 */ /* 0x000fe2000fffe03f */
[----:B------:R0:W-:Y:S01]  /*51900*/  STL.64 [R1+0x1c0], R8 ;  /* 0x0001c00801007387 */ /* 0x0001e20000100a00 */
[----:B------:R1:W-:Y:S03]  /*51910*/  STL.64 [R1+0x1c8], R10 ;  /* 0x0001c80a01007387 */ /* 0x0003e60000100a00 */
[----:B0-----:R-:W2:Y:S01]  /*51920*/  LDL.LU.64 R8, [R1+0x6c0] ;  /* 0x0006c00001087983 */ /* 0x001ea20000300a00 */
[----:B-1----:R-:W2:Y:S02]  /*51930*/  LDL.LU.64 R10, [R1+0x6c8] ;  /* 0x0006c800010a7983 */ /* 0x002ea40000300a00 */
[----:B------:R-:W3:Y:S02]  /*51940*/  LDL.LU.64 R4, [R1+0x90] ;  /* 0x0000900001047983 */ /* 0x000ee40000300a00 */
[----:B------:R-:W-:Y:S02]  /*51950*/  IMAD.MOV.U32 R14, RZ, RZ, R20 ;  /* 0x000000ffff0e7224 */ /* 0x000fe400078e0014 */
[----:B------:R-:W-:-:S02]  /*51960*/  IMAD.MOV.U32 R15, RZ, RZ, R21 ;  /* 0x000000ffff0f7224 */ /* 0x000fc400078e0015 */
[----:B------:R-:W0:Y:S04]  /*51970*/  LDSM.16.MT88.4 R20, [R3+0x20800] ;  /* 0x020800000314783b */ /* 0x000e280000004200 */
[----:B------:R-:W-:Y:S04]  /*51980*/  STL.64 [R1+0x4118], R6 ;  /* 0x0041180601007387 */ /* 0x000fe80000100a00 */
[----:B---3--:R-:W-:Y:S01]  /*51990*/  STL.64 [R1+0x4110], R4 ;  /* 0x0041100401007387 */ /* 0x008fe20000100a00 */
[----:B------:R-:W-:Y:S02]  /*519a0*/  STL.64 [R1+0x4070], R14 ;  /* 0x0040700e01007387 */ /* 0x000fe40000100a00 */
[----:B------:R1:W-:Y:S02]  /*519b0*/  STL.64 [R1+0x4068], R12 ;  /* 0x0040680c01007387 */ /* 0x0003e40000100a00 */
[----:B-1----:R-:W3:Y:S01]  /*519c0*/  LDL.LU.64 R12, [R1+0xa0] ;  /* 0x0000a000010c7983 */ /* 0x002ee20000300a00 */
[----:B------:R-:W4:Y:S02]  /*519d0*/  LDL.LU.64 R4, [R1+0x530] ;  /* 0x0005300001047983 */ /* 0x000f240000300a00 */
[----:B------:R-:W4:Y:S02]  /*519e0*/  LDL.LU.64 R6, [R1+0x538] ;  /* 0x0005380001067983 */ /* 0x000f240000300a00 */
[----:B0-----:R-:W-:Y:S01]  /*519f0*/  STL.64 [R1+0x3f88], R22 ;  /* 0x003f881601007387 */ /* 0x001fe20000100a00 */
[----:B------:R0:W-:Y:S02]  /*51a00*/  STL.64 [R1+0x3f80], R20 ;  /* 0x003f801401007387 */ /* 0x0001e40000100a00 */
[----:B0-----:R-:W-:-:S02]  /*51a10*/  IMAD.MOV.U32 R20, RZ, RZ, R2 ;  /* 0x000000ffff147224 */ /* 0x001fc400078e0002 */
[----:B------:R-:W-:-:S05]  /*51a20*/  IMAD.MOV.U32 R21, RZ, RZ, R0 ;  /* 0x000000ffff157224 */ /* 0x000fca00078e0000 */
[----:B------:R0:W-:Y:S04]  /*51a30*/  STL.64 [R1+0x40e0], R20 ;  /* 0x0040e01401007387 */ /* 0x0001e80000100a00 */
[----:B0-----:R-:W2:Y:S01]  /*51a40*/  LDL.LU.64 R20, [R1+0xc0] ;  /* 0x0000c00001147983 */ /* 0x001ea20000300a00 */
[----:B------:R-:W3:Y:S02]  /*51a50*/  LDL.LU.64 R16, [R1+0x60] ;  /* 0x0000600001107983 */ /* 0x000ee40000300a00 */
[----:B------:R-:W-:Y:S01]  /*51a60*/  STL.64 [R1+0x40f0], R18 ;  /* 0x0040f01201007387 */ /* 0x000fe20000100a00 */
[C---:B--2---:R-:W-:Y:S01]  /*51a70*/  HMMA.16816.F32.BF16 R8, R24.reuse, R20, R8 ;  /* 0x000000141808723c */ /* 0x044fe20000041808 */
[----:B---3--:R0:W-:Y:S04]  /*51a80*/  STL.64 [R1+0x40e8], R16 ;  /* 0x0040e81001007387 */ /* 0x0081e80000100a00 */
[----:B0-----:R-:W2:Y:S01]  /*51a90*/  LDL.LU.64 R16, [R1+0x520] ;  /* 0x0005200001107983 */ /* 0x001ea20000300a00 */
[----:B------:R-:W2:Y:S11]  /*51aa0*/  LDL.LU.64 R18, [R1+0x528] ;  /* 0x0005280001127983 */ /* 0x000eb60000300a00 */
[----:B------:R-:W-:Y:S06]  /*51ab0*/  @!UPT UIADD3 URZ, URZ, URZ, URZ ;  /* 0x0000003f3f3ff290 */ /* 0x000fec000fffe03f */
[----:B------:R0:W-:Y:S01]  /*51ac0*/  STL.64 [R1+0x1b0], R8 ;  /* 0x0001b00801007387 */ /* 0x0001e20000100a00 */
[----:B------:R1:W-:Y:S03]  /*51ad0*/  STL.64 [R1+0x1b8], R10 ;  /* 0x0001b80a01007387 */ /* 0x0003e60000100a00 */
[----:B0-----:R-:W3:Y:S01]  /*51ae0*/  LDL.LU.64 R8, [R1+0x4120] ;  /* 0x0041200001087983 */ /* 0x001ee20000300a00 */
[----:B-1----:R-:W-:Y:S02]  /*51af0*/  IMAD.MOV.U32 R10, RZ, RZ, R20 ;  /* 0x000000ffff0a7224 */ /* 0x002fe400078e0014 */
[----:B------:R-:W-:Y:S02]  /*51b00*/  IMAD.MOV.U32 R11, RZ, RZ, R21 ;  /* 0x000000ffff0b7224 */ /* 0x000fe400078e0015 */
[----:B------:R-:W2:Y:S01]  /*51b10*/  LDL.LU.64 R20, [R1+0x510] ;  /* 0x0005100001147983 */ /* 0x000ea20000300a00 */
[----:B------:R-:W2:Y:S02]  /*51b20*/  LDL.LU.64 R22, [R1+0x518] ;  /* 0x0005180001167983 */ /* 0x000ea40000300a00 */
[----:B------:R-:W-:Y:S01]  /*51b30*/  STL.64 [R1+0x4060], R10 ;  /* 0x0040600a01007387 */ /* 0x000fe20000100a00 */
[----:B---3--:R0:W-:Y:S04]  /*51b40*/  STL.64 [R1+0x4058], R8 ;  /* 0x0040580801007387 */ /* 0x0081e80000100a00 */
[----:B0-----:R-:W4:Y:S02]  /*51b50*/  LDL.LU.64 R8, [R1+0xb0] ;  /* 0x0000b00001087983 */ /* 0x001f240000300a00 */
[----:B----4-:R-:W-:Y:S01]  /*51b60*/  HMMA.16816.F32.BF16 R4, R24, R8, R4 ;  /* 0x000000081804723c */ /* 0x010fe20000041804 */
[----:B------:R-:W-:-:S02]  /*51b70*/  IMAD.MOV.U32 R0, RZ, RZ, R8 ;  /* 0x000000ffff007224 */ /* 0x000fc400078e0008 */
[----:B------:R-:W-:-:S05]  /*51b80*/  IMAD.MOV.U32 R2, RZ, RZ, R9 ;  /* 0x000000ffff027224 */ /* 0x000fca00078e0009 */
[----:B--2---:R-:W-:Y:S11]  /*51b90*/  HMMA.16816.F32.BF16 R8, R24, R12, R16 ;  /* 0x0000000c1808723c */ /* 0x004ff60000041810 */
[----:B------:R-:W-:Y:S04]  /*51ba0*/  @!UPT UIADD3 URZ, URZ, URZ, URZ ;  /* 0x0000003f3f3ff290 */ /* 0x000fe8000fffe03f */
[----:B------:R-:W-:Y:S01]  /*51bb0*/  STL.64 [R1+0x1a0], R4 ;  /* 0x0001a00401007387 */ /* 0x000fe20000100a00 */
[----:B------:R0:W-:Y:S03]  /*51bc0*/  STL.64 [R1+0x1a8], R6 ;  /* 0x0001a80601007387 */ /* 0x0001e60000100a00 */
[----:B0-----:R-:W2:Y:S01]  /*51bd0*/  LDL.LU.64 R6, [R1+0x4118] ;  /* 0x0041180001067983 */ /* 0x001ea20000300a00 */
[----:B------:R-:W3:Y:S03]  /*51be0*/  LDL.LU.64 R4, [R1+0x4110] ;  /* 0x0041100001047983 */ /* 0x000ee60000300a00 */
[----:B------:R0:W-:Y:S02]  /*51bf0*/  STL.64 [R1+0x190], R8 ;  /* 0x0001900801007387 */ /* 0x0001e40000100a00 */
[----:B------:R1:W-:Y:S01]  /*51c00*/  STL.64 [R1+0x198], R10 ;  /* 0x0001980a01007387 */ /* 0x0003e20000100a00 */
[----:B0-----:R-:W4:Y:S01]  /*51c10*/  LDL.LU.64 R8, [R1+0x500] ;  /* 0x0005000001087983 */ /* 0x001f220000300a00 */
[----:B-1----:R-:W4:Y:S02]  /*51c20*/  LDL.LU.64 R10, [R1+0x508] ;  /* 0x00050800010a7983 */ /* 0x002f240000300a00 */
[----:B------:R-:W2:Y:S02]  /*51c30*/  LDL.LU.64 R16, [R1+0x4f0] ;  /* 0x0004f00001107983 */ /* 0x000ea40000300a00 */
[----:B------:R-:W2:Y:S02]  /*51c40*/  LDL.LU.64 R18, [R1+0x4f8] ;  /* 0x0004f80001127983 */ /* 0x000ea40000300a00 */
[----:B------:R-:W-:-:S02]  /*51c50*/  IMAD.MOV.U32 R3, RZ, RZ, R12 ;  /* 0x000000ffff037224 */ /* 0x000fc400078e000c */
[----:B------:R-:W-:Y:S01]  /*51c60*/  IMAD.MOV.U32 R28, RZ, RZ, R13 ;  /* 0x000000ffff1c7224 */ /* 0x000fe200078e000d */
[----:B---3--:R-:W-:Y:S01]  /*51c70*/  HMMA.16816.F32.BF16 R20, R24, R4, R20 ;  /* 0x000000041814723c */ /* 0x008fe20000041814 */
[----:B--2---:R-:W-:Y:S01]  /*51c80*/  STL.64 [R1+0x4100], R18 ;  /* 0x0041001201007387 */ /* 0x004fe20000100a00 */
[----:B------:R0:W-:Y:S03]  /*51c90*/  STL.64 [R1+0x40f8], R16 ;  /* 0x0040f81001007387 */ /* 0x0001e60000100a00 */
[----:B0-----:R-:W4:Y:S11]  /*51ca0*/  LDL.LU.64 R16, [R1+0x80] ;  /* 0x0000800001107983 */ /* 0x001f360000300a00 */
[----:B------:R-:W-:Y:S07]  /*51cb0*/  @!UPT UIADD3 URZ, URZ, URZ, URZ ;  /* 0x0000003f3f3ff290 */ /* 0x000fee000fffe03f */
[----:B------:R0:W-:Y:S02]  /*51cc0*/  STL.64 [R1+0x180], R20 ;  /* 0x0001801401007387 */ /* 0x0001e40000100a00 */
[----:B------:R-:W-:Y:S02]  /*51cd0*/  IMAD.MOV.U32 R15, RZ, RZ, R4 ;  /* 0x000000ffff0f7224 */ /* 0x000fe400078e0004 */
[----:B------:R-:W-:Y:S01]  /*51ce0*/  IMAD.MOV.U32 R14, RZ, RZ, R5 ;  /* 0x000000ffff0e7224 */ /* 0x000fe200078e0005 */
[----:B------:R1:W-:Y:S01]  /*51cf0*/  STL.64 [R1+0x188], R22 ;  /* 0x0001881601007387 */ /* 0x0003e20000100a00 */
[----:B------:R-:W-:Y:S02]  /*51d00*/  IMAD.MOV.U32 R12, RZ, RZ, R7 ;  /* 0x000000ffff0c7224 */ /* 0x000fe400078e0007 */
[----:B------:R-:W-:Y:S01]  /*51d10*/  IMAD.MOV.U32 R13, RZ, RZ, R6 ;  /* 0x000000ffff0d7224 */ /* 0x000fe200078e0006 */
[----:B0-----:R-:W2:Y:S01]  /*51d20*/  LDL.LU.64 R20, [R1+0x4e0] ;  /* 0x0004e00001147983 */ /* 0x001ea20000300a00 */
[----:B-1----:R-:W2:Y:S03]  /*51d30*/  LDL.LU.64 R22, [R1+0x4e8] ;  /* 0x0004e80001167983 */ /* 0x002ea60000300a00 */
[----:B------:R-:W3:Y:S01]  /*51d40*/  LDL.LU.64 R4, [R1+0x440] ;  /* 0x0004400001047983 */ /* 0x000ee20000300a00 */
[----:B------:R-:W3:Y:S03]  /*51d50*/  LDL.LU.64 R6, [R1+0x448] ;  /* 0x0004480001067983 */ /* 0x000ee60000300a00 */
[----:B------:R-:W-:Y:S01]  /*51d60*/  STL.64 [R1+0x4090], R14 ;  /* 0x0040900e01007387 */ /* 0x000fe20000100a00 */
[----:B------:R0:W-:Y:S03]  /*51d70*/  STL.64 [R1+0x4088], R12 ;  /* 0x0040880c01007387 */ /* 0x0001e60000100a00 */
[----:B0-----:R-:W2:Y:S01]  /*51d80*/  LDL.LU R12, [R1+0x10] ;  /* 0x00001000010c7983 */ /* 0x001ea20000300800 */
[----:B------:R-:W-:-:S02]  /*51d90*/  IMAD.MOV.U32 R13, RZ, RZ, R29 ;  /* 0x000000ffff0d7224 */ /* 0x000fc400078e001d */
[----:B------:R-:W3:Y:S01]  /*51da0*/  LDL.LU R29, [R1+0x4108] ;  /* 0x00410800011d7983 */ /* 0x000ee20000300800 */
[C---:B----4-:R-:W-:Y:S02]  /*51db0*/  HMMA.16816.F32.BF16 R8, R24.reuse, R16, R8 ;  /* 0x000000101808723c */ /* 0x050fe40000041808 */
[----:B--2---:R0:W-:Y:S04]  /*51dc0*/  STL.64 [R1+0x40a8], R12 ;  /* 0x0040a80c01007387 */ /* 0x0041e80000100a00 */
[----:B0-----:R-:W2:Y:S11]  /*51dd0*/  LDL.LU.64 R12, [R1+0x70] ;  /* 0x00007000010c7983 */ /* 0x001eb60000300a00 */
[----:B------:R-:W-:Y:S06]  /*51de0*/  @!UPT UIADD3 URZ, URZ, URZ, URZ ;  /* 0x0000003f3f3ff290 */ /* 0x000fec000fffe03f */
[----:B------:R0:W-:Y:S02]  /*51df0*/  STL.64 [R1+0x170], R8 ;  /* 0x0001700801007387 */ /* 0x0001e40000100a00 */
[----:B------:R-:W-:Y:S02]  /*51e00*/  STL.64 [R1+0x178], R10 ;  /* 0x0001780a01007387 */ /* 0x000fe40000100a00 */
[----:B------:R-:W2:Y:S02]  /*51e10*/  LDL.LU.64 R18, [R1+0x4100] ;  /* 0x0041000001127983 */ /* 0x000ea40000300a00 */
[----:B0-----:R-:W-:Y:S02]  /*51e20*/  IMAD.MOV.U32 R9, RZ, RZ, R16 ;  /* 0x000000ffff097224 */ /* 0x001fe400078e0010 */
[----:B------:R-:W-:Y:S02]  /*51e30*/  IMAD.MOV.U32 R8, RZ, RZ, R17 ;  /* 0x000000ffff087224 */ /* 0x000fe400078e0011 */
[----:B------:R-:W2:Y:S02]  /*51e40*/  LDL.LU.64 R16, [R1+0x40f8] ;  /* 0x0040f80001107983 */ /* 0x000ea40000300a00 */
[C---:B--2---:R-:W-:Y:S11]  /*51e50*/  HMMA.16816.F32.BF16 R16, R24.reuse, R12, R16 ;  /* 0x0000000c1810723c */ /* 0x044ff60000041810 */
[----:B------:R-:W-:Y:S11]  /*51e60*/  @!UPT UIADD3 URZ, URZ, URZ, URZ ;  /* 0x0000003f3f3ff290 */ /* 0x000ff6000fffe03f */
[----:B------:R-:W-:Y:S01]  /*51e70*/  @!UPT UIADD3 URZ, URZ, URZ, URZ ;  /* 0x0000003f3f3ff290 */ /* 0x000fe2000fffe03f */
[----:B------:R-:W-:Y:S01]  /*51e80*/  STL.64 [R1+0x160], R16 ;  /* 0x0001601001007387 */ /* 0x000fe20000100a00 */
[----:B------:R0:W-:Y:S03]  /*51e90*/  STL.64 [R1+0x168], R18 ;  /* 0x0001681201007387 */ /* 0x0001e60000100a00 */
[----:B0-----:R-:W2:Y:S01]  /*51ea0*/  LDL.LU.64 R18, [R1+0x40f0] ;  /* 0x0040f00001127983 */ /* 0x001ea20000300a00 */
[----:B------:R-:W4:Y:S02]  /*51eb0*/  LDL.LU.64 R16, [R1+0x40e8] ;  /* 0x0040e80001107983 */ /* 0x000f240000300a00 */
[----:B----4-:R-:W-:Y:S11]  /*51ec0*/  HMMA.16816.F32.BF16 R20, R24, R16, R20 ;  /* 0x000000101814723c */ /* 0x010ff60000041814 */
[----:B------:R-:W-:Y:S11]  /*51ed0*/  @!UPT UIADD3 URZ, URZ, URZ, URZ ;  /* 0x0000003f3f3ff290 */ /* 0x000ff6000fffe03f */
[----:B------:R-:W-:Y:S01]  /*51ee0*/  @!UPT UIADD3 URZ, URZ, URZ, URZ ;  /* 0x0000003f3f3ff290 */ /* 0x000fe2000fffe03f */
[----:B------:R0:W-:Y:S01]  /*51ef0*/  STL.64 [R1+0x150], R20 ;  /* 0x0001501401007387 */ /* 0x0001e20000100a00 */
[----:B------:R1:W-:Y:S03]  /*51f00*/  STL.64 [R1+0x158], R22 ;  /* 0x0001581601007387 */ /* 0x0003e60000100a00 */
[----:B0-----:R-:W3:Y:S01]  /*51f10*/  LDL.LU.64 R20, [R1+0x40e0] ;  /* 0x0040e00001147983 */ /* 0x001ee20000300a00 */
[----:B-1----:R-:W-:Y:S02]  /*51f20*/  IMAD.MOV.U32 R23, RZ, RZ, R16 ;  /* 0x000000ffff177224 */ /* 0x002fe400078e0010 */
[----:B------:R-:W-:Y:S02]  /*51f30*/  IMAD.MOV.U32 R22, RZ, RZ, R17 ;  /* 0x000000ffff167224 */ /* 0x000fe400078e0011 */
[----:B------:R-:W4:Y:S01]  /*51f40*/  LDL.LU.64 R16, [R1+0x40d8] ;  /* 0x0040d80001107983 */ /* 0x000f220000300a00 */
[----:B------:R-:W-:-:S02]  /*51f50*/  IMAD.MOV.U32 R11, RZ, RZ, R12 ;  /* 0x000000ffff0b7224 */ /* 0x000fc400078e000c */
[----:B------:R-:W-:Y:S01]  /*51f60*/  IMAD.MOV.U32 R10, RZ, RZ, R13 ;  /* 0x000000ffff0a7224 */ /* 0x000fe200078e000d */
[----:B---3--:R-:W-:Y:S11]  /*51f70*/  HMMA.16816.F32.BF16 R4, R24, R20, R4 ;  /* 0x000000141804723c */ /* 0x008ff60000041804 */
[----:B------:R-:W-:Y:S11]  /*51f80*/  @!UPT UIADD3 URZ, URZ, URZ, URZ ;  /* 0x0000003f3f3ff290 */ /* 0x000ff6000fffe03f */
[----:B------:R-:W-:Y:S01]  /*51f90*/  @!UPT UIADD3 URZ, URZ, URZ, URZ ;  /* 0x0000003f3f3ff290 */ /* 0x000fe2000fffe03f */
[----:B------:R0:W-:Y:S01]  /*51fa0*/  STL.64 [R1+0x140], R4 ;  /* 0x0001400401007387 */ /* 0x0001e20000100a00 */
[----:B------:R1:W-:Y:S03]  /*51fb0*/  STL.64 [R1+0x148], R6 ;  /* 0x0001480601007387 */ /* 0x0003e60000100a00 */
[----:B0-----:R-:W4:Y:S01]  /*51fc0*/  LDL.LU.64 R4, [R1+0x430] ;  /* 0x0004300001047983 */ /* 0x001f220000300a00 */
[----:B-1----:R-:W4:Y:S02]  /*51fd0*/  LDL.LU.64 R6, [R1+0x438] ;  /* 0x0004380001067983 */ /* 0x002f240000300a00 */
[----:B------:R0:W-:Y:S02]  /*51fe0*/  STL.64 [R1+0x3f98], R20 ;  /* 0x003f981401007387 */ /* 0x0001e40000100a00 */
[----:B0-----:R-:W-:Y:S02]  /*51ff0*/  IMAD.MOV.U32 R20, RZ, RZ, R11 ;  /* 0x000000ffff147224 */ /* 0x001fe400078e000b */
[----:B------:R-:W-:-:S05]  /*52000*/  IMAD.MOV.U32 R21, RZ, RZ, R10 ;  /* 0x000000ffff157224 */ /* 0x000fca00078e000a */
[----:B------:R0:W-:Y:S02]  /*52010*/  STL.64 [R1+0x3fb0], R20 ;  /* 0x003fb01401007387 */ /* 0x0001e40000100a00 */
[----:B0-----:R-:W-:Y:S02]  /*52020*/  IMAD.MOV.U32 R20, RZ, RZ, R9 ;  /* 0x000000ffff147224 */ /* 0x001fe400078e0009 */
[----:B------:R-:W-:Y:S02]  /*52030*/  IMAD.MOV.U32 R21, RZ, RZ, R8 ;  /* 0x000000ffff157224 */ /* 0x000fe400078e0008 */
[----:B------:R-:W3:Y:S01]  /*52040*/  LDL.LU.64 R8, [R1+0x5d0] ;  /* 0x0005d00001087983 */ /* 0x000ee20000300a00 */
[----:B------:R-:W2:Y:S03]  /*52050*/  LDL.LU.64 R10, [R1+0x5d8] ;  /* 0x0005d800010a7983 */ /* 0x000ea60000300a00 */
        /* <DEDUP_REMOVED lines=8> */
[----:B------:R-:W3:Y:S02]  /*520e0*/  LDL.LU.64 R10, [R1+0x628] ;  /* 0x00062800010a7983 */ /* 0x000ee40000300a00 */
[----:B------:R-:W-:-:S02]  /*520f0*/  IMAD.MOV.U32 R12, RZ, RZ, R19 ;  /* 0x000000ffff0c7224 */ /* 0x000fc400078e0013 */
[----:B------:R-:W-:Y:S02]  /*52100*/  IMAD.MOV.U32 R13, RZ, RZ, R18 ;  /* 0x000000ffff0d7224 */ /* 0x000fe400078e0012 */
[----:B------:R-:W-:Y:S02]  /*52110*/  IMAD.MOV.U32 R7, RZ, RZ, R16 ;  /* 0x000000ffff077224 */ /* 0x000fe400078e0010 */
[----:B------:R-:W-:Y:S01]  /*52120*/  IMAD.MOV.U32 R6, RZ, RZ, R17 ;  /* 0x000000ffff067224 */ /* 0x000fe200078e0011 */
[----:B---3--:R-:W-:Y:S01]  /*52130*/  STL.64 [R1+0x40b8], R10 ;  /* 0x0040b80a01007387 */ /* 0x008fe20000100a00 */
[----:B--2---:R0:W-:Y:S03]  /*52140*/  STL.64 [R1+0x40b0], R8 ;  /* 0x0040b00801007387 */ /* 0x0041e60000100a00 */
[----:B0-----:R-:W2:Y:S01]  /*52150*/  LDL.LU.64 R8, [R1+0x630] ;  /* 0x0006300001087983 */ /* 0x001ea20000300a00 */
[----:B------:R-:W2:Y:S02]  /*52160*/  LDL.LU.64 R10, [R1+0x638] ;  /* 0x00063800010a7983 */ /* 0x000ea40000300a00 */
[----:B------:R-:W-:Y:S02]  /*52170*/  STL.64 [R1+0x3fc8], R20 ;  /* 0x003fc81401007387 */ /* 0x000fe40000100a00 */
[----:B------:R-:W3:Y:S01]  /*52180*/  LDL.LU.64 R4, [R1+0x40d0] ;  /* 0x0040d00001047983 */ /* 0x000ee20000300a00 */
[----:B------:R-:W-:Y:S01]  /*52190*/  STL.64 [R1+0x130], R24 ;  /* 0x0001301801007387 */ /* 0x000fe20000100a00 */
[----:B------:R-:W-:Y:S02]  /*521a0*/  STL.64 [R1+0x138], R26 ;  /* 0x0001381a01007387 */ /* 0x000fe40000100a00 */
[----:B------:R-:W2:Y:S02]  /*521b0*/  LDL.LU.64 R18, [R1+0x40c8] ;  /* 0x0040c80001127983 */ /* 0x000ea40000300a00 */
[----:B------:R-:W2:Y:S01]  /*521c0*/  LDL.LU.64 R16, [R1+0x40c0] ;  /* 0x0040c00001107983 */ /* 0x000ea20000300a00 */
[----:B------:R-:W-:Y:S01]  /*521d0*/  STL.64 [R1+0x4050], R6 ;  /* 0x0040500601007387 */ /* 0x000fe20000100a00 */
[C---:B--2---:R-:W-:Y:S03]  /*521e0*/  HMMA.16816.F32.BF16 R12, R16.reuse, R12, R8 ;  /* 0x0000000c100c723c */ /* 0x044fe60000041808 */
[----:B---3--:R0:W-:Y:S04]  /*521f0*/  STL.64 [R1+0x4048], R4 ;  /* 0x0040480401007387 */ /* 0x0081e80000100a00 */
[----:B0-----:R-:W2:Y:S01]  /*52200*/  LDL.LU.64 R4, [R1+0x5c0] ;  /* 0x0005c00001047983 */ /* 0x001ea20000300a00 */
[----:B------:R-:W2:Y:S02]  /*52210*/  LDL.LU.64 R6, [R1+0x5c8] ;  /* 0x0005c80001067983 */ /* 0x000ea40000300a00 */
[----:B------:R-:W3:Y:S02]  /*52220*/  LDL.LU.64 R24, [R1+0x5b0] ;  /* 0x0005b00001187983 */ /* 0x000ee40000300a00 */
[----:B------:R-:W3:Y:S01]  /*52230*/  LDL.LU.64 R26, [R1+0x5b8] ;  /* 0x0005b800011a7983 */ /* 0x000ee20000300a00 */
[----:B------:R-:W4:Y:S01]  /*52240*/  LDL.LU.64 R10, [R1+0x40b8] ;  /* 0x0040b800010a7983 */ /* 0x000f220000300a00 */
[----:B------:R-:W4:Y:S09]  /*52250*/  LDL.LU.64 R8, [R1+0x40b0] ;  /* 0x0040b00001087983 */ /* 0x000f320000300a00 */
[----:B------:R0:W-:Y:S01]  /*52260*/  STL.64 [R1+0x120], R12 ;  /* 0x0001200c01007387 */ /* 0x0001e20000100a00 */
[----:B------:R4:W-:Y:S03]  /*52270*/  STL.64 [R1+0x128], R14 ;  /* 0x0001280e01007387 */ /* 0x0009e60000100a00 */
[----:B0-----:R-:W4:Y:S02]  /*52280*/  LDL.LU.64 R12, [R1+0x40a8] ;  /* 0x0040a800010c7983 */ /* 0x001f240000300a00 */
[C---:B----4-:R-:W-:Y:S02]  /*52290*/  HMMA.16816.F32.BF16 R12, R16.reuse, R12, R8 ;  /* 0x0000000c100c723c */ /* 0x050fe40000041808 */
[----:B------:R-:W4:Y:S01]  /*522a0*/  LDL.LU.64 R10, [R1+0x40a0] ;  /* 0x0040a000010a7983 */ /* 0x000f220000300a00 */
[----:B------:R-:W4:Y:S11]  /*522b0*/  LDL.LU.64 R8, [R1+0x4098] ;  /* 0x0040980001087983 */ /* 0x000f360000300a00 */
[----:B------:R-:W-:Y:S09]  /*522c0*/  @!UPT UIADD3 URZ, URZ, URZ, URZ ;  /* 0x0000003f3f3ff290 */ /* 0x000ff2000fffe03f */
[----:B------:R-:W-:Y:S01]  /*522d0*/  STL.64 [R1+0x110], R12 ;  /* 0x0001100c01007387 */ /* 0x000fe20000100a00 */
[----:B------:R0:W-:Y:S03]  /*522e0*/  STL.64 [R1+0x118], R14 ;  /* 0x0001180e01007387 */ /* 0x0001e60000100a00 */
[----:B0-----:R-:W2:Y:S01]  /*522f0*/  LDL.LU.64 R14, [R1+0x4090] ;  /* 0x00409000010e7983 */ /* 0x001ea20000300a00 */
[----:B------:R-:W4:Y:S02]  /*52300*/  LDL.LU.64 R12, [R1+0x4088] ;  /* 0x00408800010c7983 */ /* 0x000f240000300a00 */
[----:B--2---:R-:W-:Y:S02]  /*52310*/  IMAD.MOV.U32 R20, RZ, RZ, R15 ;  /* 0x000000ffff147224 */ /* 0x004fe400078e000f */
[----:B------:R-:W-:Y:S02]  /*52320*/  IMAD.MOV.U32 R21, RZ, RZ, R14 ;  /* 0x000000ffff157224 */ /* 0x000fe400078e000e */
[C---:B----4-:R-:W-:Y:S03]  /*52330*/  HMMA.16816.F32.BF16 R12, R16.reuse, R12, R8 ;  /* 0x0000000c100c723c */ /* 0x050fe60000041808 */
[----:B------:R-:W-:Y:S01]  /*52340*/  STL.64 [R1+0x3fe0], R20 ;  /* 0x003fe01401007387 */ /* 0x000fe20000100a00 */
[----:B------:R-:W2:Y:S02]  /*52350*/  LDL.LU.64 R10, [R1+0x4080] ;  /* 0x00408000010a7983 */ /* 0x000ea40000300a00 */
[----:B------:R-:W2:Y:S11]  /*52360*/  LDL.LU.64 R8, [R1+0x4078] ;  /* 0x0040780001087983 */ /* 0x000eb60000300a00 */
[----:B------:R-:W-:Y:S06]  /*52370*/  @!UPT UIADD3 URZ, URZ, URZ, URZ ;  /* 0x0000003f3f3ff290 */ /* 0x000fec000fffe03f */
[----:B------:R-:W-:Y:S01]  /*52380*/  STL.64 [R1+0x100], R12 ;  /* 0x0001000c01007387 */ /* 0x000fe20000100a00 */
[----:B------:R0:W-:Y:S03]  /*52390*/  STL.64 [R1+0x108], R14 ;  /* 0x0001080e01007387 */ /* 0x0001e60000100a00 */
[----:B0-----:R-:W4:Y:S01]  /*523a0*/  LDL.LU.64 R14, [R1+0x4070] ;  /* 0x00407000010e7983 */ /* 0x001f220000300a00 */
        /* <DEDUP_REMOVED lines=8> */
[----:B--2---:R-:W-:Y:S11]  /*52430*/  HMMA.16816.F32.BF16 R4, R16, R8, R4 ;  /* 0x000000081004723c */ /* 0x004ff60000041804 */
[----:B------:R-:W-:Y:S11]  /*52440*/  @!UPT UIADD3 URZ, URZ, URZ, URZ ;  /* 0x0000003f3f3ff290 */ /* 0x000ff6000fffe03f */
[----:B------:R-:W-:Y:S01]  /*52450*/  @!UPT UIADD3 URZ, URZ, URZ, URZ ;  /* 0x0000003f3f3ff290 */ /* 0x000fe2000fffe03f */
[----:B------:R-:W-:Y:S01]  /*52460*/  STL.64 [R1+0xe0], R4 ;  /* 0x0000e00401007387 */ /* 0x000fe20000100a00 */
[----:B------:R0:W-:Y:S03]  /*52470*/  STL.64 [R1+0xe8], R6 ;  /* 0x0000e80601007387 */ /* 0x0001e60000100a00 */
[----:B0-----:R-:W2:Y:S01]  /*52480*/  LDL.LU.64 R6, [R1+0x4050] ;  /* 0x0040500001067983 */ /* 0x001ea20000300a00 */
[----:B------:R-:W3:Y:S02]  /*52490*/  LDL.LU.64 R4, [R1+0x4048] ;  /* 0x0040480001047983 */ /* 0x000ee40000300a00 */
[----:B------:R-:W-:Y:S02]  /*524a0*/  IMAD.MOV.U32 R20, RZ, RZ, R3 ;  /* 0x000000ffff147224 */ /* 0x000fe400078e0003 */
[----:B------:R-:W-:Y:S01]  /*524b0*/  IMAD.MOV.U32 R21, RZ, RZ, R28 ;  /* 0x000000ffff157224 */ /* 0x000fe200078e001c */
[----:B------:R-:W2:Y:S01]  /*524c0*/  LDL.LU R3, [R1+0x4044] ;  /* 0x0040440001037983 */ /* 0x000ea20000300800 */
[----:B------:R-:W2:Y:S03]  /*524d0*/  LDL.LU R28, [R1+0x4040] ;  /* 0x00404000011c7983 */ /* 0x000ea60000300800 */
[----:B------:R0:W-:Y:S02]  /*524e0*/  STL.64 [R1+0x3ff8], R20 ;  /* 0x003ff81401007387 */ /* 0x0001e40000100a00 */
[----:B0-----:R-:W-:-:S02]  /*524f0*/  IMAD.MOV.U32 R20, RZ, RZ, R0 ;  /* 0x000000ffff147224 */ /* 0x001fc400078e0000 */
[----:B------:R-:W-:Y:S01]  /*52500*/  IMAD.MOV.U32 R21, RZ, RZ, R2 ;  /* 0x000000ffff157224 */ /* 0x000fe200078e0002 */
[----:B------:R-:W2:Y:S01]  /*52510*/  LDL.LU R0, [R1+0x403c] ;  /* 0x00403c0001007983 */ /* 0x000ea20000300800 */
[----:B---3--:R-:W-:Y:S11]  /*52520*/  HMMA.16816.F32.BF16 R24, R16, R4, R24 ;  /* 0x000000041018723c */ /* 0x008ff60000041818 */
[----:B------:R-:W-:Y:S11]  /*52530*/  @!UPT UIADD3 URZ, URZ, URZ, URZ ;  /* 0x0000003f3f3ff290 */ /* 0x000ff6000fffe03f */
[----:B------:R-:W-:Y:S01]  /*52540*/  @!UPT UIADD3 URZ, URZ, URZ, URZ ;  /* 0x0000003f3f3ff290 */ /* 0x000fe2000fffe03f */
[----:B------:R-:W-:Y:S01]  /*52550*/  STL.64 [R1+0xd0], R24 ;  /* 0x0000d01801007387 */ /* 0x000fe20000100a00 */
[----:B------:R-:W-:Y:S02]  /*52560*/  STL.64 [R1+0xd8], R26 ;  /* 0x0000d81a01007387 */ /* 0x000fe40000100a00 */
[----:B------:R-:W3:Y:S02]  /*52570*/  LDL.LU R2, [R1+0x4038] ;  /* 0x0040380001027983 */ /* 0x000ee40000300800 */
[----:B------:R0:W-:Y:S02]  /*52580*/  STL.64 [R1+0x4010], R20 ;  /* 0x0040101401007387 */ /* 0x0001e40000100a00 */
[----:B0-----:R-:W-:Y:S02]  /*52590*/  IMAD.MOV.U32 R20, RZ, RZ, R10 ;  /* 0x000000ffff147224 */ /* 0x001fe400078e000a */
[----:B------:R-:W-:Y:S01]  /*525a0*/  IMAD.MOV.U32 R21, RZ, RZ, R11 ;  /* 0x000000ffff157224 */ /* 0x000fe200078e000b */
[----:B------:R-:W2:Y:S01]  /*525b0*/  LDL.LU R10, [R1+0x4034] ;  /* 0x00403400010a7983 */ /* 0x000ea20000300800 */
[----:B------:R-:W2:Y:S02]  /*525c0*/  LDL.LU R11, [R1+0x4030] ;  /* 0x00403000010b7983 */ /* 0x000ea40000300800 */
[----:B------:R-:W2:Y:S02]  /*525d0*/  LDL.LU.64 R24, [R1+0x490] ;  /* 0x0004900001187983 */ /* 0x000ea40000300a00 */
[----:B------:R-:W2:Y:S02]  /*525e0*/  LDL.LU.64 R26, [R1+0x498] ;  /* 0x00049800011a7983 */ /* 0x000ea40000300a00 */
[----:B--2---:R-:W-:Y:S01]  /*525f0*/  STL.64 [R1+0x3fa8], R26 ;  /* 0x003fa81a01007387 */ /* 0x004fe20000100a00 */
[----:B------:R4:W-:Y:S02]  /*52600*/  STL.64 [R1+0x3fa0], R24 ;  /* 0x003fa01801007387 */ /* 0x0009e40000100a00 */
[----:B----4-:R-:W-:-:S02]  /*52610*/  IMAD.MOV.U32 R24, RZ, RZ, R14 ;  /* 0x000000ffff187224 */ /* 0x010fc400078e000e */
[----:B------:R-:W-:Y:S01]  /*52620*/  IMAD.MOV.U32 R25, RZ, RZ, R15 ;  /* 0x000000ffff197224 */ /* 0x000fe200078e000f */
[----:B------:R-:W2:Y:S01]  /*52630*/  LDL.LU R14, [R1+0x402c] ;  /* 0x00402c00010e7983 */ /* 0x000ea20000300800 */
[----:B------:R-:W2:Y:S02]  /*52640*/  LDL.LU R15, [R1+0x4028] ;  /* 0x00402800010f7983 */ /* 0x000ea40000300800 */
[----:B------:R-:W4:Y:S02]  /*52650*/  LDL R5, [R1+0x1bc8] ;  /* 0x001bc80001057983 */ /* 0x000f240000100800 */
[----:B------:R-:W-:Y:S01]  /*52660*/  STL.64 [R1+0x3fc0], R6 ;  /* 0x003fc00601007387 */ /* 0x000fe20000100a00 */
[----:B----4-:R0:W-:Y:S04]  /*52670*/  STL [R1+0x3fb8], R5 ;  /* 0x003fb80501007387 */ /* 0x0101e80000100800 */
[----:B0-----:R-:W4:Y:S01]  /*52680*/  LDL.LU.64 R4, [R1+0x560] ;  /* 0x0005600001047983 */ /* 0x001f220000300a00 */
[----:B------:R-:W4:Y:S02]  /*52690*/  LDL.LU.64 R6, [R1+0x568] ;  /* 0x0005680001067983 */ /* 0x000f240000300a00 */
[----:B----4-:R-:W-:Y:S11]  /*526a0*/  HMMA.16816.F32.BF16 R24, R16, R24, R4 ;  /* 0x000000181018723c */ /* 0x010ff60000041804 */
[----:B------:R-:W-:Y:S11]  /*526b0*/  @!UPT UIADD3 URZ, URZ, URZ, URZ ;  /* 0x0000003f3f3ff290 */ /* 0x000ff6000fffe03f */
[----:B------:R-:W-:Y:S01]  /*526c0*/  @!UPT UIADD3 URZ, URZ, URZ, URZ ;  /* 0x0000003f3f3ff290 */ /* 0x000fe2000fffe03f */
[----:B------:R-:W-:Y:S01]  /*526d0*/  STL [R1+0x430], R24 ;  /* 0x0004301801007387 */ /* 0x000fe20000100800 */
[----:B------:R-:W4:Y:S02]  /*526e0*/  LDL.LU.64 R4, [R1+0x4d0] ;  /* 0x0004d00001047983 */ /* 0x000f240000300a00 */
[----:B------:R-:W2:Y:S02]  /*526f0*/  LDL.LU.64 R6, [R1+0x4d8] ;  /* 0x0004d80001067983 */ /* 0x000ea40000300a00 */
[----:B--2---:R-:W-:Y:S01]  /*52700*/  STL.64 [R1+0x3fd8], R6 ;  /* 0x003fd80601007387 */ /* 0x004fe20000100a00 */
[----:B----4-:R0:W-:Y:S03]  /*52710*/  STL.64 [R1+0x3fd0], R4 ;  /* 0x003fd00401007387 */ /* 0x0101e60000100a00 */
[----:B0-----:R-:W2:Y:S01]  /*52720*/  LDL.LU.64 R4, [R1+0x470] ;  /* 0x0004700001047983 */ /* 0x001ea20000300a00 */
[----:B------:R-:W4:Y:S03]  /*52730*/  LDL.LU.64 R6, [R1+0x478] ;  /* 0x0004780001067983 */ /* 0x000f260000300a00 */
[----:B----4-:R-:W-:Y:S01]  /*52740*/  STL.64 [R1+0x3ff0], R6 ;  /* 0x003ff00601007387 */ /* 0x010fe20000100a00 */
[----:B--2---:R0:W-:Y:S03]  /*52750*/  STL.64 [R1+0x3fe8], R4 ;  /* 0x003fe80401007387 */ /* 0x0041e60000100a00 */
[----:B0-----:R-:W2:Y:S01]  /*52760*/  LDL.LU.64 R4, [R1+0x460] ;  /* 0x0004600001047983 */ /* 0x001ea20000300a00 */
[----:B------:R-:W4:Y:S03]  /*52770*/  LDL.LU.64 R6, [R1+0x468] ;  /* 0x0004680001067983 */ /* 0x000f260000300a00 */
[----:B----4-:R-:W-:Y:S01]  /*52780*/  STL.64 [R1+0x4008], R6 ;  /* 0x0040080601007387 */ /* 0x010fe20000100a00 */
[----:B--2---:R0:W-:Y:S03]  /*52790*/  STL.64 [R1+0x4000], R4 ;  /* 0x0040000401007387 */ /* 0x0041e60000100a00 */
[----:B0-----:R-:W2:Y:S01]  /*527a0*/  LDL.LU.64 R4, [R1+0x450] ;  /* 0x0004500001047983 */ /* 0x001ea20000300a00 */
[----:B------:R-:W4:Y:S02]  /*527b0*/  LDL.LU.64 R6, [R1+0x458] ;  /* 0x0004580001067983 */ /* 0x000f240000300a00 */
[----:B------:R-:W-:-:S02]  /*527c0*/  IMAD.MOV.U32 R13, RZ, RZ, R25 ;  /* 0x000000ffff0d7224 */ /* 0x000fc400078e0019 */
[----:B------:R-:W-:Y:S01]  /*527d0*/  IMAD.MOV.U32 R12, RZ, RZ, R26 ;  /* 0x000000ffff0c7224 */ /* 0x000fe200078e001a */
[----:B----4-:R-:W-:Y:S01]  /*527e0*/  STL.64 [R1+0x4020], R6 ;  /* 0x0040200601007387 */ /* 0x010fe20000100a00 */
[----:B--2---:R0:W-:Y:S03]  /*527f0*/  STL.64 [R1+0x4018], R4 ;  /* 0x0040180401007387 */ /* 0x0041e60000100a00 */
[----:B0-----:R-:W2:Y:S01]  /*52800*/  LDL.LU.64 R4, [R1+0x540] ;  /* 0x0005400001047983 */ /* 0x001ea20000300a00 */
[----:B------:R-:W2:Y:S02]  /*52810*/  LDL.LU.64 R6, [R1+0x548] ;  /* 0x0005480001067983 */ /* 0x000ea40000300a00 */
[----:B------:R-:W-:Y:S02]  /*52820*/  IMAD.MOV.U32 R9, RZ, RZ, R27 ;  /* 0x000000ffff097224 */ /* 0x000fe400078e001b */
[----:B------:R-:W4:Y:S01]  /*52830*/  LDL.LU.64 R24, [R1+0x4c0] ;  /* 0x0004c00001187983 */ /* 0x000f220000300a00 */
[----:B------:R-:W4:Y:S01]  /*52840*/  LDL.LU.64 R26, [R1+0x4c8] ;  /* 0x0004c800011a7983 */ /* 0x000f220000300a00 */
[----:B------:R-:W-:Y:S02]  /*52850*/  STL.64 [R1+0x3f38], R14 ;  /* 0x003f380e01007387 */ /* 0x000fe40000100a00 */
[----:B------:R0:W-:Y:S02]  /*52860*/  STL.64 [R1+0x3f30], R12 ;  /* 0x003f300c01007387 */ /* 0x0001e40000100a00 */
[----:B0-----:R-:W-:-:S02]  /*52870*/  IMAD.MOV.U32 R12, RZ, RZ, R23 ;  /* 0x000000ffff0c7224 */ /* 0x001fc400078e0017 */
[----:B------:R-:W-:Y:S01]  /*52880*/  IMAD.MOV.U32 R13, RZ, RZ, R22 ;  /* 0x000000ffff0d7224 */ /* 0x000fe200078e0016 */
[----:B------:R0:W-:Y:S01]  /*52890*/  STL [R1+0x3b70], R9 ;  /* 0x003b700901007387 */ /* 0x0001e20000100800 */
[----:B------:R1:W-:Y:S03]  /*528a0*/  STL.64 [R1+0x3f50], R10 ;  /* 0x003f500a01007387 */ /* 0x0003e60000100a00 */
[----:B0-----:R-:W3:Y:S01]  /*528b0*/  LDL.LU.64 R8, [R1+0x4a0] ;  /* 0x0004a00001087983 */ /* 0x001ee20000300a00 */
[----:B-1----:R-:W3:Y:S01]  /*528c0*/  LDL.LU.64 R10, [R1+0x4a8] ;  /* 0x0004a800010a7983 */ /* 0x002ee20000300a00 */
[C---:B--2---:R-:W-:Y:S02]  /*528d0*/  HMMA.16816.F32.BF16 R20, R16.reuse, R20, R4 ;  /* 0x000000141014723c */ /* 0x044fe40000041804 */
[----:B------:R-:W2:Y:S01]  /*528e0*/  LDL.LU.64 R6, [R1+0x4020] ;  /* 0x0040200001067983 */ /* 0x000ea20000300a00 */
[----:B------:R-:W2:Y:S11]  /*528f0*/  LDL.LU.64 R4, [R1+0x4018] ;  /* 0x0040180001047983 */ /* 0x000eb60000300a00 */
[----:B------:R-:W-:Y:S09]  /*52900*/  @!UPT UIADD3 URZ, URZ, URZ, URZ ;  /* 0x0000003f3f3ff290 */ /* 0x000ff2000fffe03f */
[----:B------:R0:W-:Y:S01]  /*52910*/  STL.64 [R1+0x440], R20 ;  /* 0x0004401401007387 */ /* 0x0001e20000100a00 */
[----:B------:R2:W-:Y:S03]  /*52920*/  STL.64 [R1+0x448], R22 ;  /* 0x0004481601007387 */ /* 0x0005e60000100a00 */
[----:B0-----:R-:W2:Y:S02]  /*52930*/  LDL.LU.64 R20, [R1+0x4010] ;  /* 0x0040100001147983 */ /* 0x001ea40000300a00 */
        /* <DEDUP_REMOVED lines=23> */
[----:B------:R-:W2:Y:S11]  /*52ab0*/  LDL.LU R5, [R1+0x3fb8] ;  /* 0x003fb80001057983 */ /* 0x000eb60000300800 */
        /* <DEDUP_REMOVED lines=11> */
[C---:B---3--:R-:W-:Y:S08]  /*52b70*/  HMMA.16816.F32.BF16 R12, R16.reuse, R12, R8 ;  /* 0x0000000c100c723c */ /* 0x048ff00000041808 */
[----:B----4-:R-:W-:Y:S01]  /*52b80*/  HMMA.16816.F32.BF16 R8, R16, R20, R24 ;  /* 0x000000141008723c */ /* 0x010fe20000041818 */
[----:B------:R-:W3:Y:S11]  /*52b90*/  LDL.LU.64 R20, [R1+0x480] ;  /* 0x0004800001147983 */ /* 0x000ef60000300a00 */
[----:B------:R-:W-:Y:S03]  /*52ba0*/  @!UPT UIADD3 URZ, URZ, URZ, URZ ;  /* 0x0000003f3f3ff290 */ /* 0x000fe6000fffe03f */
[----:B------:R0:W-:Y:S02]  /*52bb0*/  STL.64 [R1+0x560], R12 ;  /* 0x0005600c01007387 */ /* 0x0001e40000100a00 */
[----:B------:R4:W-:Y:S02]  /*52bc0*/  STL.64 [R1+0x568], R14 ;  /* 0x0005680e01007387 */ /* 0x0009e40000100a00 */
[----:B-1----:R-:W3:Y:S01]  /*52bd0*/  LDL.LU.64 R22, [R1+0x488] ;  /* 0x0004880001167983 */ /* 0x002ee20000300a00 */
[----:B--2---:R-:W1:Y:S04]  /*52be0*/  LDSM.16.MT88.4 R24, [R5+0x20800] ;  /* 0x020800000518783b */ /* 0x004e680000004200 */
[----:B------:R-:W-:Y:S01]  /*52bf0*/  STL.64 [R1+0x590], R8 ;  /* 0x0005900801007387 */ /* 0x000fe20000100a00 */
[----:B------:R-:W-:Y:S02]  /*52c00*/  STL.64 [R1+0x598], R10 ;  /* 0x0005980a01007387 */ /* 0x000fe40000100a00 */
[----:B0-----:R-:W2:Y:S02]  /*52c10*/  LDL.LU R12, [R1+0x290] ;  /* 0x00029000010c7983 */ /* 0x001ea40000300800 */
[----:B------:R-:W2:Y:S01]  /*52c20*/  LDL.LU R13, [R1+0x294] ;  /* 0x00029400010d7983 */ /* 0x000ea20000300800 */
[----:B----4-:R-:W4:Y:S01]  /*52c30*/  LDL.LU R14, [R1+0x298] ;  /* 0x00029800010e7983 */ /* 0x010f220000300800 */
[----:B------:R-:W4:Y:S03]  /*52c40*/  LDL.LU R15, [R1+0x29c] ;  /* 0x00029c00010f7983 */ /* 0x000f260000300800 */
[----:B----4-:R-:W-:Y:S01]  /*52c50*/  STL.64 [R1+0x3f60], R14 ;  /* 0x003f600e01007387 */ /* 0x010fe20000100a00 */
[----:B--2---:R0:W-:Y:S03]  /*52c60*/  STL.64 [R1+0x3f58], R12 ;  /* 0x003f580c01007387 */ /* 0x0041e60000100a00 */
[----:B0-----:R-:W2:Y:S01]  /*52c70*/  LDL.LU R12, [R1+0x2a0] ;  /* 0x0002a000010c7983 */ /* 0x001ea20000300800 */
[----:B------:R-:W2:Y:S02]  /*52c80*/  LDL.LU R13, [R1+0x2a4] ;  /* 0x0002a400010d7983 */ /* 0x000ea40000300800 */
[----:B------:R-:W4:Y:S02]  /*52c90*/  LDL.LU R14, [R1+0x2a8] ;  /* 0x0002a800010e7983 */ /* 0x000f240000300800 */
[----:B------:R-:W4:Y:S02]  /*52ca0*/  LDL.LU R15, [R1+0x2ac] ;  /* 0x0002ac00010f7983 */ /* 0x000f240000300800 */
[----:B----4-:R0:W-:Y:S01]  /*52cb0*/  STL.64 [R1+0x3f70], R14 ;  /* 0x003f700e01007387 */ /* 0x0101e20000100a00 */
[----:B--2---:R-:W-:Y:S02]  /*52cc0*/  STL.64 [R1+0x3f68], R12 ;  /* 0x003f680c01007387 */ /* 0x004fe40000100a00 */
[----:B------:R-:W2:Y:S01]  /*52cd0*/  LDL.64 R10, [R1+0x18] ;  /* 0x00001800010a7983 */ /* 0x000ea20000100a00 */
[----:B0-----:R-:W4:Y:S04]  /*52ce0*/  LDL.64 R14, [R1+0x28] ;  /* 0x00002800010e7983 */ /* 0x001f280000100a00 */
[----:B--2---:R0:W-:Y:S01]  /*52cf0*/  STL.64 [R1+0x3f78], R10 ;  /* 0x003f780a01007387 */ /* 0x0041e20000100a00 */
[----:B------:R-:W4:Y:S02]  /*52d00*/  LDL.LU R8, [R1+0x2b0] ;  /* 0x0002b00001087983 */ /* 0x000f240000300800 */
[----:B------:R-:W4:Y:S01]  /*52d10*/  LDL.LU R9, [R1+0x2b4] ;  /* 0x0002b40001097983 */ /* 0x000f220000300800 */
[----:B0-----:R-:W4:Y:S01]  /*52d20*/  LDL.LU R10, [R1+0x2b8] ;  /* 0x0002b800010a7983 */ /* 0x001f220000300800 */
[----:B------:R-:W4:Y:S02]  /*52d30*/  LDL.LU R11, [R1+0x2bc] ;  /* 0x0002bc00010b7983 */ /* 0x000f240000300800 */
[----:B-1----:R-:W-:Y:S02]  /*52d40*/  STL.64 [R1+0x3e40], R26 ;  /* 0x003e401a01007387 */ /* 0x002fe40000100a00 */
[----:B------:R0:W-:Y:S02]  /*52d50*/  STL.64 [R1+0x3e38], R24 ;  /* 0x003e381801007387 */ /* 0x0001e40000100a00 */
[----:B0-----:R-:W-:-:S02]  /*52d60*/  IMAD.MOV.U32 R24, RZ, RZ, R7 ;  /* 0x000000ffff187224 */ /* 0x001fc400078e0007 */
[----:B------:R-:W-:Y:S01]  /*52d70*/  IMAD.MOV.U32 R25, RZ, RZ, R6 ;  /* 0x000000ffff197224 */ /* 0x000fe200078e0006 */
[----:B------:R-:W2:Y:S01]  /*52d80*/  LDL.LU R7, [R1+0x3f94] ;  /* 0x003f940001077983 */ /* 0x000ea20000300800 */
[----:B------:R-:W2:Y:S02]  /*52d90*/  LDL.LU R6, [R1+0x3f90] ;  /* 0x003f900001067983 */ /* 0x000ea40000300800 */
[----:B------:R-:W2:Y:S02]  /*52da0*/  LDL R26, [R1+0x48] ;  /* 0x00004800011a7983 */ /* 0x000ea40000100800 */
[----:B------:R-:W2:Y:S01]  /*52db0*/  LDL R27, [R1+0x4c] ;  /* 0x00004c00011b7983 */ /* 0x000ea20000100800 */
[----:B---3--:R-:W-:Y:S01]  /*52dc0*/  HMMA.16816.F32.BF16 R16, R16, R24, R20 ;  /* 0x000000181010723c */ /* 0x008fe20000041814 */
[----:B------:R-:W4:Y:S01]  /*52dd0*/  LDL.LU.64 R22, [R1+0x3f88] ;  /* 0x003f880001167983 */ /* 0x000f220000300a00 */
[----:B------:R-:W4:Y:S11]  /*52de0*/  LDL.LU.64 R20, [R1+0x3f80] ;  /* 0x003f800001147983 */ /* 0x000f360000300a00 */
[----:B------:R-:W-:Y:S10]  /*52df0*/  @!UPT UIADD3 URZ, URZ, URZ, URZ ;  /* 0x0000003f3f3ff290 */ /* 0x000ff4000fffe03f */
[----:B------:R-:W-:Y:S01]  /*52e00*/  STL.64 [R1+0x580], R16 ;  /* 0x0005801001007387 */ /* 0x000fe20000100a00 */
[----:B------:R0:W-:Y:S03]  /*52e10*/  STL.64 [R1+0x588], R18 ;  /* 0x0005881201007387 */ /* 0x0001e60000100a00 */
[----:B0-----:R-:W3:Y:S04]  /*52e20*/  LDL.64 R18, [R1+0x38] ;  /* 0x0000380001127983 */ /* 0x001ee80000100a00 */
[----:B---3--:R0:W-:Y:S01]  /*52e30*/  STL.64 [R1+0x3f10], R18 ;  /* 0x003f101201007387 */ /* 0x0081e20000100a00 */
[----:B------:R-:W3:Y:S02]  /*52e40*/  LDL.LU R16, [R1+0x270] ;  /* 0x0002700001107983 */ /* 0x000ee40000300800 */
[----:B------:R-:W3:Y:S01]  /*52e50*/  LDL.LU R17, [R1+0x274] ;  /* 0x0002740001117983 */ /* 0x000ee20000300800 */
[----:B0-----:R-:W2:Y:S01]  /*52e60*/  LDL.LU R18, [R1+0x278] ;  /* 0x0002780001127983 */ /* 0x001ea20000300800 */
[----:B------:R-:W2:Y:S01]  /*52e70*/  LDL.LU R19, [R1+0x27c] ;  /* 0x00027c0001137983 */ /* 0x000ea20000300800 */
[----:B----4-:R-:W-:Y:S02]  /*52e80*/  HMMA.16816.F32.BF16 R8, R20, R14, R8 ;  /* 0x0000000e1408723c */ /* 0x010fe40000041808 */
[----:B--2---:R-:W-:Y:S01]  /*52e90*/  STL.64 [R1+0x3f28], R18 ;  /* 0x003f281201007387 */ /* 0x004fe20000100a00 */
[----:B---3--:R0:W-:Y:S03]  /*52ea0*/  STL.64 [R1+0x3f20], R16 ;  /* 0x003f201001007387 */ /* 0x0081e60000100a00 */
[----:B0-----:R-:W2:Y:S01]  /*52eb0*/  LDL.LU R16, [R1+0x280] ;  /* 0x0002800001107983 */ /* 0x001ea20000300800 */
[----:B------:R-:W2:Y:S02]  /*52ec0*/  LDL.LU R17, [R1+0x284] ;  /* 0x0002840001117983 */ /* 0x000ea40000300800 */
[----:B------:R-:W3:Y:S02]  /*52ed0*/  LDL.LU R18, [R1+0x288] ;  /* 0x0002880001127983 */ /* 0x000ee40000300800 */
[----:B------:R-:W3:Y:S02]  /*52ee0*/  LDL.LU R19, [R1+0x28c] ;  /* 0x00028c0001137983 */ /* 0x000ee40000300800 */
[----:B------:R-:W-:-:S02]  /*52ef0*/  IMAD.MOV.U32 R25, RZ, RZ, R14 ;  /* 0x000000ffff197224 */ /* 0x000fc400078e000e */
[----:B------:R-:W-:Y:S01]  /*52f00*/  IMAD.MOV.U32 R24, RZ, RZ, R15 ;  /* 0x000000ffff187224 */ /* 0x000fe200078e000f */
[----:B---3--:R0:W-:Y:S01]  /*52f10*/  STL.64 [R1+0x3f48], R18 ;  /* 0x003f481201007387 */ /* 0x0081e20000100a00 */
[----:B--2---:R-:W-:Y:S03]  /*52f20*/  STL.64 [R1+0x3f40], R16 ;  /* 0x003f401001007387 */ /* 0x004fe60000100a00 */
[----:B0-----:R-:W2:Y:S03]  /*52f30*/  LDL.64 R18, [R1+0x8] ;  /* 0x0000080001127983 */ /* 0x001ea60000100a00 */
[----:B------:R-:W-:Y:S02]  /*52f40*/  STL.64 [R1+0x2b0], R8 ;  /* 0x0002b00801007387 */ /* 0x000fe40000100a00 */
[----:B------:R0:W-:Y:S02]  /*52f50*/  STL.64 [R1+0x2b8], R10 ;  /* 0x0002b80a01007387 */ /* 0x0001e40000100a00 */
[----:B0-----:R-:W3:Y:S01]  /*52f60*/  LDL.LU.64 R10, [R1+0x3f78] ;  /* 0x003f7800010a7983 */ /* 0x001ee20000300a00 */
[----:B------:R-:W3:Y:S02]  /*52f70*/  LDL.LU.64 R14, [R1+0x3f70] ;  /* 0x003f7000010e7983 */ /* 0x000ee40000300a00 */
[----:B------:R-:W3:Y:S02]  /*52f80*/  LDL.LU.64 R12, [R1+0x3f68] ;  /* 0x003f6800010c7983 */ /* 0x000ee40000300a00 */
[----:B------:R-:W-:Y:S01]  /*52f90*/  STL.64 [R1+0x3e60], R26 ;  /* 0x003e601a01007387 */ /* 0x000fe20000100a00 */
[----:B------:R0:W-:Y:S04]  /*52fa0*/  STL.64 [R1+0x3e58], R24 ;  /* 0x003e581801007387 */ /* 0x0001e80000100a00 */
[----:B0-----:R-:W4:Y:S01]  /*52fb0*/  LDL.LU R24, [R1+0x250] ;  /* 0x0002500001187983 */ /* 0x001f220000300800 */
[----:B------:R-:W4:Y:S01]  /*52fc0*/  LDL.LU R25, [R1+0x254] ;  /* 0x0002540001197983 */ /* 0x000f220000300800 */
[----:B---3--:R-:W-:Y:S11]  /*52fd0*/  HMMA.16816.F32.BF16 R12, R20, R10, R12 ;  /* 0x0000000a140c723c */ /* 0x008ff6000004180c */
[----:B------:R-:W-:Y:S11]  /*52fe0*/  @!UPT UIADD3 URZ, URZ, URZ, URZ ;  /* 0x0000003f3f3ff290 */ /* 0x000ff6000fffe03f */
[----:B------:R-:W-:Y:S01]  /*52ff0*/  @!UPT UIADD3 URZ, URZ, URZ, URZ ;  /* 0x0000003f3f3ff290 */ /* 0x000fe2000fffe03f */
[----:B------:R-:W-:Y:S01]  /*53000*/  STL.64 [R1+0x2a0], R12 ;  /* 0x0002a00c01007387 */ /* 0x000fe20000100a00 */
[----:B------:R0:W-:Y:S03]  /*53010*/  STL.64 [R1+0x2a8], R14 ;  /* 0x0002a80e01007387 */ /* 0x0001e60000100a00 */
[----:B0-----:R-:W3:Y:S01]  /*53020*/  LDL.LU.64 R14, [R1+0x3f60] ;  /* 0x003f6000010e7983 */ /* 0x001ee20000300a00 */
[----:B------:R-:W3:Y:S02]  /*53030*/  LDL.LU.64 R12, [R1+0x3f58] ;  /* 0x003f5800010c7983 */ /* 0x000ee40000300a00 */
[----:B------:R-:W-:Y:S02]  /*53040*/  IMAD.MOV.U32 R4, RZ, RZ, R11 ;  /* 0x000000ffff047224 */ /* 0x000fe400078e000b */
[----:B--2---:R-:W-:Y:S01]  /*53050*/  IMAD.MOV.U32 R9, RZ, RZ, R18 ;  /* 0x000000ffff097224 */ /* 0x004fe200078e0012 */
[----:B------:R-:W2:Y:S01]  /*53060*/  LDL.LU.64 R10, [R1+0x3f50] ;  /* 0x003f5000010a7983 */ /* 0x000ea20000300a00 */
[----:B------:R-:W-:-:S02]  /*53070*/  IMAD.MOV.U32 R8, RZ, RZ, R19 ;  /* 0x000000ffff087224 */ /* 0x000fc400078e0013 */
[----:B------:R-:W-:Y:S02]  /*53080*/  IMAD.MOV.U32 R26, RZ, RZ, R2 ;  /* 0x000000ffff1a7224 */ /* 0x000fe400078e0002 */
[----:B------:R-:W-:Y:S01]  /*53090*/  IMAD.MOV.U32 R27, RZ, RZ, R0 ;  /* 0x000000ffff1b7224 */ /* 0x000fe200078e0000 */
[C---:B---3--:R-:W-:Y:S01]  /*530a0*/  HMMA.16816.F32.BF16 R12, R20.reuse, R18, R12 ;  /* 0x00000012140c723c */ /* 0x048fe2000004180c */
[----:B------:R-:W3:Y:S01]  /*530b0*/  LDL.LU.64 R18, [R1+0x3f48] ;  /* 0x003f480001127983 */ /* 0x000ee20000300a00 */
[----:B------:R-:W3:Y:S11]  /*530c0*/  LDL.LU.64 R16, [R1+0x3f40] ;  /* 0x003f400001107983 */ /* 0x000ef60000300a00 */
[----:B------:R-:W-:Y:S10]  /*530d0*/  @!UPT UIADD3 URZ, URZ, URZ, URZ ;  /* 0x0000003f3f3ff290 */ /* 0x000ff4000fffe03f */
[----:B------:R0:W-:Y:S01]  /*530e0*/  STL.64 [R1+0x290], R12 ;  /* 0x0002900c01007387 */ /* 0x0001e20000100a00 */
[----:B------:R-:W-:Y:S02]  /*530f0*/  IMAD.MOV.U32 R2, RZ, RZ, R14 ;  /* 0x000000ffff027224 */ /* 0x000fe400078e000e */
[----:B------:R-:W-:Y:S02]  /*53100*/  IMAD.MOV.U32 R0, RZ, RZ, R15 ;  /* 0x000000ffff007224 */ /* 0x000fe400078e000f */
[----:B------:R-:W3:Y:S04]  /*53110*/  LDL.LU.64 R14, [R1+0x3f38] ;  /* 0x003f3800010e7983 */ /* 0x000ee80000300a00 */
[----:B0-----:R-:W2:Y:S01]  /*53120*/  LDL.LU.64 R12, [R1+0x3f30] ;  /* 0x003f3000010c7983 */ /* 0x001ea20000300a00 */
[----:B------:R-:W-:Y:S02]  /*53130*/  STL [R1+0x3b1c], R0 ;  /* 0x003b1c0001007387 */ /* 0x000fe40000100800 */
[----:B------:R-:W-:Y:S01]  /*53140*/  STL [R1+0x3b18], R2 ;  /* 0x003b180201007387 */ /* 0x000fe20000100800 */
[----:B---3--:R-:W-:Y:S11]  /*53150*/  HMMA.16816.F32.BF16 R16, R20, R14, R16 ;  /* 0x0000000e1410723c */ /* 0x008ff60000041810 */
[----:B------:R-:W-:Y:S11]  /*53160*/  @!UPT UIADD3 URZ, URZ, URZ, URZ ;  /* 0x0000003f3f3ff290 */ /* 0x000ff6000fffe03f */
[----:B------:R-:W-:Y:S01]  /*53170*/  @!UPT UIADD3 URZ, URZ, URZ, URZ ;  /* 0x0000003f3f3ff290 */ /* 0x000fe2000fffe03f */
[----:B------:R-:W-:Y:S01]  /*53180*/  STL.64 [R1+0x280], R16 ;  /* 0x0002801001007387 */ /* 0x000fe20000100a00 */
[----:B------:R0:W-:Y:S03]  /*53190*/  STL.64 [R1+0x288], R18 ;  /* 0x0002881201007387 */ /* 0x0001e60000100a00 */
[----:B0-----:R-:W3:Y:S01]  /*531a0*/  LDL.LU.64 R18, [R1+0x3f28] ;  /* 0x003f280001127983 */ /* 0x001ee20000300a00 */
[----:B------:R-:W3:Y:S02]  /*531b0*/  LDL.LU.64 R16, [R1+0x3f20] ;  /* 0x003f200001107983 */ /* 0x000ee40000300a00 */
[----:B------:R-:W-:Y:S02]  /*531c0*/  STL.64 [R1+0x3e08], R14 ;  /* 0x003e080e01007387 */ /* 0x000fe40000100a00 */
[----:B--2---:R0:W-:Y:S02]  /*531d0*/  STL.64 [R1+0x3e00], R12 ;  /* 0x003e000c01007387 */ /* 0x0041e40000100a00 */
[----:B0-----:R-:W-:-:S02]  /*531e0*/  IMAD.MOV.U32 R12, RZ, RZ, R6 ;  /* 0x000000ffff0c7224 */ /* 0x001fc400078e0006 */
[----:B------:R-:W-:Y:S01]  /*531f0*/  IMAD.MOV.U32 R13, RZ, RZ, R7 ;  /* 0x000000ffff0d7224 */ /* 0x000fe200078e0007 */
[----:B------:R-:W2:Y:S01]  /*53200*/  LDL.LU R6, [R1+0x3f1c] ;  /* 0x003f1c0001067983 */ /* 0x000ea20000300800 */
[----:B------:R-:W2:Y:S02]  /*53210*/  LDL.LU R7, [R1+0x3f18] ;  /* 0x003f180001077983 */ /* 0x000ea40000300800 */
[----:B------:R-:W2:Y:S02]  /*53220*/  LDL.LU R14, [R1+0x268] ;  /* 0x00026800010e7983 */ /* 0x000ea40000300800 */
[----:B------:R-:W2:Y:S01]  /*53230*/  LDL.LU R15, [R1+0x26c] ;  /* 0x00026c00010f7983 */ /* 0x000ea20000300800 */
[C---:B---3--:R-:W-:Y:S11]  /*53240*/  HMMA.16816.F32.BF16 R16, R20.reuse, R10, R16 ;  /* 0x0000000a1410723c */ /* 0x048ff60000041810 */
[----:B------:R-:W-:Y:S11]  /*53250*/  @!UPT UIADD3 URZ, URZ, URZ, URZ ;  /* 0x0000003f3f3ff290 */ /* 0x000ff6000fffe03f */
[----:B------:R-:W-:Y:S01]  /*53260*/  @!UPT UIADD3 URZ, URZ, URZ, URZ ;  /* 0x0000003f3f3ff290 */ /* 0x000fe2000fffe03f */
[----:B------:R-:W-:Y:S01]  /*53270*/  STL.64 [R1+0x270], R16 ;  /* 0x0002701001007387 */ /* 0x000fe20000100a00 */
[----:B------:R0:W-:Y:S03]  /*53280*/  STL.64 [R1+0x278], R18 ;  /* 0x0002781201007387 */ /* 0x0001e60000100a00 */
[----:B0-----:R-:W4:Y:S01]  /*53290*/  LDL.LU.64 R18, [R1+0x3f10] ;  /* 0x003f100001127983 */ /* 0x001f220000300a00 */
[----:B------:R-:W-:Y:S02]  /*532a0*/  STL.64 [R1+0x3df8], R10 ;  /* 0x003df80a01007387 */ /* 0x000fe40000100a00 */
[----:B------:R2:W-:Y:S02]  /*532b0*/  STL.64 [R1+0x3ee0], R8 ;  /* 0x003ee00801007387 */ /* 0x0005e40000100a00 */
[C---:B--2---:R-:W-:Y:S01]  /*532c0*/  HMMA.16816.F32.BF16 R8, R20.reuse, R6, R12 ;  /* 0x000000061408723c */ /* 0x044fe2000004180c */
[----:B------:R-:W-:Y:S01]  /*532d0*/  STL.64 [R1+0x3df0], R6 ;  /* 0x003df00601007387 */ /* 0x000fe20000100a00 */
[----:B------:R-:W-:Y:S11]  /*532e0*/  STL [R1+0x3de8], R5 ;  /* 0x003de80501007387 */ /* 0x000ff60000100800 */
[----:B------:R-:W-:Y:S10]  /*532f0*/  @!UPT UIADD3 URZ, URZ, URZ, URZ ;  /* 0x0000003f3f3ff290 */ /* 0x000ff4000fffe03f */
[----:B------:R-:W-:Y:S01]  /*53300*/  STL.64 [R1+0x260], R8 ;  /* 0x0002600801007387 */ /* 0x000fe20000100a00 */
[----:B------:R-:W-:Y:S02]  /*53310*/  STL.64 [R1+0x268], R10 ;  /* 0x0002680a01007387 */ /* 0x000fe40000100a00 */
[----:B------:R4:W-:Y:S02]  /*53320*/  STL [R1+0x3ee8], R4 ;  /* 0x003ee80401007387 */ /* 0x0009e40000100800 */
[----:B----4-:R-:W-:Y:S07]  /*53330*/  HMMA.16816.F32.BF16 R4, R20, R18, R24 ;  /* 0x000000121404723c */ /* 0x010fee0000041818 */
[----:B------:R-:W-:Y:S11]  /*53340*/  IMAD.MOV.U32 R25, RZ, RZ, R28 ;  /* 0x000000ffff197224 */ /* 0x000ff600078e001c */
[----:B------:R-:W-:Y:S05]  /*53350*/  @!UPT UIADD3 URZ, URZ, URZ, URZ ;  /* 0x0000003f3f3ff290 */ /* 0x000fea000fffe03f */
[----:B------:R-:W-:Y:S01]  /*53360*/  STL.64 [R1+0x250], R4 ;  /* 0x0002500401007387 */ /* 0x000fe20000100a00 */
[----:B------:R-:W-:Y:S02]  /*53370*/  STL.64 [R1+0x258], R6 ;  /* 0x0002580601007387 */ /* 0x000fe40000100a00 */
[----:B------:R-:W2:Y:S02]  /*53380*/  LDL.LU R24, [R1+0x3b0] ;  /* 0x0003b00001187983 */ /* 0x000ea40000300800 */
[----:B------:R-:W3:Y:S01]  /*53390*/  LDL.LU R28, [R1+0x3f0c] ;  /* 0x003f0c00011c7983 */ /* 0x000ee20000300800 */
[----:B------:R-:W4:Y:S01]  /*533a0*/  LDL.LU R26, [R1+0x3b8] ;  /* 0x0003b800011a7983 */ /* 0x000f220000300800 */
[----:B------:R-:W-:Y:S02]  /*533b0*/  IMAD.MOV.U32 R27, RZ, RZ, R3 ;  /* 0x000000ffff1b7224 */ /* 0x000fe400078e0003 */
[----:B------:R-:W2:Y:S02]  /*533c0*/  LDL.LU R3, [R1+0x3f08] ;  /* 0x003f080001037983 */ /* 0x000ea40000300800 */
[----:B------:R-:W-:-:S02]  /*533d0*/  IMAD.MOV.U32 R2, RZ, RZ, R18 ;  /* 0x000000ffff027224 */ /* 0x000fc400078e0012 */
[----:B------:R-:W-:Y:S02]  /*533e0*/  IMAD.MOV.U32 R0, RZ, RZ, R19 ;  /* 0x000000ffff007224 */ /* 0x000fe400078e0013 */
[----:B---3--:R-:W0:Y:S04]  /*533f0*/  LDSM.16.MT88.4 R16, [R28+0x20800] ;  /* 0x020800001c10783b */ /* 0x008e280000004200 */
[----:B----4-:R1:W-:Y:S01]  /*53400*/  STL.64 [R1+0x3e70], R26 ;  /* 0x003e701a01007387 */ /* 0x0103e20000100a00 */
[----:B--2---:R-:W-:Y:S03]  /*53410*/  STL.64 [R1+0x3e68], R24 ;  /* 0x003e681801007387 */ /* 0x004fe60000100a00 */
[----:B-1----:R-:W2:Y:S04]  /*53420*/  LDL R26, [R1+0x68] ;  /* 0x00006800011a7983 */ /* 0x002ea80000100800 */
[----:B------:R-:W2:Y:S04]  /*53430*/  LDL R27, [R1+0x6c] ;  /* 0x00006c00011b7983 */ /* 0x000ea80000100800 */
[----:B--2---:R1:W-:Y:S01]  /*53440*/  STL.64 [R1+0x3e88], R26 ;  /* 0x003e881a01007387 */ /* 0x0043e20000100a00 */
[----:B0-----:R-:W-:Y:S02]  /*53450*/  STL.64 [R1+0x3d10], R18 ;  /* 0x003d101201007387 */ /* 0x001fe40000100a00 */
[----:B------:R0:W-:Y:S01]  /*53460*/  STL.64 [R1+0x3d08], R16 ;  /* 0x003d081001007387 */ /* 0x0001e20000100a00 */
[----:B-1----:R-:W2:Y:S04]  /*53470*/  LDL.64 R26, [R1+0x78] ;  /* 0x00007800011a7983 */ /* 0x002ea80000100a00 */
[----:B0-----:R-:W3:Y:S04]  /*53480*/  LDL R17, [R1+0x1bc0] ;  /* 0x001bc00001117983 */ /* 0x001ee80000100800 */
[----:B------:R-:W4:Y:S04]  /*53490*/  LDL R18, [R1+0x58] ;  /* 0x0000580001127983 */ /* 0x000f280000100800 */
[----:B------:R-:W4:Y:S04]  /*534a0*/  LDL R19, [R1+0x5c] ;  /* 0x00005c0001137983 */ /* 0x000f280000100800 */
[----:B--2---:R0:W-:Y:S01]  /*534b0*/  STL.64 [R1+0x3ea0], R26 ;  /* 0x003ea01a01007387 */ /* 0x0041e20000100a00 */
[----:B------:R-:W2:Y:S02]  /*534c0*/  LDL.LU R24, [R1+0x3e0] ;  /* 0x0003e00001187983 */ /* 0x000ea40000300800 */
[----:B------:R-:W2:Y:S01]  /*534d0*/  LDL.LU R25, [R1+0x3e4] ;  /* 0x0003e40001197983 */ /* 0x000ea20000300800 */
[----:B0-----:R-:W2:Y:S01]  /*534e0*/  LDL.LU R26, [R1+0x3e8] ;  /* 0x0003e800011a7983 */ /* 0x001ea20000300800 */
[----:B------:R-:W2:Y:S02]  /*534f0*/  LDL.LU R27, [R1+0x3ec] ;  /* 0x0003ec00011b7983 */ /* 0x000ea40000300800 */
[----:B------:R-:W2:Y:S02]  /*53500*/  LDL.LU R4, [R1+0x410] ;  /* 0x0004100001047983 */ /* 0x000ea40000300800 */
[----:B------:R-:W2:Y:S01]  /*53510*/  LDL.LU R5, [R1+0x414] ;  /* 0x0004140001057983 */ /* 0x000ea20000300800 */
[----:B------:R-:W2:Y:S01]  /*53520*/  LDL.LU R6, [R1+0x418] ;  /* 0x0004180001067983 */ /* 0x000ea20000300800 */
[----:B------:R-:W2:Y:S03]  /*53530*/  LDL.LU R7, [R1+0x41c] ;  /* 0x00041c0001077983 */ /* 0x000ea60000300800 */
[----:B--2---:R0:W-:Y:S01]  /*53540*/  STL.64 [R1+0x3ef8], R6 ;  /* 0x003ef80601007387 */ /* 0x0041e20000100a00 */
[----:B------:R-:W-:Y:S02]  /*53550*/  STL.64 [R1+0x3ef0], R4 ;  /* 0x003ef00401007387 */ /* 0x000fe40000100a00 */
[----:B------:R-:W2:Y:S01]  /*53560*/  LDL.64 R10, [R1+0xb8] ;  /* 0x0000b800010a7983 */ /* 0x000ea20000100a00 */
[----:B0-----:R-:W3:Y:S04]  /*53570*/  LDL R6, [R1+0xc8] ;  /* 0x0000c80001067983 */ /* 0x001ee80000100800 */
[----:B------:R-:W3:Y:S04]  /*53580*/  LDL R7, [R1+0xcc] ;  /* 0x0000cc0001077983 */ /* 0x000ee80000100800 */
        /* <DEDUP_REMOVED lines=9> */
[----:B--2---:R-:W-:Y:S01]  /*53620*/  STL.64 [R1+0x3ed0], R14 ;  /* 0x003ed00e01007387 */ /* 0x004fe20000100a00 */
[----:B------:R0:W-:Y:S03]  /*53630*/  STL.64 [R1+0x3ec8], R12 ;  /* 0x003ec80c01007387 */ /* 0x0001e60000100a00 */
[----:B0-----:R-:W2:Y:S01]  /*53640*/  LDL.LU R12, [R1+0x400] ;  /* 0x00040000010c7983 */ /* 0x001ea20000300800 */
[----:B------:R-:W2:Y:S02]  /*53650*/  LDL.LU R13, [R1+0x404] ;  /* 0x00040400010d7983 */ /* 0x000ea40000300800 */
[----:B------:R-:W2:Y:S02]  /*53660*/  LDL.LU R14, [R1+0x408] ;  /* 0x00040800010e7983 */ /* 0x000ea40000300800 */
[----:B------:R-:W2:Y:S01]  /*53670*/  LDL.LU R15, [R1+0x40c] ;  /* 0x00040c00010f7983 */ /* 0x000ea20000300800 */
[----:B------:R0:W-:Y:S01]  /*53680*/  STL.64 [R1+0x3ec0], R26 ;  /* 0x003ec01a01007387 */ /* 0x0001e20000100a00 */
[----:B------:R-:W-:Y:S03]  /*53690*/  STL.64 [R1+0x3eb8], R24 ;  /* 0x003eb81801007387 */ /* 0x000fe60000100a00 */
[----:B0-----:R-:W2:Y:S04]  /*536a0*/  LDL.64 R26, [R1+0x98] ;  /* 0x00009800011a7983 */ /* 0x001ea80000100a00 */
[----:B--2---:R0:W-:Y:S04]  /*536b0*/  STL.64 [R1+0x3ed8], R26 ;  /* 0x003ed81a01007387 */ /* 0x0041e80000100a00 */
[----:B0-----:R-:W2:Y:S01]  /*536c0*/  LDL.64 R26, [R1+0xa8] ;  /* 0x0000a800011a7983 */ /* 0x001ea20000100a00 */
[----:B----4-:R-:W-:Y:S02]  /*536d0*/  STL.64 [R1+0x3e80], R18 ;  /* 0x003e801201007387 */ /* 0x010fe40000100a00 */
[----:B---3--:R0:W-:Y:S02]  /*536e0*/  STL [R1+0x3e78], R17 ;  /* 0x003e781101007387 */ /* 0x0081e40000100800 */
[----:B------:R-:W3:Y:S01]  /*536f0*/  LDL.LU R16, [R1+0x3c0] ;  /* 0x0003c00001107983 */ /* 0x000ee20000300800 */
[----:B0-----:R-:W3:Y:S01]  /*53700*/  LDL.LU R17, [R1+0x3c4] ;  /* 0x0003c40001117983 */ /* 0x001ee20000300800 */
[----:B------:R-:W4:Y:S02]  /*53710*/  LDL.LU R18, [R1+0x3c8] ;  /* 0x0003c80001127983 */ /* 0x000f240000300800 */
[----:B------:R-:W4:Y:S01]  /*53720*/  LDL.LU R19, [R1+0x3cc] ;  /* 0x0003cc0001137983 */ /* 0x000f220000300800 */
[----:B------:R-:W-:Y:S01]  /*53730*/  HMMA.16816.F32.BF16 R4, R20, R6, R8 ;  /* 0x000000061404723c */ /* 0x000fe20000041808 */
[----:B----4-:R-:W-:Y:S01]  /*53740*/  STL.64 [R1+0x3e98], R18 ;  /* 0x003e981201007387 */ /* 0x010fe20000100a00 */
[----:B---3--:R0:W-:Y:S03]  /*53750*/  STL.64 [R1+0x3e90], R16 ;  /* 0x003e901001007387 */ /* 0x0081e60000100a00 */
[----:B0-----:R-:W3:Y:S01]  /*53760*/  LDL.LU R16, [R1+0x3d0] ;  /* 0x0003d00001107983 */ /* 0x001ee20000300800 */
[----:B------:R-:W3:Y:S02]  /*53770*/  LDL.LU R17, [R1+0x3d4] ;  /* 0x0003d40001117983 */ /* 0x000ee40000300800 */
[----:B------:R-:W4:Y:S02]  /*53780*/  LDL.LU R18, [R1+0x3d8] ;  /* 0x0003d80001127983 */ /* 0x000f240000300800 */
[----:B------:R-:W-:-:S05]  /*53790*/  IMAD.MOV.U32 R19, RZ, RZ, R3 ;  /* 0x000000ffff137224 */ /* 0x000fca00078e0003 */
[----:B----4-:R0:W-:Y:S01]  /*537a0*/  STL.64 [R1+0x3eb0], R18 ;  /* 0x003eb01201007387 */ /* 0x0101e20000100a00 */
[----:B---3--:R-:W-:Y:S03]  /*537b0*/  STL.64 [R1+0x3ea8], R16 ;  /* 0x003ea81001007387 */ /* 0x008fe60000100a00 */
[----:B0-----:R-:W3:Y:S01]  /*537c0*/  LDL.64 R18, [R1+0x88] ;  /* 0x0000880001127983 */ /* 0x001ee20000100a00 */
[----:B------:R-:W-:Y:S02]  /*537d0*/  STL [R1+0x3b20], R28 ;  /* 0x003b201c01007387 */ /* 0x000fe40000100800 */
[----:B------:R-:W4:Y:S02]  /*537e0*/  LDL.LU.64 R10, [R1+0x3f00] ;  /* 0x003f0000010a7983 */ /* 0x000f240000300a00 */
[----:B------:R-:W-:Y:S01]  /*537f0*/  STL.64 [R1+0x420], R4 ;  /* 0x0004200401007387 */ /* 0x000fe20000100a00 */
[----:B------:R0:W-:Y:S04]  /*53800*/  STL.64 [R1+0x428], R6 ;  /* 0x0004280601007387 */ /* 0x0001e80000100a00 */
[----:B0-----:R-:W4:Y:S01]  /*53810*/  LDL.LU.64 R6, [R1+0x3ef8] ;  /* 0x003ef80001067983 */ /* 0x001f220000300a00 */
[----:B------:R-:W4:Y:S01]  /*53820*/  LDL.LU.64 R4, [R1+0x3ef0] ;  /* 0x003ef00001047983 */ /* 0x000f220000300a00 */
[C---:B--2---:R-:W-:Y:S11]  /*53830*/  HMMA.16816.F32.BF16 R12, R20.reuse, R26, R12 ;  /* 0x0000001a140c723c */ /* 0x044ff6000004180c */
[----:B------:R-:W-:Y:S11]  /*53840*/  @!UPT UIADD3 URZ, URZ, URZ, URZ ;  /* 0x0000003f3f3ff290 */ /* 0x000ff6000fffe03f */
[----:B------:R-:W-:Y:S02]  /*53850*/  @!UPT UIADD3 URZ, URZ, URZ, URZ ;  /* 0x0000003f3f3ff290 */ /* 0x000fe4000fffe03f */
[----:B------:R-:W-:Y:S01]  /*53860*/  IMAD.MOV.U32 R3, RZ, RZ, R15 ;  /* 0x000000ffff037224 */ /* 0x000fe200078e000f */
[----:B----4-:R-:W-:Y:S11]  /*53870*/  HMMA.16816.F32.BF16 R4, R20, R10, R4 ;  /* 0x0000000a1404723c */ /* 0x010ff60000041804 */
[----:B------:R-:W-:Y:S11]  /*53880*/  @!UPT UIADD3 URZ, URZ, URZ, URZ ;  /* 0x0000003f3f3ff290 */ /* 0x000ff6000fffe03f */
[----:B------:R-:W-:Y:S01]  /*53890*/  @!UPT UIADD3 URZ, URZ, URZ, URZ ;  /* 0x0000003f3f3ff290 */ /* 0x000fe2000fffe03f */
[----:B------:R0:W-:Y:S01]  /*538a0*/  STL.64 [R1+0x410], R4 ;  /* 0x0004100401007387 */ /* 0x0001e20000100a00 */
[----:B------:R1:W-:Y:S03]  /*538b0*/  STL.64 [R1+0x418], R6 ;  /* 0x0004180601007387 */ /* 0x0003e60000100a00 */
[----:B0-----:R-:W2:Y:S01]  /*538c0*/  LDL.LU R4, [R1+0x3ee8] ;  /* 0x003ee80001047983 */ /* 0x001ea20000300800 */
[----:B-1----:R-:W-:Y:S02]  /*538d0*/  IMAD.MOV.U32 R6, RZ, RZ, R10 ;  /* 0x000000ffff067224 */ /* 0x002fe400078e000a */
[----:B------:R-:W4:Y:S02]  /*538e0*/  LDL.LU.64 R8, [R1+0x3ee0] ;  /* 0x003ee00001087983 */ /* 0x000f240000300a00 */
[----:B------:R-:W-:Y:S02]  /*538f0*/  IMAD.MOV.U32 R10, RZ, RZ, R26 ;  /* 0x000000ffff0a7224 */ /* 0x000fe400078e001a */
[----:B------:R-:W-:-:S02]  /*53900*/  IMAD.MOV.U32 R7, RZ, RZ, R27 ;  /* 0x000000ffff077224 */ /* 0x000fc400078e001b */
[----:B------:R-:W3:Y:S01]  /*53910*/  LDL.LU.64 R26, [R1+0x3ed8] ;  /* 0x003ed800011a7983 */ /* 0x000ee20000300a00 */
[----:B------:R-:W-:Y:S02]  /*53920*/  STL.64 [R1+0x400], R12 ;  /* 0x0004000c01007387 */ /* 0x000fe40000100a00 */
[----:B------:R0:W-:Y:S02]  /*53930*/  STL [R1+0x408], R14 ;  /* 0x0004080e01007387 */ /* 0x0001e40000100800 */
[----:B0-----:R-:W3:Y:S01]  /*53940*/  LDL.LU.64 R14, [R1+0x3ed0] ;  /* 0x003ed000010e7983 */ /* 0x001ee20000300a00 */
[----:B------:R-:W3:Y:S02]  /*53950*/  LDL.LU.64 R12, [R1+0x3ec8] ;  /* 0x003ec800010c7983 */ /* 0x000ee40000300a00 */
[----:B------:R-:W-:Y:S02]  /*53960*/  IMAD.MOV.U32 R5, RZ, RZ, R11 ;  /* 0x000000ffff057224 */ /* 0x000fe400078e000b */
[----:B------:R-:W-:Y:S03]  /*53970*/  STL.64 [R1+0x3e50], R6 ;  /* 0x003e500601007387 */ /* 0x000fe60000100a00 */
[----:B--2---:R0:W-:Y:S01]  /*53980*/  STL.64 [R1+0x3e48], R4 ;  /* 0x003e480401007387 */ /* 0x0041e20000100a00 */
[C---:B---3--:R-:W-:Y:S03]  /*53990*/  HMMA.16816.F32.BF16 R12, R20.reuse, R26, R12 ;  /* 0x0000001a140c723c */ /* 0x048fe6000004180c */
[----:B0-----:R-:W2:Y:S01]  /*539a0*/  LDL.LU R4, [R1+0x240] ;  /* 0x0002400001047983 */ /* 0x001ea20000300800 */
[----:B------:R-:W2:Y:S02]  /*539b0*/  LDL.LU R5, [R1+0x244] ;  /* 0x0002440001057983 */ /* 0x000ea40000300800 */
[----:B------:R-:W2:Y:S02]  /*539c0*/  LDL.LU R6, [R1+0x248] ;  /* 0x0002480001067983 */ /* 0x000ea40000300800 */
[----:B------:R-:W2:Y:S01]  /*539d0*/  LDL.LU R7, [R1+0x24c] ;  /* 0x00024c0001077983 */ /* 0x000ea20000300800 */
[----:B------:R-:W-:Y:S01]  /*539e0*/  STL [R1+0x3a30], R3 ;  /* 0x003a300301007387 */ /* 0x000fe20000100800 */
[----:B------:R-:W-:Y:S11]  /*539f0*/  IMAD.MOV.U32 R11, RZ, RZ, R27 ;  /* 0x000000ffff0b7224 */ /* 0x000ff600078e001b */
[----:B------:R-:W-:Y:S02]  /*53a00*/  @!UPT UIADD3 URZ, URZ, URZ, URZ ;  /* 0x0000003f3f3ff290 */ /* 0x000fe4000fffe03f */
[----:B------:R0:W-:Y:S01]  /*53a10*/  STL.64 [R1+0x3f0], R12 ;  /* 0x0003f00c01007387 */ /* 0x0001e20000100a00 */
[----:B------:R1:W-:Y:S02]  /*53a20*/  STL.64 [R1+0x3f8], R14 ;  /* 0x0003f80e01007387 */ /* 0x0003e40000100a00 */
[----:B0-----:R-:W-:Y:S02]  /*53a30*/  IMAD.MOV.U32 R12, RZ, RZ, R26 ;  /* 0x000000ffff0c7224 */ /* 0x001fe400078e001a */
[----:B------:R-:W3:Y:S01]  /*53a40*/  LDL.LU.64 R26, [R1+0x3ec0] ;  /* 0x003ec000011a7983 */ /* 0x000ee20000300a00 */
[----:B------:R-:W3:Y:S02]  /*53a50*/  LDL.LU.64 R24, [R1+0x3eb8] ;  /* 0x003eb80001187983 */ /* 0x000ee40000300a00 */
[----:B-1----:R-:W-:Y:S02]  /*53a60*/  IMAD.MOV.U32 R14, RZ, RZ, R18 ;  /* 0x000000ffff0e7224 */ /* 0x002fe400078e0012 */
[----:B------:R-:W-:Y:S01]  /*53a70*/  IMAD.MOV.U32 R13, RZ, RZ, R19 ;  /* 0x000000ffff0d7224 */ /* 0x000fe200078e0013 */
[C---:B---3--:R-:W-:Y:S01]  /*53a80*/  HMMA.16816.F32.BF16 R24, R20.reuse, R18, R24 ;  /* 0x000000121418723c */ /* 0x048fe20000041818 */
[----:B------:R-:W3:Y:S01]  /*53a90*/  LDL.LU.64 R18, [R1+0x3eb0] ;  /* 0x003eb00001127983 */ /* 0x000ee20000300a00 */
[----:B------:R-:W3:Y:S11]  /*53aa0*/  LDL.LU.64 R16, [R1+0x3ea8] ;  /* 0x003ea80001107983 */ /* 0x000ef60000300a00 */
[----:B------:R-:W-:Y:S10]  /*53ab0*/  @!UPT UIADD3 URZ, URZ, URZ, URZ ;  /* 0x0000003f3f3ff290 */ /* 0x000ff4000fffe03f */
[----:B------:R-:W-:Y:S01]  /*53ac0*/  STL.64 [R1+0x3e0], R24 ;  /* 0x0003e01801007387 */ /* 0x000fe20000100a00 */
[----:B------:R0:W-:Y:S02]  /*53ad0*/  STL [R1+0x3e8], R26 ;  /* 0x0003e81a01007387 */ /* 0x0001e40000100800 */
[----:B------:R-:W-:Y:S02]  /*53ae0*/  IMAD.MOV.U32 R3, RZ, RZ, R27 ;  /* 0x000000ffff037224 */ /* 0x000fe400078e001b */
[----:B0-----:R-:W3:Y:S03]  /*53af0*/  LDL.LU.64 R26, [R1+0x3ea0] ;  /* 0x003ea000011a7983 */ /* 0x001ee60000300a00 */
[----:B------:R0:W-:Y:S01]  /*53b00*/  STL [R1+0x3a34], R3 ;  /* 0x003a340301007387 */ /* 0x0001e20000100800 */
[----:B---3--:R-:W-:Y:S01]  /*53b10*/  HMMA.16816.F32.BF16 R16, R20, R26, R16 ;  /* 0x0000001a1410723c */ /* 0x008fe20000041810 */
[----:B------:R-:W-:-:S02]  /*53b20*/  IMAD.MOV.U32 R15, RZ, RZ, R26 ;  /* 0x000000ffff0f7224 */ /* 0x000fc400078e001a */
[----:B0-----:R-:W-:Y:S11]  /*53b30*/  IMAD.MOV.U32 R3, RZ, RZ, R27 ;  /* 0x000000ffff037224 */ /* 0x001ff600078e001b */
[----:B------:R-:W-:Y:S09]  /*53b40*/  @!UPT UIADD3 URZ, URZ, URZ, URZ ;  /* 0x0000003f3f3ff290 */ /* 0x000ff2000fffe03f */
[----:B------:R-:W-:Y:S01]  /*53b50*/  STL.64 [R1+0x3d0], R16 ;  /* 0x0003d01001007387 */ /* 0x000fe20000100a00 */
[----:B------:R0:W-:Y:S03]  /*53b60*/  STL.64 [R1+0x3d8], R18 ;  /* 0x0003d81201007387 */ /* 0x0001e60000100a00 */
[----:B0-----:R-:W3:Y:S01]  /*53b70*/  LDL.LU.64 R18, [R1+0x3e98] ;  /* 0x003e980001127983 */ /* 0x001ee20000300a00 */
[----:B------:R-:W3:Y:S02]  /*53b80*/  LDL.LU.64 R16, [R1+0x3e90] ;  /* 0x003e900001107983 */ /* 0x000ee40000300a00 */
[----:B------:R-:W3:Y:S02]  /*53b90*/  LDL.LU.64 R26, [R1+0x3e88] ;  /* 0x003e8800011a7983 */ /* 0x000ee40000300a00 */
[C---:B---3--:R-:W-:Y:S01]  /*53ba0*/  HMMA.16816.F32.BF16 R24, R20.reuse, R26, R16 ;  /* 0x0000001a1418723c */ /* 0x048fe20000041810 */
[----:B------:R-:W3:Y:S01]  /*53bb0*/  LDL.LU.64 R18, [R1+0x3e80] ;  /* 0x003e800001127983 */ /* 0x000ee20000300a00 */
[----:B------:R-:W2:Y:S11]  /*53bc0*/  LDL.LU R17, [R1+0x3e78] ;  /* 0x003e780001117983 */ /* 0x000eb60000300800 */
[----:B------:R-:W-:Y:S10]  /*53bd0*/  @!UPT UIADD3 URZ, URZ, URZ, URZ ;  /* 0x0000003f3f3ff290 */ /* 0x000ff4000fffe03f */
[----:B------:R-:W-:Y:S01]  /*53be0*/  STL.64 [R1+0x3c0], R24 ;  /* 0x0003c01801007387 */ /* 0x000fe20000100a00 */
[----:B------:R0:W-:Y:S03]  /*53bf0*/  STL.64 [R1+0x3c8], R26 ;  /* 0x0003c81a01007387 */ /* 0x0001e60000100a00 */
[----:B0-----:R-:W3:Y:S01]  /*53c00*/  LDL.LU.64 R26, [R1+0x3e70] ;  /* 0x003e7000011a7983 */ /* 0x001ee20000300a00 */
[----:B------:R-:W3:Y:S02]  /*53c10*/  LDL.LU.64 R24, [R1+0x3e68] ;  /* 0x003e680001187983 */ /* 0x000ee40000300a00 */
[C---:B---3--:R-:W-:Y:S11]  /*53c20*/  HMMA.16816.F32.BF16 R24, R20.reuse, R18, R24 ;  /* 0x000000121418723c */ /* 0x048ff60000041818 */
[----:B------:R-:W-:Y:S11]  /*53c30*/  @!UPT UIADD3 URZ, URZ, URZ, URZ ;  /* 0x0000003f3f3ff290 */ /* 0x000ff6000fffe03f */
[----:B------:R-:W-:Y:S01]  /*53c40*/  @!UPT UIADD3 URZ, URZ, URZ, URZ ;  /* 0x0000003f3f3ff290 */ /* 0x000fe2000fffe03f */
[----:B------:R-:W-:Y:S01]  /*53c50*/  STL.64 [R1+0x3b0], R24 ;  /* 0x0003b01801007387 */ /* 0x000fe20000100a00 */
[----:B------:R0:W-:Y:S03]  /*53c60*/  STL.64 [R1+0x3b8], R26 ;  /* 0x0003b81a01007387 */ /* 0x0001e60000100a00 */
[----:B0-----:R-:W2:Y:S01]  /*53c70*/  LDL.LU.64 R26, [R1+0x3e60] ;  /* 0x003e6000011a7983 */ /* 0x001ea20000300a00 */
[----:B------:R-:W3:Y:S02]  /*53c80*/  LDL.LU.64 R24, [R1+0x3e58] ;  /* 0x003e580001187983 */ /* 0x000ee40000300a00 */
[----:B------:R3:W-:Y:S01]  /*53c90*/  STL.64 [R1+0x3d28], R18 ;  /* 0x003d281201007387 */ /* 0x0007e20000100a00 */
[----:B--2---:R-:W-:Y:S01]  /*53ca0*/  HMMA.16816.F32.BF16 R20, R20, R26, R4 ;  /* 0x0000001a1414723c */ /* 0x004fe20000041804 */
[----:B------:R-:W2:Y:S01]  /*53cb0*/  LDL.LU.64 R6, [R1+0x3e50] ;  /* 0x003e500001067983 */ /* 0x000ea20000300a00 */
[----:B------:R-:W2:Y:S02]  /*53cc0*/  LDL.LU.64 R4, [R1+0x3e48] ;  /* 0x003e480001047983 */ /* 0x000ea40000300a00 */
[----:B---3--:R-:W-:-:S02]  /*53cd0*/  IMAD.MOV.U32 R18, RZ, RZ, R25 ;  /* 0x000000ffff127224 */ /* 0x008fc400078e0019 */
[----:B------:R-:W-:Y:S01]  /*53ce0*/  IMAD.MOV.U32 R19, RZ, RZ, R24 ;  /* 0x000000ffff137224 */ /* 0x000fe200078e0018 */
[----:B------:R-:W3:Y:S01]  /*53cf0*/  LDL.LU.64 R26, [R1+0x3e40] ;  /* 0x003e4000011a7983 */ /* 0x000ee20000300a00 */
[----:B------:R-:W3:Y:S11]  /*53d00*/  LDL.LU.64 R24, [R1+0x3e38] ;  /* 0x003e380001187983 */ /* 0x000ef60000300a00 */
[----:B------:R-:W-:Y:S04]  /*53d10*/  @!UPT UIADD3 URZ, URZ, URZ, URZ ;  /* 0x0000003f3f3ff290 */ /* 0x000fe8000fffe03f */
[----:B------:R-:W-:Y:S01]  /*53d20*/  STL.64 [R1+0x240], R20 ;  /* 0x0002401401007387 */ /* 0x000fe20000100a00 */
[----:B------:R-:W-:Y:S02]  /*53d30*/  STL.64 [R1+0x248], R22 ;  /* 0x0002481601007387 */ /* 0x000fe40000100a00 */
[----:B------:R-:W0:Y:S02]  /*53d40*/  LDSM.16.MT88.4 R20, [R17+0x20800] ;  /* 0x020800001114783b */ /* 0x000e240000004200 */
[----:B0-----:R0:W-:Y:S02]  /*53d50*/  STL.64 [R1+0x3be0], R22 ;  /* 0x003be01601007387 */ /* 0x0011e40000100a00 */
[----:B------:R1:W-:Y:S02]  /*53d60*/  STL.64 [R1+0x3bd8], R20 ;  /* 0x003bd81401007387 */ /* 0x0003e40000100a00 */
[----:B0-----:R-:W2:Y:S04]  /*53d70*/  LDL.LU.64 R22, [R1+0x48] ;  /* 0x0000480001167983 */ /* 0x001ea80000300a00 */
[----:B--2---:R0:W-:Y:S01]  /*53d80*/  STL.64 [R1+0x3d30], R22 ;  /* 0x003d301601007387 */ /* 0x0041e20000100a00 */
[----:B-1----:R-:W3:Y:S02]  /*53d90*/  LDL.LU R20, [R1+0x3a0] ;  /* 0x0003a00001147983 */ /* 0x002ee40000300800 */
[----:B------:R-:W3:Y:S01]  /*53da0*/  LDL.LU R21, [R1+0x3a4] ;  /* 0x0003a40001157983 */ /* 0x000ee20000300800 */
[----:B0-----:R-:W3:Y:S01]  /*53db0*/  LDL.LU R22, [R1+0x3a8] ;  /* 0x0003a80001167983 */ /* 0x001ee20000300800 */
[----:B------:R-:W-:-:S07]  /*53dc0*/  IMAD.MOV.U32 R23, RZ, RZ, R29 ;  /* 0x000000ffff177224 */ /* 0x000fce00078e001d */
[----:B---3--:R-:W-:Y:S11]  /*53dd0*/  HMMA.16816.F32.BF16 R16, R24, R18, R20 ;  /* 0x000000121810723c */ /* 0x008ff60000041814 */
[----:B------:R-:W-:Y:S11]  /*53de0*/  @!UPT UIADD3 URZ, URZ, URZ, URZ ;  /* 0x0000003f3f3ff290 */ /* 0x000ff6000fffe03f */
[----:B------:R-:W-:Y:S01]  /*53df0*/  @!UPT UIADD3 URZ, URZ, URZ, URZ ;  /* 0x0000003f3f3ff290 */ /* 0x000fe2000fffe03f */
[----:B------:R-:W-:Y:S01]  /*53e00*/  STL.64 [R1+0x3a0], R16 ;  /* 0x0003a01001007387 */ /* 0x000fe20000100a00 */
[----:B------:R-:W-:Y:S02]  /*53e10*/  STL [R1+0x3a8], R18 ;  /* 0x0003a81201007387 */ /* 0x000fe40000100800 */
[----:B------:R-:W2:Y:S02]  /*53e20*/  LDL.LU R20, [R1+0x2d0] ;  /* 0x0002d00001147983 */ /* 0x000ea40000300800 */
[----:B------:R-:W2:Y:S01]  /*53e30*/  LDL.LU R21, [R1+0x2d4] ;  /* 0x0002d40001157983 */ /* 0x000ea20000300800 */
[----:B------:R-:W3:Y:S01]  /*53e40*/  LDL.LU R22, [R1+0x2d8] ;  /* 0x0002d80001167983 */ /* 0x000ee20000300800 */
[----:B------:R-:W3:Y:S02]  /*53e50*/  LDL.LU R23, [R1+0x2dc] ;  /* 0x0002dc0001177983 */ /* 0x000ee40000300800 */
[----:B------:R-:W-:Y:S01]  /*53e60*/  IMAD.MOV.U32 R29, RZ, RZ, R19 ;  /* 0x000000ffff1d7224 */ /* 0x000fe200078e0013 */
[----:B---3--:R0:W-:Y:S01]  /*53e70*/  STL.64 [R1+0x3d40], R22 ;  /* 0x003d401601007387 */ /* 0x0081e20000100a00 */
[----:B--2---:R-:W-:Y:S02]  /*53e80*/  STL.64 [R1+0x3d38], R20 ;  /* 0x003d381401007387 */ /* 0x004fe40000100a00 */
[----:B0-----:R-:W-:-:S02]  /*53e90*/  IMAD.MOV.U32 R22, RZ, RZ, R15 ;  /* 0x000000ffff167224 */ /* 0x001fc400078e000f */
[----:B------:R-:W-:-:S05]  /*53ea0*/  IMAD.MOV.U32 R23, RZ, RZ, R3 ;  /* 0x000000ffff177224 */ /* 0x000fca00078e0003 */
[----:B------:R0:W-:Y:S02]  /*53eb0*/  STL.64 [R1+0x3d50], R22 ;  /* 0x003d501601007387 */ /* 0x0001e40000100a00 */
[----:B0-----:R-:W-:Y:S02]  /*53ec0*/  IMAD.MOV.U32 R22, RZ, RZ, R14 ;  /* 0x000000ffff167224 */ /* 0x001fe400078e000e */
[----:B------:R-:W-:-:S05]  /*53ed0*/  IMAD.MOV.U32 R23, RZ, RZ, R13 ;  /* 0x000000ffff177224 */ /* 0x000fca00078e000d */
[----:B------:R-:W-:Y:S01]  /*53ee0*/  STL.64 [R1+0x3d68], R22 ;  /* 0x003d681601007387 */ /* 0x000fe20000100a00 */
[----:B------:R-:W2:Y:S03]  /*53ef0*/  LDL.64 R18, [R1+0x68] ;  /* 0x0000680001127983 */ /* 0x000ea60000100a00 */
[----:B--2---:R0:W-:Y:S01]  /*53f00*/  STL.64 [R1+0x3d48], R18 ;  /* 0x003d481201007387 */ /* 0x0041e20000100a00 */
[----:B------:R-:W2:Y:S02]  /*53f10*/  LDL.LU R16, [R1+0x2e0] ;  /* 0x0002e00001107983 */ /* 0x000ea40000300800 */
[----:B------:R-:W2:Y:S01]  /*53f20*/  LDL.LU R17, [R1+0x2e4] ;  /* 0x0002e40001117983 */ /* 0x000ea20000300800 */
[----:B0-----:R-:W3:Y:S01]  /*53f30*/  LDL.LU R18, [R1+0x2e8] ;  /* 0x0002e80001127983 */ /* 0x001ee20000300800 */
[----:B------:R-:W3:Y:S02]  /*53f40*/  LDL.LU R19, [R1+0x2ec] ;  /* 0x0002ec0001137983 */ /* 0x000ee40000300800 */
[----:B------:R-:W-:-:S02]  /*53f50*/  IMAD.MOV.U32 R22, RZ, RZ, R12 ;  /* 0x000000ffff167224 */ /* 0x000fc400078e000c */
[----:B------:R-:W-:-:S05]  /*53f60*/  IMAD.MOV.U32 R23, RZ, RZ, R11 ;  /* 0x000000ffff177224 */ /* 0x000fca00078e000b */
[----:B------:R-:W-:Y:S04]  /*53f70*/  STL.64 [R1+0x3d80], R22 ;  /* 0x003d801601007387 */ /* 0x000fe80000100a00 */
[----:B---3--:R-:W-:Y:S01]  /*53f80*/  STL.64 [R1+0x3d60], R18 ;  /* 0x003d601201007387 */ /* 0x008fe20000100a00 */
[----:B--2---:R0:W-:Y:S03]  /*53f90*/  STL.64 [R1+0x3d58], R16 ;  /* 0x003d581001007387 */ /* 0x0041e60000100a00 */
[----:B0-----:R-:W2:Y:S01]  /*53fa0*/  LDL.LU R16, [R1+0x2f0] ;  /* 0x0002f00001107983 */ /* 0x001ea20000300800 */
[----:B------:R-:W2:Y:S02]  /*53fb0*/  LDL.LU R17, [R1+0x2f4] ;  /* 0x0002f40001117983 */ /* 0x000ea40000300800 */
[----:B------:R-:W3:Y:S02]  /*53fc0*/  LDL.LU R18, [R1+0x2f8] ;  /* 0x0002f80001127983 */ /* 0x000ee40000300800 */
[----:B------:R-:W3:Y:S02]  /*53fd0*/  LDL.LU R19, [R1+0x2fc] ;  /* 0x0002fc0001137983 */ /* 0x000ee40000300800 */
[----:B------:R-:W-:-:S02]  /*53fe0*/  IMAD.MOV.U32 R22, RZ, RZ, R10 ;  /* 0x000000ffff167224 */ /* 0x000fc400078e000a */
[----:B------:R-:W-:-:S05]  /*53ff0*/  IMAD.MOV.U32 R23, RZ, RZ, R7 ;  /* 0x000000ffff177224 */ /* 0x000fca00078e0007 */
[----:B------:R0:W-:Y:S02]  /*54000*/  STL.64 [R1+0x3d98], R22 ;  /* 0x003d981601007387 */ /* 0x0001e40000100a00 */
[----:B0-----:R-:W-:Y:S02]  /*54010*/  IMAD.MOV.U32 R22, RZ, RZ, R6 ;  /* 0x000000ffff167224 */ /* 0x001fe400078e0006 */
[----:B------:R-:W-:Y:S01]  /*54020*/  IMAD.MOV.U32 R23, RZ, RZ, R5 ;  /* 0x000000ffff177224 */ /* 0x000fe200078e0005 */
[----:B---3--:R-:W-:Y:S01]  /*54030*/  STL.64 [R1+0x3d78], R18 ;  /* 0x003d781201007387 */ /* 0x008fe20000100a00 */
[----:B--2---:R0:W-:Y:S03]  /*54040*/  STL.64 [R1+0x3d70], R16 ;  /* 0x003d701001007387 */ /* 0x0041e60000100a00 */
[----:B0-----:R-:W2:Y:S01]  /*54050*/  LDL.LU R16, [R1+0x300] ;  /* 0x0003000001107983 */ /* 0x001ea20000300800 */
[----:B------:R-:W2:Y:S02]  /*54060*/  LDL.LU R17, [R1+0x304] ;  /* 0x0003040001117983 */ /* 0x000ea40000300800 */
[----:B------:R-:W3:Y:S02]  /*54070*/  LDL.LU R18, [R1+0x308] ;  /* 0x0003080001127983 */ /* 0x000ee40000300800 */
[----:B------:R-:W3:Y:S01]  /*54080*/  LDL.LU R19, [R1+0x30c] ;  /* 0x00030c0001137983 */ /* 0x000ee20000300800 */
[----:B------:R0:W-:Y:S04]  /*54090*/  STL.64 [R1+0x3db0], R22 ;  /* 0x003db01601007387 */ /* 0x0001e80000100a00 */
[----:B0-----:R-:W2:Y:S01]  /*540a0*/  LDL.64 R22, [R1+0xc8] ;  /* 0x0000c80001167983 */ /* 0x001ea20000100a00 */
[----:B----4-:R-:W-:-:S02]  /*540b0*/  IMAD.MOV.U32 R14, RZ, RZ, R9 ;  /* 0x000000ffff0e7224 */ /* 0x010fc400078e0009 */
[----:B------:R-:W-:Y:S01]  /*540c0*/  IMAD.MOV.U32 R15, RZ, RZ, R8 ;  /* 0x000000ffff0f7224 */ /* 0x000fe200078e0008 */
[----:B--2---:R-:W-:Y:S01]  /*540d0*/  STL.64 [R1+0x3dc8], R22 ;  /* 0x003dc81601007387 */ /* 0x004fe20000100a00 */
[----:B---3--:R-:W-:Y:S02]  /*540e0*/  STL.64 [R1+0x3d90], R18 ;  /* 0x003d901201007387 */ /* 0x008fe40000100a00 */
[----:B------:R0:W-:Y:S02]  /*540f0*/  STL.64 [R1+0x3d88], R16 ;  /* 0x003d881001007387 */ /* 0x0001e40000100a00 */
[----:B0-----:R-:W2:Y:S01]  /*54100*/  LDL.LU R16, [R1+0x310] ;  /* 0x0003100001107983 */ /* 0x001ea20000300800 */
[----:B------:R-:W2:Y:S02]  /*54110*/  LDL.LU R17, [R1+0x314] ;  /* 0x0003140001117983 */ /* 0x000ea40000300800 */
[----:B------:R-:W3:Y:S02]  /*54120*/  LDL.LU R18, [R1+0x318] ;  /* 0x0003180001127983 */ /* 0x000ee40000300800 */
[----:B------:R-:W3:Y:S01]  /*54130*/  LDL.LU R19, [R1+0x31c] ;  /* 0x00031c0001137983 */ /* 0x000ee20000300800 */
[----:B------:R0:W-:Y:S01]  /*54140*/  STL.64 [R1+0x3e20], R14 ;  /* 0x003e200e01007387 */ /* 0x0001e20000100a00 */
[----:B------:R-:W4:Y:S02]  /*54150*/  LDL.LU R8, [R1+0x370] ;  /* 0x0003700001087983 */ /* 0x000f240000300800 */
[----:B------:R-:W4:Y:S02]  /*54160*/  LDL.LU R9, [R1+0x374] ;  /* 0x0003740001097983 */ /* 0x000f240000300800 */
[----:B------:R-:W2:Y:S01]  /*54170*/  LDL.LU R10, [R1+0x378] ;  /* 0x00037800010a7983 */ /* 0x000ea20000300800 */
[----:B------:R-:W2:Y:S04]  /*54180*/  LDL.LU R11, [R1+0x37c] ;  /* 0x00037c00010b7983 */ /* 0x000ea80000300800 */
[----:B0-----:R-:W3:Y:S04]  /*54190*/  LDL R14, [R1+0x18] ;  /* 0x00001800010e7983 */ /* 0x001ee80000100800 */
[----:B--2---:R-:W-:Y:S01]  /*541a0*/  STL.64 [R1+0x3e18], R10 ;  /* 0x003e180a01007387 */ /* 0x004fe20000100a00 */
[----:B----4-:R0:W-:Y:S03]  /*541b0*/  STL.64 [R1+0x3e10], R8 ;  /* 0x003e100801007387 */ /* 0x0101e60000100a00 */
[----:B0-----:R-:W2:Y:S01]  /*541c0*/  LDL.LU R8, [R1+0x380] ;  /* 0x0003800001087983 */ /* 0x001ea20000300800 */
[----:B------:R-:W2:Y:S02]  /*541d0*/  LDL.LU R9, [R1+0x384] ;  /* 0x0003840001097983 */ /* 0x000ea40000300800 */
[----:B------:R-:W4:Y:S02]  /*541e0*/  LDL.LU R10, [R1+0x388] ;  /* 0x00038800010a7983 */ /* 0x000f240000300800 */
[----:B------:R-:W4:Y:S02]  /*541f0*/  LDL.LU R11, [R1+0x38c] ;  /* 0x00038c00010b7983 */ /* 0x000f240000300800 */
[----:B------:R-:W-:-:S02]  /*54200*/  IMAD.MOV.U32 R22, RZ, RZ, R2 ;  /* 0x000000ffff167224 */ /* 0x000fc400078e0002 */
[----:B------:R-:W-:Y:S01]  /*54210*/  IMAD.MOV.U32 R23, RZ, RZ, R0 ;  /* 0x000000ffff177224 */ /* 0x000fe200078e0000 */
[----:B----4-:R-:W-:Y:S01]  /*54220*/  STL.64 [R1+0x3e30], R10 ;  /* 0x003e300a01007387 */ /* 0x010fe20000100a00 */
[----:B--2---:R0:W-:Y:S03]  /*54230*/  STL.64 [R1+0x3e28], R8 ;  /* 0x003e280801007387 */ /* 0x0041e60000100a00 */
[----:B0-----:R-:W2:Y:S01]  /*54240*/  LDL.LU R8, [R1+0x390] ;  /* 0x0003900001087983 */ /* 0x001ea20000300800 */
[----:B------:R-:W2:Y:S02]  /*54250*/  LDL.LU R9, [R1+0x394] ;  /* 0x0003940001097983 */ /* 0x000ea40000300800 */
[----:B------:R-:W2:Y:S02]  /*54260*/  LDL.LU R10, [R1+0x398] ;  /* 0x00039800010a7983 */ /* 0x000ea40000300800 */
[----:B------:R-:W2:Y:S01]  /*54270*/  LDL.LU R11, [R1+0x39c] ;  /* 0x00039c00010b7983 */ /* 0x000ea20000300800 */
[----:B------:R-:W-:Y:S01]  /*54280*/  STL.64 [R1+0x3de0], R22 ;  /* 0x003de01601007387 */ /* 0x000fe20000100a00 */
[----:B---3--:R-:W-:Y:S02]  /*54290*/  STL.64 [R1+0x3da8], R18 ;  /* 0x003da81201007387 */ /* 0x008fe40000100a00 */
[----:B------:R0:W-:Y:S02]  /*542a0*/  STL.64 [R1+0x3da0], R16 ;  /* 0x003da01001007387 */ /* 0x0001e40000100a00 */
[----:B0-----:R-:W3:Y:S01]  /*542b0*/  LDL.LU R16, [R1+0x320] ;  /* 0x0003200001107983 */ /* 0x001ee20000300800 */
[----:B------:R-:W3:Y:S02]  /*542c0*/  LDL.LU R17, [R1+0x324] ;  /* 0x0003240001117983 */ /* 0x000ee40000300800 */
[----:B------:R-:W4:Y:S02]  /*542d0*/  LDL.LU R18, [R1+0x328] ;  /* 0x0003280001127983 */ /* 0x000f240000300800 */
[----:B------:R-:W4:Y:S01]  /*542e0*/  LDL.LU R19, [R1+0x32c] ;  /* 0x00032c0001137983 */ /* 0x000f220000300800 */
[----:B------:R-:W2:Y:S01]  /*542f0*/  LDL.LU R20, [R1+0x350] ;  /* 0x0003500001147983 */ /* 0x000ea20000300800 */
[----:B------:R-:W2:Y:S02]  /*54300*/  LDL.LU R21, [R1+0x354] ;  /* 0x0003540001157983 */ /* 0x000ea40000300800 */
[----:B------:R-:W2:Y:S02]  /*54310*/  LDL.LU R22, [R1+0x358] ;  /* 0x0003580001167983 */ /* 0x000ea40000300800 */
[----:B------:R-:W-:Y:S01]  /*54320*/  IMAD.MOV.U32 R15, RZ, RZ, R4 ;  /* 0x000000ffff0f7224 */ /* 0x000fe200078e0004 */
[----:B------:R-:W2:Y:S01]  /*54330*/  LDL.LU R23, [R1+0x35c] ;  /* 0x00035c0001177983 */ /* 0x000ea20000300800 */
[----:B------:R-:W2:Y:S02]  /*54340*/  LDL.LU R4, [R1+0x360] ;  /* 0x0003600001047983 */ /* 0x000ea40000300800 */
[----:B------:R-:W2:Y:S02]  /*54350*/  LDL.LU R5, [R1+0x364] ;  /* 0x0003640001057983 */ /* 0x000ea40000300800 */
[----:B------:R-:W2:Y:S01]  /*54360*/  LDL.LU R6, [R1+0x368] ;  /* 0x0003680001067983 */ /* 0x000ea20000300800 */
[----:B------:R-:W2:Y:S04]  /*54370*/  LDL.LU R7, [R1+0x36c] ;  /* 0x00036c0001077983 */ /* 0x000ea80000300800 */
[----:B----4-:R-:W-:Y:S01]  /*54380*/  STL.64 [R1+0x3dc0], R18 ;  /* 0x003dc01201007387 */ /* 0x010fe20000100a00 */
[----:B---3--:R0:W-:Y:S03]  /*54390*/  STL.64 [R1+0x3db8], R16 ;  /* 0x003db81001007387 */ /* 0x0081e60000100a00 */
[----:B0-----:R-:W3:Y:S01]  /*543a0*/  LDL.LU R16, [R1+0x330] ;  /* 0x0003300001107983 */ /* 0x001ee20000300800 */
[----:B------:R-:W3:Y:S02]  /*543b0*/  LDL.LU R17, [R1+0x334] ;  /* 0x0003340001117983 */ /* 0x000ee40000300800 */
[----:B------:R-:W4:Y:S02]  /*543c0*/  LDL.LU R18, [R1+0x338] ;  /* 0x0003380001127983 */ /* 0x000f240000300800 */
[----:B------:R-:W4:Y:S01]  /*543d0*/  LDL.LU R19, [R1+0x33c] ;  /* 0x00033c0001137983 */ /* 0x000f220000300800 */
[C---:B--2---:R-:W-:Y:S01]  /*543e0*/  HMMA.16816.F32.BF16 R12, R24.reuse, R14, R8 ;  /* 0x0000000e180c723c */ /* 0x044fe20000041808 */
[----:B----4-:R-:W-:Y:S01]  /*543f0*/  STL.64 [R1+0x3dd8], R18 ;  /* 0x003dd81201007387 */ /* 0x010fe20000100a00 */
[----:B---3--:R0:W-:Y:S03]  /*54400*/  STL.64 [R1+0x3dd0], R16 ;  /* 0x003dd01001007387 */ /* 0x0081e60000100a00 */
[----:B0-----:R-:W2:Y:S01]  /*54410*/  LDL.LU R16, [R1+0x340] ;  /* 0x0003400001107983 */ /* 0x001ea20000300800 */
[----:B------:R-:W2:Y:S02]  /*54420*/  LDL.LU R17, [R1+0x344] ;  /* 0x0003440001117983 */ /* 0x000ea40000300800 */
[----:B------:R-:W2:Y:S02]  /*54430*/  LDL.LU R18, [R1+0x348] ;  /* 0x0003480001127983 */ /* 0x000ea40000300800 */
[----:B------:R-:W2:Y:S01]  /*54440*/  LDL.LU R19, [R1+0x34c] ;  /* 0x00034c0001137983 */ /* 0x000ea20000300800 */
[----:B------:R-:W-:Y:S01]  /*54450*/  STL [R1+0x39a0], R29 ;  /* 0x0039a01d01007387 */ /* 0x000fe20000100800 */
[----:B------:R-:W3:Y:S02]  /*54460*/  LDL.LU.64 R10, [R1+0x3e30] ;  /* 0x003e3000010a7983 */ /* 0x000ee40000300a00 */
[----:B------:R-:W3:Y:S09]  /*54470*/  LDL.LU.64 R8, [R1+0x3e28] ;  /* 0x003e280001087983 */ /* 0x000ef20000300a00 */
[----:B------:R-:W-:Y:S01]  /*54480*/  STL.64 [R1+0x390], R12 ;  /* 0x0003900c01007387 */ /* 0x000fe20000100a00 */
[----:B------:R0:W-:Y:S04]  /*54490*/  STL.64 [R1+0x398], R14 ;  /* 0x0003980e01007387 */ /* 0x0001e80000100a00 */
[----:B0-----:R-:W3:Y:S02]  /*544a0*/  LDL.LU.64 R14, [R1+0x3e20] ;  /* 0x003e2000010e7983 */ /* 0x001ee40000300a00 */
[C---:B---3--:R-:W-:Y:S02]  /*544b0*/  HMMA.16816.F32.BF16 R12, R24.reuse, R14, R8 ;  /* 0x0000000e180c723c */ /* 0x048fe40000041808 */
[----:B------:R-:W3:Y:S01]  /*544c0*/  LDL.LU.64 R10, [R1+0x3e18] ;  /* 0x003e1800010a7983 */ /* 0x000ee20000300a00 */
[----:B------:R-:W3:Y:S11]  /*544d0*/  LDL.LU.64 R8, [R1+0x3e10] ;  /* 0x003e100001087983 */ /* 0x000ef60000300a00 */
[----:B------:R-:W-:Y:S09]  /*544e0*/  @!UPT UIADD3 URZ, URZ, URZ, URZ ;  /* 0x0000003f3f3ff290 */ /* 0x000ff2000fffe03f */
[----:B------:R-:W-:Y:S01]  /*544f0*/  STL.64 [R1+0x380], R12 ;  /* 0x0003800c01007387 */ /* 0x000fe20000100a00 */
[----:B------:R0:W-:Y:S03]  /*54500*/  STL.64 [R1+0x388], R14 ;  /* 0x0003880e01007387 */ /* 0x0001e60000100a00 */
[----:B0-----:R-:W3:Y:S01]  /*54510*/  LDL.LU.64 R14, [R1+0x3e08] ;  /* 0x003e0800010e7983 */ /* 0x001ee20000300a00 */
[----:B------:R-:W4:Y:S01]  /*54520*/  LDL.LU.64 R12, [R1+0x3e00] ;  /* 0x003e0000010c7983 */ /* 0x000f220000300a00 */
[C---:B---3--:R-:W-:Y:S11]  /*54530*/  HMMA.16816.F32.BF16 R8, R24.reuse, R14, R8 ;  /* 0x0000000e1808723c */ /* 0x048ff60000041808 */
[----:B------:R-:W-:Y:S11]  /*54540*/  @!UPT UIADD3 URZ, URZ, URZ, URZ ;  /* 0x0000003f3f3ff290 */ /* 0x000ff6000fffe03f */
[----:B------:R-:W-:Y:S01]  /*54550*/  @!UPT UIADD3 URZ, URZ, URZ, URZ ;  /* 0x0000003f3f3ff290 */ /* 0x000fe2000fffe03f */
[----:B------:R-:W-:Y:S01]  /*54560*/  STL.64 [R1+0x370], R8 ;  /* 0x0003700801007387 */ /* 0x000fe20000100a00 */
[----:B------:R0:W-:Y:S02]  /*54570*/  STL [R1+0x378], R10 ;  /* 0x0003780a01007387 */ /* 0x0001e40000100800 */
[----:B------:R-:W-:Y:S02]  /*54580*/  IMAD.MOV.U32 R29, RZ, RZ, R11 ;  /* 0x000000ffff1d7224 */ /* 0x000fe400078e000b */
[----:B0-----:R-:W3:Y:S01]  /*54590*/  LDL.LU.64 R10, [R1+0x3df8] ;  /* 0x003df800010a7983 */ /* 0x001ee20000300a00 */
[----:B------:R-:W-:Y:S02]  /*545a0*/  STL.64 [R1+0x3ce0], R14 ;  /* 0x003ce00e01007387 */ /* 0x000fe40000100a00 */
[----:B----4-:R0:W-:Y:S02]  /*545b0*/  STL.64 [R1+0x3cd8], R12 ;  /* 0x003cd80c01007387 */ /* 0x0101e40000100a00 */
[----:B0-----:R-:W4:Y:S01]  /*545c0*/  LDL.LU R12, [R1+0x230] ;  /* 0x00023000010c7983 */ /* 0x001f220000300800 */
[----:B------:R-:W4:Y:S02]  /*545d0*/  LDL.LU R13, [R1+0x234] ;  /* 0x00023400010d7983 */ /* 0x000f240000300800 */
[----:B------:R-:W2:Y:S02]  /*545e0*/  LDL.LU R14, [R1+0x238] ;  /* 0x00023800010e7983 */ /* 0x000ea40000300800 */
[----:B------:R-:W2:Y:S01]  /*545f0*/  LDL.LU R15, [R1+0x23c] ;  /* 0x00023c00010f7983 */ /* 0x000ea20000300800 */
[C---:B---3--:R-:W-:Y:S01]  /*54600*/  HMMA.16816.F32.BF16 R4, R24.reuse, R10, R4 ;  /* 0x0000000a1804723c */ /* 0x048fe20000041804 */
[----:B--2---:R-:W-:Y:S01]  /*54610*/  STL.64 [R1+0x3d20], R14 ;  /* 0x003d200e01007387 */ /* 0x004fe20000100a00 */
[----:B----4-:R0:W-:Y:S03]  /*54620*/  STL.64 [R1+0x3d18], R12 ;  /* 0x003d180c01007387 */ /* 0x0101e60000100a00 */
[----:B0-----:R-:W2:Y:S01]  /*54630*/  LDL.LU R12, [R1+0x2c0] ;  /* 0x0002c000010c7983 */ /* 0x001ea20000300800 */
[----:B------:R-:W2:Y:S02]  /*54640*/  LDL.LU R13, [R1+0x2c4] ;  /* 0x0002c400010d7983 */ /* 0x000ea40000300800 */
[----:B------:R-:W2:Y:S02]  /*54650*/  LDL.LU R14, [R1+0x2c8] ;  /* 0x0002c800010e7983 */ /* 0x000ea40000300800 */
[----:B------:R-:W2:Y:S01]  /*54660*/  LDL.LU R15, [R1+0x2cc] ;  /* 0x0002cc00010f7983 */ /* 0x000ea20000300800 */
[----:B------:R-:W-:Y:S11]  /*54670*/  STL [R1+0x39b4], R29 ;  /* 0x0039b41d01007387 */ /* 0x000ff60000100800 */
[----:B------:R-:W-:Y:S01]  /*54680*/  @!UPT UIADD3 URZ, URZ, URZ, URZ ;  /* 0x0000003f3f3ff290 */ /* 0x000fe2000fffe03f */
[----:B------:R-:W-:Y:S02]  /*54690*/  STL.64 [R1+0x360], R4 ;  /* 0x0003600401007387 */ /* 0x000fe40000100a00 */
[----:B------:R0:W-:Y:S02]  /*546a0*/  STL.64 [R1+0x368], R6 ;  /* 0x0003680601007387 */ /* 0x0001e40000100a00 */
[----:B0-----:R-:W3:Y:S01]  /*546b0*/  LDL.LU.64 R6, [R1+0x3df0] ;  /* 0x003df00001067983 */ /* 0x001ee20000300a00 */
[----:B------:R-:W4:Y:S02]  /*546c0*/  LDL.LU R5, [R1+0x3de8] ;  /* 0x003de80001057983 */ /* 0x000f240000300800 */
[----:B------:R0:W-:Y:S02]  /*546d0*/  STL.64 [R1+0x3cd0], R10 ;  /* 0x003cd00a01007387 */ /* 0x0001e40000100a00 */
[----:B0-----:R-:W2:Y:S01]  /*546e0*/  LDL.LU.64 R10, [R1+0x28] ;  /* 0x00002800010a7983 */ /* 0x001ea20000300a00 */
[C---:B---3--:R-:W-:Y:S11]  /*546f0*/  HMMA.16816.F32.BF16 R20, R24.reuse, R6, R20 ;  /* 0x000000061814723c */ /* 0x048ff60000041814 */
[----:B------:R-:W-:Y:S11]  /*54700*/  @!UPT UIADD3 URZ, URZ, URZ, URZ ;  /* 0x0000003f3f3ff290 */ /* 0x000ff6000fffe03f */
[----:B------:R-:W-:Y:S01]  /*54710*/  @!UPT UIADD3 URZ, URZ, URZ, URZ ;  /* 0x0000003f3f3ff290 */ /* 0x000fe2000fffe03f */
[----:B------:R-:W-:Y:S01]  /*54720*/  STL.64 [R1+0x350], R20 ;  /* 0x0003501401007387 */ /* 0x000fe20000100a00 */
[----:B------:R0:W-:Y:S03]  /*54730*/  STL.64 [R1+0x358], R22 ;  /* 0x0003581601007387 */ /* 0x0001e60000100a00 */
[----:B0-----:R-:W3:Y:S02]  /*54740*/  LDL.LU.64 R22, [R1+0x3de0] ;  /* 0x003de00001167983 */ /* 0x001ee40000300a00 */
[C---:B---3--:R-:W-:Y:S02]  /*54750*/  HMMA.16816.F32.BF16 R20, R24.reuse, R22, R16 ;  /* 0x000000161814723c */ /* 0x048fe40000041810 */
[----:B------:R-:W3:Y:S01]  /*54760*/  LDL.LU.64 R18, [R1+0x3dd8] ;  /* 0x003dd80001127983 */ /* 0x000ee20000300a00 */
[----:B------:R-:W3:Y:S11]  /*54770*/  LDL.LU.64 R16, [R1+0x3dd0] ;  /* 0x003dd00001107983 */ /* 0x000ef60000300a00 */
[----:B------:R-:W-:Y:S09]  /*54780*/  @!UPT UIADD3 URZ, URZ, URZ, URZ ;  /* 0x0000003f3f3ff290 */ /* 0x000ff2000fffe03f */
[----:B------:R-:W-:Y:S01]  /*54790*/  STL.64 [R1+0x5c0], R20 ;  /* 0x0005c01401007387 */ /* 0x000fe20000100a00 */
[----:B------:R0:W-:Y:S03]  /*547a0*/  STL.64 [R1+0x5c8], R22 ;  /* 0x0005c81601007387 */ /* 0x0001e60000100a00 */
[----:B0-----:R-:W3:Y:S02]  /*547b0*/  LDL.LU.64 R22, [R1+0x3dc8] ;  /* 0x003dc80001167983 */ /* 0x001ee40000300a00 */
[C---:B---3--:R-:W-:Y:S01]  /*547c0*/  HMMA.16816.F32.BF16 R16, R24.reuse, R22, R16 ;  /* 0x000000161810723c */ /* 0x048fe20000041810 */
[----:B------:R-:W-:Y:S02]  /*547d0*/  IMAD.MOV.U32 R3, RZ, RZ, R22 ;  /* 0x000000ffff037224 */ /* 0x000fe400078e0016 */
[----:B------:R-:W-:Y:S11]  /*547e0*/  IMAD.MOV.U32 R2, RZ, RZ, R23 ;  /* 0x000000ffff027224 */ /* 0x000ff600078e0017 */
        /* <DEDUP_REMOVED lines=8> */
[----:B------:R-:W3:Y:S11]  /*54870*/  LDL.LU.64 R16, [R1+0x3da0] ;  /* 0x003da00001107983 */ /* 0x000ef60000300a00 */
[----:B------:R-:W-:Y:S10]  /*54880*/  @!UPT UIADD3 URZ, URZ, URZ, URZ ;  /* 0x0000003f3f3ff290 */ /* 0x000ff4000fffe03f */
        /* <DEDUP_REMOVED lines=25> */
[----:B------:R-:W3:Y:S11]  /*54a20*/  LDL.LU.64 R18, [R1+0x3d48] ;  /* 0x003d480001127983 */ /* 0x000ef60000300a00 */
[----:B------:R-:W-:Y:S10]  /*54a30*/  @!UPT UIADD3 URZ, URZ, URZ, URZ ;  /* 0x0000003f3f3ff290 */ /* 0x000ff4000fffe03f */
[----:B------:R-:W-:Y:S01]  /*54a40*/  STL.64 [R1+0x2f0], R20 ;  /* 0x0002f01401007387 */ /* 0x000fe20000100a00 */
[----:B------:R0:W-:Y:S03]  /*54a50*/  STL.64 [R1+0x2f8], R22 ;  /* 0x0002f81601007387 */ /* 0x0001e60000100a00 */
[----:B0-----:R-:W2:Y:S01]  /*54a60*/  LDL.LU.64 R22, [R1+0x3d40] ;  /* 0x003d400001167983 */ /* 0x001ea20000300a00 */
[----:B------:R-:W2:Y:S02]  /*54a70*/  LDL.LU.64 R20, [R1+0x3d38] ;  /* 0x003d380001147983 */ /* 0x000ea40000300a00 */
[----:B---3--:R-:W-:Y:S01]  /*54a80*/  IMAD.MOV.U32 R0, RZ, RZ, R19 ;  /* 0x000000ffff007224 */ /* 0x008fe200078e0013 */
[C---:B--2---:R-:W-:Y:S11]  /*54a90*/  HMMA.16816.F32.BF16 R20, R24.reuse, R18, R20 ;  /* 0x000000121814723c */ /* 0x044ff60000041814 */
[----:B------:R-:W-:Y:S11]  /*54aa0*/  @!UPT UIADD3 URZ, URZ, URZ, URZ ;  /* 0x0000003f3f3ff290 */ /* 0x000ff6000fffe03f */
[----:B------:R-:W-:Y:S01]  /*54ab0*/  @!UPT UIADD3 URZ, URZ, URZ, URZ ;  /* 0x0000003f3f3ff290 */ /* 0x000fe2000fffe03f */
[----:B------:R0:W-:Y:S01]  /*54ac0*/  STL.64 [R1+0x2e0], R20 ;  /* 0x0002e01401007387 */ /* 0x0001e20000100a00 */
[----:B------:R1:W-:Y:S02]  /*54ad0*/  STL.64 [R1+0x2e8], R22 ;  /* 0x0002e81601007387 */ /* 0x0003e40000100a00 */
[----:B0-----:R-:W-:Y:S01]  /*54ae0*/  IMAD.MOV.U32 R20, RZ, RZ, R18 ;  /* 0x000000ffff147224 */ /* 0x001fe200078e0012 */
[----:B-1----:R-:W2:Y:S01]  /*54af0*/  LDL.LU.64 R22, [R1+0x3d30] ;  /* 0x003d300001167983 */ /* 0x002ea20000300a00 */
[----:B------:R-:W3:Y:S03]  /*54b00*/  LDL.LU.64 R18, [R1+0x3d28] ;  /* 0x003d280001127983 */ /* 0x000ee60000300a00 */
[----:B------:R-:W-:Y:S01]  /*54b10*/  STL [R1+0x3c68], R20 ;  /* 0x003c681401007387 */ /* 0x000fe20000100800 */
[C---:B---3--:R-:W-:Y:S03]  /*54b20*/  HMMA.16816.F32.BF16 R16, R24.reuse, R18, R12 ;  /* 0x000000121810723c */ /* 0x048fe6000004180c */
[----:B------:R-:W2:Y:S01]  /*54b30*/  LDL.LU.64 R14, [R1+0x3d20] ;  /* 0x003d2000010e7983 */ /* 0x000ea20000300a00 */
[----:B------:R-:W2:Y:S11]  /*54b40*/  LDL.LU.64 R12, [R1+0x3d18] ;  /* 0x003d1800010c7983 */ /* 0x000eb60000300a00 */
[----:B------:R-:W-:Y:S08]  /*54b50*/  @!UPT UIADD3 URZ, URZ, URZ, URZ ;  /* 0x0000003f3f3ff290 */ /* 0x000ff0000fffe03f */
[----:B------:R-:W-:Y:S01]  /*54b60*/  STL.64 [R1+0x2d0], R16 ;  /* 0x0002d01001007387 */ /* 0x000fe20000100a00 */
[----:B------:R0:W-:Y:S03]  /*54b70*/  STL.64 [R1+0x2d8], R18 ;  /* 0x0002d81201007387 */ /* 0x0001e60000100a00 */
[----:B0-----:R-:W3:Y:S01]  /*54b80*/  LDL.LU.64 R18, [R1+0x3d10] ;  /* 0x003d100001127983 */ /* 0x001ee20000300a00 */
[----:B------:R-:W3:Y:S01]  /*54b90*/  LDL.LU.64 R16, [R1+0x3d08] ;  /* 0x003d080001107983 */ /* 0x000ee20000300a00 */
[----:B--2---:R-:W-:Y:S02]  /*54ba0*/  HMMA.16816.F32.BF16 R24, R24, R22, R12 ;  /* 0x000000161818723c */ /* 0x004fe4000004180c */
[----:B------:R-:W2:Y:S04]  /*54bb0*/  LDL.LU.64 R14, [R1+0x8] ;  /* 0x00000800010e7983 */ /* 0x000ea80000300a00 */
[----:B--2---:R0:W-:Y:S11]  /*54bc0*/  STL.64 [R1+0x3cf8], R14 ;  /* 0x003cf80e01007387 */ /* 0x0041f60000100a00 */
[----:B------:R-:W-:Y:S06]  /*54bd0*/  @!UPT UIADD3 URZ, URZ, URZ, URZ ;  /* 0x0000003f3f3ff290 */ /* 0x000fec000fffe03f */
[----:B------:R-:W-:Y:S02]  /*54be0*/  STL.64 [R1+0x230], R24 ;  /* 0x0002301801007387 */ /* 0x000fe40000100a00 */
[----:B------:R1:W-:Y:S01]  /*54bf0*/  STL.64 [R1+0x238], R26 ;  /* 0x0002381a01007387 */ /* 0x0003e20000100a00 */
[----:B0-----:R-:W2:Y:S01]  /*54c00*/  LDL.LU.64 R14, [R1+0x18] ;  /* 0x00001800010e7983 */ /* 0x001ea20000300a00 */
[----:B-1----:R-:W2:Y:S03]  /*54c10*/  LDL.LU.64 R26, [R1+0xa8] ;  /* 0x0000a800011a7983 */ /* 0x002ea60000300a00 */
[----:B--2---:R0:W-:Y:S04]  /*54c20*/  STL.64 [R1+0x3c70], R26 ;  /* 0x003c701a01007387 */ /* 0x0041e80000100a00 */
[----:B0-----:R-:W2:Y:S04]  /*54c30*/  LDL.LU.64 R26, [R1+0xb8] ;  /* 0x0000b800011a7983 */ /* 0x001ea80000300a00 */
[----:B--2---:R0:W-:Y:S02]  /*54c40*/  STL.64 [R1+0x3c88], R26 ;  /* 0x003c881a01007387 */ /* 0x0041e40000100a00 */
[----:B0-----:R-:W-:-:S02]  /*54c50*/  IMAD.MOV.U32 R26, RZ, RZ, R3 ;  /* 0x000000ffff1a7224 */ /* 0x001fc400078e0003 */
[----:B------:R-:W-:-:S05]  /*54c60*/  IMAD.MOV.U32 R27, RZ, RZ, R2 ;  /* 0x000000ffff1b7224 */ /* 0x000fca00078e0002 */
[----:B------:R0:W-:Y:S04]  /*54c70*/  STL.64 [R1+0x3ca0], R26 ;  /* 0x003ca01a01007387 */ /* 0x0001e80000100a00 */
[----:B0-----:R-:W2:Y:S04]  /*54c80*/  LDL.64 R26, [R1+0x38] ;  /* 0x00003800011a7983 */ /* 0x001ea80000100a00 */
[----:B--2---:R0:W-:Y:S01]  /*54c90*/  STL.64 [R1+0x3cb8], R26 ;  /* 0x003cb81a01007387 */ /* 0x0041e20000100a00 */
[----:B------:R-:W3:Y:S02]  /*54ca0*/  LDL.LU R24, [R1+0x220] ;  /* 0x0002200001187983 */ /* 0x000ee40000300800 */
[----:B------:R-:W3:Y:S01]  /*54cb0*/  LDL.LU R25, [R1+0x224] ;  /* 0x0002240001197983 */ /* 0x000ee20000300800 */
[----:B0-----:R-:W3:Y:S01]  /*54cc0*/  LDL.LU R26, [R1+0x228] ;  /* 0x00022800011a7983 */ /* 0x001ee20000300800 */
[----:B------:R-:W3:Y:S02]  /*54cd0*/  LDL.LU R27, [R1+0x22c] ;  /* 0x00022c00011b7983 */ /* 0x000ee40000300800 */
[----:B------:R-:W-:-:S02]  /*54ce0*/  IMAD.MOV.U32 R21, RZ, RZ, R10 ;  /* 0x000000ffff157224 */ /* 0x000fc400078e000a */
[----:B------:R-:W-:Y:S02]  /*54cf0*/  STL.64 [R1+0x3bf0], R22 ;  /* 0x003bf01601007387 */ /* 0x000fe40000100a00 */
[----:B------:R-:W-:Y:S01]  /*54d00*/  IMAD.MOV.U32 R4, RZ, RZ, R11 ;  /* 0x000000ffff047224 */ /* 0x000fe200078e000b */
[C---:B---3--:R-:W-:Y:S11]  /*54d10*/  HMMA.16816.F32.BF16 R24, R16.reuse, R10, R24 ;  /* 0x0000000a1018723c */ /* 0x048ff60000041818 */
[----:B------:R-:W-:Y:S11]  /*54d20*/  @!UPT UIADD3 URZ, URZ, URZ, URZ ;  /* 0x0000003f3f3ff290 */ /* 0x000ff6000fffe03f */
[----:B------:R-:W-:Y:S01]  /*54d30*/  @!UPT UIADD3 URZ, URZ, URZ, URZ ;  /* 0x0000003f3f3ff290 */ /* 0x000fe2000fffe03f */
[----:B------:R-:W-:Y:S01]  /*54d40*/  STL.64 [R1+0x220], R24 ;  /* 0x0002201801007387 */ /* 0x000fe20000100a00 */
[----:B------:R-:W-:Y:S02]  /*54d50*/  STL.64 [R1+0x228], R26 ;  /* 0x0002281a01007387 */ /* 0x000fe40000100a00 */
[----:B------:R0:W-:Y:S02]  /*54d60*/  STL [R1+0x3d00], R21 ;  /* 0x003d001501007387 */ /* 0x0001e40000100800 */
[----:B------:R-:W2:Y:S01]  /*54d70*/  LDL.LU R20, [R1+0x210] ;  /* 0x0002100001147983 */ /* 0x000ea20000300800 */
[----:B0-----:R-:W2:Y:S01]  /*54d80*/  LDL.LU R21, [R1+0x214] ;  /* 0x0002140001157983 */ /* 0x001ea20000300800 */
[----:B------:R-:W2:Y:S02]  /*54d90*/  LDL.LU R22, [R1+0x218] ;  /* 0x0002180001167983 */ /* 0x000ea40000300800 */
[----:B------:R-:W2:Y:S02]  /*54da0*/  LDL.LU R23, [R1+0x21c] ;  /* 0x00021c0001177983 */ /* 0x000ea40000300800 */
[----:B------:R-:W3:Y:S01]  /*54db0*/  LDL.LU R8, [R1+0x1f0] ;  /* 0x0001f00001087983 */ /* 0x000ee20000300800 */
[----:B------:R-:W3:Y:S01]  /*54dc0*/  LDL.LU R9, [R1+0x1f4] ;  /* 0x0001f40001097983 */ /* 0x000ee20000300800 */
[----:B------:R-:W3:Y:S02]  /*54dd0*/  LDL.LU R10, [R1+0x1f8] ;  /* 0x0001f800010a7983 */ /* 0x000ee40000300800 */
[----:B------:R-:W3:Y:S01]  /*54de0*/  LDL.LU R11, [R1+0x1fc] ;  /* 0x0001fc00010b7983 */ /* 0x000ee20000300800 */
[----:B--2---:R-:W-:Y:S01]  /*54df0*/  HMMA.16816.F32.BF16 R20, R16, R14, R20 ;  /* 0x0000000e1014723c */ /* 0x004fe20000041814 */
[----:B---3--:R-:W-:Y:S01]  /*54e00*/  STL.64 [R1+0x3cf0], R10 ;  /* 0x003cf00a01007387 */ /* 0x008fe20000100a00 */
[----:B------:R0:W-:Y:S03]  /*54e10*/  STL.64 [R1+0x3ce8], R8 ;  /* 0x003ce80801007387 */ /* 0x0001e60000100a00 */
[----:B0-----:R-:W2:Y:S01]  /*54e20*/  LDL.LU R8, [R1+0x200] ;  /* 0x0002000001087983 */ /* 0x001ea20000300800 */
[----:B------:R-:W2:Y:S02]  /*54e30*/  LDL.LU R9, [R1+0x204] ;  /* 0x0002040001097983 */ /* 0x000ea40000300800 */
[----:B------:R-:W2:Y:S02]  /*54e40*/  LDL.LU R10, [R1+0x208] ;  /* 0x00020800010a7983 */ /* 0x000ea40000300800 */
[----:B------:R-:W2:Y:S01]  /*54e50*/  LDL.LU R11, [R1+0x20c] ;  /* 0x00020c00010b7983 */ /* 0x000ea20000300800 */
[----:B------:R-:W-:Y:S01]  /*54e60*/  STL.64 [R1+0x3cc8], R6 ;  /* 0x003cc80601007387 */ /* 0x000fe20000100a00 */
[----:B----4-:R0:W-:Y:S02]  /*54e70*/  STL.64 [R1+0x3cc0], R4 ;  /* 0x003cc00401007387 */ /* 0x0101e40000100a00 */
[----:B------:R-:W3:Y:S02]  /*54e80*/  LDL.LU R24, [R1+0x1d0] ;  /* 0x0001d00001187983 */ /* 0x000ee40000300800 */
[----:B------:R-:W3:Y:S01]  /*54e90*/  LDL.LU R25, [R1+0x1d4] ;  /* 0x0001d40001197983 */ /* 0x000ee20000300800 */
[----:B------:R-:W3:Y:S01]  /*54ea0*/  LDL.LU R26, [R1+0x1d8] ;  /* 0x0001d800011a7983 */ /* 0x000ee20000300800 */
[----:B------:R-:W3:Y:S03]  /*54eb0*/  LDL.LU R27, [R1+0x1dc] ;  /* 0x0001dc00011b7983 */ /* 0x000ee60000300800 */
[----:B0-----:R-:W4:Y:S01]  /*54ec0*/  LDL.LU R4, [R1+0x1e0] ;  /* 0x0001e00001047983 */ /* 0x001f220000300800 */
[----:B------:R-:W4:Y:S02]  /*54ed0*/  LDL.LU R5, [R1+0x1e4] ;  /* 0x0001e40001057983 */ /* 0x000f240000300800 */
[----:B------:R-:W4:Y:S02]  /*54ee0*/  LDL.LU R6, [R1+0x1e8] ;  /* 0x0001e80001067983 */ /* 0x000f240000300800 */
[----:B------:R-:W4:Y:S01]  /*54ef0*/  LDL.LU R7, [R1+0x1ec] ;  /* 0x0001ec0001077983 */ /* 0x000f220000300800 */
[----:B------:R0:W-:Y:S01]  /*54f00*/  STL.64 [R1+0x210], R20 ;  /* 0x0002101401007387 */ /* 0x0001e20000100a00 */
[----:B------:R1:W-:Y:S03]  /*54f10*/  STL.64 [R1+0x218], R22 ;  /* 0x0002181601007387 */ /* 0x0003e60000100a00 */
[----:B0-----:R-:W2:Y:S01]  /*54f20*/  LDL.LU R21, [R1+0x3d00] ;  /* 0x003d000001157983 */ /* 0x001ea20000300800 */
[----:B-1----:R-:W-:-:S02]  /*54f30*/  IMAD.MOV.U32 R23, RZ, RZ, R14 ;  /* 0x000000ffff177224 */ /* 0x002fc400078e000e */
[----:B------:R-:W-:Y:S02]  /*54f40*/  IMAD.MOV.U32 R22, RZ, RZ, R15 ;  /* 0x000000ffff167224 */ /* 0x000fe400078e000f */
[----:B------:R-:W2:Y:S02]  /*54f50*/  LDL.LU.64 R14, [R1+0x3cf8] ;  /* 0x003cf800010e7983 */ /* 0x000ea40000300a00 */
[C---:B--2---:R-:W-:Y:S01]  /*54f60*/  HMMA.16816.F32.BF16 R8, R16.reuse, R14, R8 ;  /* 0x0000000e1008723c */ /* 0x044fe20000041808 */
[----:B------:R-:W-:Y:S02]  /*54f70*/  IMAD.MOV.U32 R20, RZ, RZ, R14 ;  /* 0x000000ffff147224 */ /* 0x000fe400078e000e */
[----:B------:R-:W-:Y:S11]  /*54f80*/  IMAD.MOV.U32 R28, RZ, RZ, R15 ;  /* 0x000000ffff1c7224 */ /* 0x000ff600078e000f */
[----:B------:R-:W-:Y:S09]  /*54f90*/  @!UPT UIADD3 URZ, URZ, URZ, URZ ;  /* 0x0000003f3f3ff290 */ /* 0x000ff2000fffe03f */
[----:B------:R-:W-:Y:S01]  /*54fa0*/  STL.64 [R1+0x200], R8 ;  /* 0x0002000801007387 */ /* 0x000fe20000100a00 */
[----:B------:R0:W-:Y:S03]  /*54fb0*/  STL.64 [R1+0x208], R10 ;  /* 0x0002080a01007387 */ /* 0x0001e60000100a00 */
[----:B0-----:R-:W2:Y:S01]  /*54fc0*/  LDL.LU.64 R10, [R1+0x3cf0] ;  /* 0x003cf000010a7983 */ /* 0x001ea20000300a00 */
[----:B------:R-:W2:Y:S02]  /*54fd0*/  LDL.LU.64 R8, [R1+0x3ce8] ;  /* 0x003ce80001087983 */ /* 0x000ea40000300a00 */
[----:B------:R-:W2:Y:S02]  /*54fe0*/  LDL.LU.64 R14, [R1+0x3ce0] ;  /* 0x003ce000010e7983 */ /* 0x000ea40000300a00 */
[----:B------:R-:W2:Y:S01]  /*54ff0*/  LDL.LU.64 R12, [R1+0x3cd8] ;  /* 0x003cd800010c7983 */ /* 0x000ea20000300a00 */
[----:B------:R-:W-:Y:S01]  /*55000*/  STL.64 [R1+0x3c80], R22 ;  /* 0x003c801601007387 */ /* 0x000fe20000100a00 */
[----:B------:R0:W-:Y:S03]  /*55010*/  STL.64 [R1+0x3c78], R20 ;  /* 0x003c781401007387 */ /* 0x0001e60000100a00 */
[----:B0-----:R-:W2:Y:S01]  /*55020*/  LDL.LU R20, [R1+0x1a0] ;  /* 0x0001a00001147983 */ /* 0x001ea20000300800 */
[----:B------:R-:W2:Y:S02]  /*55030*/  LDL.LU R21, [R1+0x1a4] ;  /* 0x0001a40001157983 */ /* 0x000ea40000300800 */
[----:B------:R-:W2:Y:S02]  /*55040*/  LDL.LU R22, [R1+0x1a8] ;  /* 0x0001a80001167983 */ /* 0x000ea40000300800 */
[----:B------:R-:W2:Y:S02]  /*55050*/  LDL.LU R23, [R1+0x1ac] ;  /* 0x0001ac0001177983 */ /* 0x000ea40000300800 */
[----:B--2---:R-:W-:Y:S01]  /*55060*/  STL.64 [R1+0x3c98], R22 ;  /* 0x003c981601007387 */ /* 0x004fe20000100a00 */
[----:B------:R0:W-:Y:S03]  /*55070*/  STL.64 [R1+0x3c90], R20 ;  /* 0x003c901401007387 */ /* 0x0001e60000100a00 */
[----:B0-----:R-:W2:Y:S01]  /*55080*/  LDL.LU R20, [R1+0x1b0] ;  /* 0x0001b00001147983 */ /* 0x001ea20000300800 */
[----:B------:R-:W2:Y:S02]  /*55090*/  LDL.LU R21, [R1+0x1b4] ;  /* 0x0001b40001157983 */ /* 0x000ea40000300800 */
[----:B------:R-:W2:Y:S02]  /*550a0*/  LDL.LU R22, [R1+0x1b8] ;  /* 0x0001b80001167983 */ /* 0x000ea40000300800 */
[----:B------:R-:W2:Y:S01]  /*550b0*/  LDL.LU R23, [R1+0x1bc] ;  /* 0x0001bc0001177983 */ /* 0x000ea20000300800 */
[C---:B------:R-:W-:Y:S01]  /*550c0*/  HMMA.16816.F32.BF16 R8, R16.reuse, R14, R8 ;  /* 0x0000000e1008723c */ /* 0x040fe20000041808 */
[----:B--2---:R-:W-:Y:S01]  /*550d0*/  STL.64 [R1+0x3cb0], R22 ;  /* 0x003cb01601007387 */ /* 0x004fe20000100a00 */
[----:B------:R0:W-:Y:S03]  /*550e0*/  STL.64 [R1+0x3ca8], R20 ;  /* 0x003ca81401007387 */ /* 0x0001e60000100a00 */
[----:B0-----:R-:W2:Y:S01]  /*550f0*/  LDL.LU R20, [R1+0x1c0] ;  /* 0x0001c00001147983 */ /* 0x001ea20000300800 */
[----:B------:R-:W2:Y:S02]  /*55100*/  LDL.LU R21, [R1+0x1c4] ;  /* 0x0001c40001157983 */ /* 0x000ea40000300800 */
[----:B------:R-:W2:Y:S02]  /*55110*/  LDL.LU R22, [R1+0x1c8] ;  /* 0x0001c80001167983 */ /* 0x000ea40000300800 */
[----:B------:R-:W2:Y:S11]  /*55120*/  LDL.LU R23, [R1+0x1cc] ;  /* 0x0001cc0001177983 */ /* 0x000eb60000300800 */
[----:B------:R-:W-:Y:S02]  /*55130*/  @!UPT UIADD3 URZ, URZ, URZ, URZ ;  /* 0x0000003f3f3ff290 */ /* 0x000fe4000fffe03f */
[----:B------:R-:W-:Y:S01]  /*55140*/  STL.64 [R1+0x1f0], R8 ;  /* 0x0001f00801007387 */ /* 0x000fe20000100a00 */
[----:B------:R0:W-:Y:S03]  /*55150*/  STL.64 [R1+0x1f8], R10 ;  /* 0x0001f80a01007387 */ /* 0x0001e60000100a00 */
[----:B0-----:R-:W4:Y:S01]  /*55160*/  LDL.LU.64 R10, [R1+0x3cd0] ;  /* 0x003cd000010a7983 */ /* 0x001f220000300a00 */
[----:B------:R-:W-:Y:S02]  /*55170*/  STL.64 [R1+0x3b90], R14 ;  /* 0x003b900e01007387 */ /* 0x000fe40000100a00 */
[----:B------:R0:W-:Y:S02]  /*55180*/  STL.64 [R1+0x3b88], R12 ;  /* 0x003b880c01007387 */ /* 0x0001e40000100a00 */
[----:B0-----:R-:W2:Y:S01]  /*55190*/  LDL.LU R12, [R1+0x190] ;  /* 0x00019000010c7983 */ /* 0x001ea20000300800 */
[----:B------:R-:W2:Y:S02]  /*551a0*/  LDL.LU R13, [R1+0x194] ;  /* 0x00019400010d7983 */ /* 0x000ea40000300800 */
[----:B------:R-:W2:Y:S02]  /*551b0*/  LDL.LU R14, [R1+0x198] ;  /* 0x00019800010e7983 */ /* 0x000ea40000300800 */
[----:B------:R-:W2:Y:S01]  /*551c0*/  LDL.LU R15, [R1+0x19c] ;  /* 0x00019c00010f7983 */ /* 0x000ea20000300800 */
[C---:B----4-:R-:W-:Y:S11]  /*551d0*/  HMMA.16816.F32.BF16 R4, R16.reuse, R10, R4 ;  /* 0x0000000a1004723c */ /* 0x050ff60000041804 */
[----:B------:R-:W-:Y:S11]  /*551e0*/  @!UPT UIADD3 URZ, URZ, URZ, URZ ;  /* 0x0000003f3f3ff290 */ /* 0x000ff6000fffe03f */
[----:B------:R-:W-:Y:S01]  /*551f0*/  @!UPT UIADD3 URZ, URZ, URZ, URZ ;  /* 0x0000003f3f3ff290 */ /* 0x000fe2000fffe03f */
        /* <DEDUP_REMOVED lines=8> */
[----:B------:R0:W-:Y:S03]  /*55280*/  STL.64 [R1+0x1d8], R26 ;  /* 0x0001d81a01007387 */ /* 0x0001e60000100a00 */
[----:B0-----:R-:W2:Y:S01]  /*55290*/  LDL.LU.64 R26, [R1+0x3cb8] ;  /* 0x003cb800011a7983 */ /* 0x001ea20000300a00 */
[----:B------:R-:W-:Y:S02]  /*552a0*/  STL.64 [R1+0x3c00], R6 ;  /* 0x003c000601007387 */ /* 0x000fe40000100a00 */
[----:B----4-:R-:W-:Y:S01]  /*552b0*/  STL [R1+0x3bf8], R5 ;  /* 0x003bf80501007387 */ /* 0x010fe20000100800 */
[C---:B--2---:R-:W-:Y:S01]  /*552c0*/  HMMA.16816.F32.BF16 R20, R16.reuse, R26, R20 ;  /* 0x0000001a1014723c */ /* 0x044fe20000041814 */
[----:B------:R-:W-:Y:S11]  /*552d0*/  IMAD.MOV.U32 R9, RZ, RZ, R26 ;  /* 0x000000ffff097224 */ /* 0x000ff600078e001a */
[----:B------:R-:W-:Y:S11]  /*552e0*/  @!UPT UIADD3 URZ, URZ, URZ, URZ ;  /* 0x0000003f3f3ff290 */ /* 0x000ff6000fffe03f */
[----:B------:R-:W-:Y:S01]  /*552f0*/  STL.64 [R1+0x1c0], R20 ;  /* 0x0001c01401007387 */ /* 0x000fe20000100a00 */
[----:B------:R0:W-:Y:S03]  /*55300*/  STL.64 [R1+0x1c8], R22 ;  /* 0x0001c81601007387 */ /* 0x0001e60000100a00 */
[----:B0-----:R-:W2:Y:S01]  /*55310*/  LDL.LU.64 R22, [R1+0x3cb0] ;  /* 0x003cb00001167983 */ /* 0x001ea20000300a00 */
[----:B------:R-:W2:Y:S02]  /*55320*/  LDL.LU.64 R20, [R1+0x3ca8] ;  /* 0x003ca80001147983 */ /* 0x000ea40000300a00 */
[----:B------:R-:W2:Y:S02]  /*55330*/  LDL.LU.64 R26, [R1+0x3ca0] ;  /* 0x003ca000011a7983 */ /* 0x000ea40000300a00 */
[C---:B--2---:R-:W-:Y:S01]  /*55340*/  HMMA.16816.F32.BF16 R24, R16.reuse, R26, R20 ;  /* 0x0000001a1018723c */ /* 0x044fe20000041814 */
[----:B------:R-:W2:Y:S01]  /*55350*/  LDL.LU.64 R22, [R1+0x3c98] ;  /* 0x003c980001167983 */ /* 0x000ea20000300a00 */
[----:B------:R-:W2:Y:S11]  /*55360*/  LDL.LU.64 R20, [R1+0x3c90] ;  /* 0x003c900001147983 */ /* 0x000eb60000300a00 */
[----:B------:R-:W-:Y:S10]  /*55370*/  @!UPT UIADD3 URZ, URZ, URZ, URZ ;  /* 0x0000003f3f3ff290 */ /* 0x000ff4000fffe03f */
[----:B------:R-:W-:Y:S01]  /*55380*/  STL.64 [R1+0x1b0], R24 ;  /* 0x0001b01801007387 */ /* 0x000fe20000100a00 */
[----:B------:R0:W-:Y:S03]  /*55390*/  STL.64 [R1+0x1b8], R26 ;  /* 0x0001b81a01007387 */ /* 0x0001e60000100a00 */
[----:B0-----:R-:W2:Y:S02]  /*553a0*/  LDL.LU.64 R26, [R1+0x3c88] ;  /* 0x003c8800011a7983 */ /* 0x001ea40000300a00 */
[C---:B--2---:R-:W-:Y:S01]  /*553b0*/  HMMA.16816.F32.BF16 R20, R16.reuse, R26, R20 ;  /* 0x0000001a1014723c */ /* 0x044fe20000041814 */
[----:B------:R-:W-:Y:S02]  /*553c0*/  IMAD.MOV.U32 R8, RZ, RZ, R26 ;  /* 0x000000ffff087224 */ /* 0x000fe400078e001a */
[----:B------:R-:W-:Y:S11]  /*553d0*/  IMAD.MOV.U32 R3, RZ, RZ, R27 ;  /* 0x000000ffff037224 */ /* 0x000ff600078e001b */
[----:B------:R-:W-:Y:S09]  /*553e0*/  @!UPT UIADD3 URZ, URZ, URZ, URZ ;  /* 0x0000003f3f3ff290 */ /* 0x000ff2000fffe03f */
[----:B------:R-:W-:Y:S01]  /*553f0*/  STL.64 [R1+0x1a0], R20 ;  /* 0x0001a01401007387 */ /* 0x000fe20000100a00 */
[----:B------:R0:W-:Y:S03]  /*55400*/  STL.64 [R1+0x1a8], R22 ;  /* 0x0001a81601007387 */ /* 0x0001e60000100a00 */
[----:B0-----:R-:W2:Y:S01]  /*55410*/  LDL.LU.64 R22, [R1+0x3c80] ;  /* 0x003c800001167983 */ /* 0x001ea20000300a00 */
[----:B------:R-:W3:Y:S02]  /*55420*/  LDL.LU.64 R20, [R1+0x3c78] ;  /* 0x003c780001147983 */ /* 0x000ee40000300a00 */
[----:B------:R-:W4:Y:S02]  /*55430*/  LDL.LU.64 R26, [R1+0x3c70] ;  /* 0x003c7000011a7983 */ /* 0x000f240000300a00 */
[----:B------:R-:W-:Y:S01]  /*55440*/  STL.64 [R1+0x3b80], R10 ;  /* 0x003b800a01007387 */ /* 0x000fe20000100a00 */
[----:B------:R4:W-:Y:S02]  /*55450*/  STL.64 [R1+0x3b78], R8 ;  /* 0x003b780801007387 */ /* 0x0009e40000100a00 */
[----:B----4-:R-:W-:Y:S01]  /*55460*/  HMMA.16816.F32.BF16 R8, R16, R26, R12 ;  /* 0x0000001a1008723c */ /* 0x010fe2000004180c */
[----:B------:R-:W-:Y:S11]  /*55470*/  IMAD.MOV.U32 R29, RZ, RZ, R27 ;  /* 0x000000ffff1d7224 */ /* 0x000ff600078e001b */
[----:B------:R-:W-:Y:S11]  /*55480*/  @!UPT UIADD3 URZ, URZ, URZ, URZ ;  /* 0x0000003f3f3ff290 */ /* 0x000ff6000fffe03f */
[----:B------:R-:W-:Y:S01]  /*55490*/  STL.64 [R1+0x190], R8 ;  /* 0x0001900801007387 */ /* 0x000fe20000100a00 */
[----:B------:R-:W-:Y:S02]  /*554a0*/  STL.64 [R1+0x198], R10 ;  /* 0x0001980a01007387 */ /* 0x000fe40000100a00 */
[----:B------:R-:W4:Y:S02]  /*554b0*/  LDL R27, [R1+0x694] ;  /* 0x00069400011b7983 */ /* 0x000f240000100800 */
[----:B------:R-:W-:Y:S01]  /*554c0*/  IMAD.MOV.U32 R2, RZ, RZ, R26 ;  /* 0x000000ffff027224 */ /* 0x000fe200078e001a */
[----:B----4-:R0:W-:Y:S01]  /*554d0*/  STL [R1+0x3b74], R27 ;  /* 0x003b741b01007387 */ /* 0x0101e20000100800 */
[----:B------:R-:W4:Y:S02]  /*554e0*/  LDL.LU R24, [R1+0xe0] ;  /* 0x0000e00001187983 */ /* 0x000f240000300800 */
[----:B------:R-:W4:Y:S02]  /*554f0*/  LDL.LU R25, [R1+0xe4] ;  /* 0x0000e40001197983 */ /* 0x000f240000300800 */
[----:B------:R-:W2:Y:S01]  /*55500*/  LDL.LU R26, [R1+0xe8] ;  /* 0x0000e800011a7983 */ /* 0x000ea20000300800 */
[----:B0-----:R-:W2:Y:S04]  /*55510*/  LDL.LU R27, [R1+0xec] ;  /* 0x0000ec00011b7983 */ /* 0x001ea80000300800 */
[----:B--2---:R-:W-:Y:S01]  /*55520*/  STL.64 [R1+0x3ba0], R26 ;  /* 0x003ba01a01007387 */ /* 0x004fe20000100a00 */
[----:B----4-:R0:W-:Y:S02]  /*55530*/  STL.64 [R1+0x3b98], R24 ;  /* 0x003b981801007387 */ /* 0x0101e40000100a00 */
[----:B------:R-:W2:Y:S02]  /*55540*/  LDL.LU R8, [R1+0xf0] ;  /* 0x0000f00001087983 */ /* 0x000ea40000300800 */
[----:B------:R-:W2:Y:S01]  /*55550*/  LDL.LU R9, [R1+0xf4] ;  /* 0x0000f40001097983 */ /* 0x000ea20000300800 */
[----:B------:R-:W4:Y:S01]  /*55560*/  LDL.LU R10, [R1+0xf8] ;  /* 0x0000f800010a7983 */ /* 0x000f220000300800 */
[----:B------:R-:W4:Y:S02]  /*55570*/  LDL.LU R11, [R1+0xfc] ;  /* 0x0000fc00010b7983 */ /* 0x000f240000300800 */
[----:B---3--:R-:W-:-:S02]  /*55580*/  IMAD.MOV.U32 R14, RZ, RZ, R20 ;  /* 0x000000ffff0e7224 */ /* 0x008fc400078e0014 */
[----:B------:R-:W-:Y:S01]  /*55590*/  IMAD.MOV.U32 R15, RZ, RZ, R28 ;  /* 0x000000ffff0f7224 */ /* 0x000fe200078e001c */
[----:B----4-:R1:W-:Y:S01]  /*555a0*/  STL.64 [R1+0x3bb0], R10 ;  /* 0x003bb00a01007387 */ /* 0x0103e20000100a00 */
[----:B--2---:R-:W-:Y:S02]  /*555b0*/  STL.64 [R1+0x3ba8], R8 ;  /* 0x003ba80801007387 */ /* 0x004fe40000100a00 */
[----:B------:R-:W2:Y:S02]  /*555c0*/  LDL.LU R20, [R1+0x3c68] ;  /* 0x003c680001147983 */ /* 0x000ea40000300800 */
[----:B------:R-:W-:Y:S01]  /*555d0*/  STL.64 [R1+0x3bb8], R14 ;  /* 0x003bb80e01007387 */ /* 0x000fe20000100a00 */
[----:B0-----:R-:W3:Y:S01]  /*555e0*/  LDL.LU R24, [R1+0x100] ;  /* 0x0001000001187983 */ /* 0x001ee20000300800 */
[----:B------:R-:W3:Y:S02]  /*555f0*/  LDL.LU R25, [R1+0x104] ;  /* 0x0001040001197983 */ /* 0x000ee40000300800 */
[----:B------:R-:W4:Y:S02]  /*55600*/  LDL.LU R26, [R1+0x108] ;  /* 0x00010800011a7983 */ /* 0x000f240000300800 */
[----:B------:R-:W4:Y:S02]  /*55610*/  LDL.LU R27, [R1+0x10c] ;  /* 0x00010c00011b7983 */ /* 0x000f240000300800 */
[----:B-1----:R-:W-:-:S02]  /*55620*/  IMAD.MOV.U32 R10, RZ, RZ, R23 ;  /* 0x000000ffff0a7224 */ /* 0x002fc400078e0017 */
[----:B------:R-:W-:Y:S01]  /*55630*/  IMAD.MOV.U32 R11, RZ, RZ, R22 ;  /* 0x000000ffff0b7224 */ /* 0x000fe200078e0016 */
[----:B----4-:R0:W-:Y:S01]  /*55640*/  STL.64 [R1+0x3bc8], R26 ;  /* 0x003bc81a01007387 */ /* 0x0101e20000100a00 */
[----:B---3--:R-:W-:Y:S03]  /*55650*/  STL.64 [R1+0x3bc0], R24 ;  /* 0x003bc01801007387 */ /* 0x008fe60000100a00 */
[----:B------:R-:W-:Y:S02]  /*55660*/  STL.64 [R1+0x3bd0], R10 ;  /* 0x003bd00a01007387 */ /* 0x000fe40000100a00 */
[----:B0-----:R-:W-:Y:S02]  /*55670*/  IMAD.MOV.U32 R27, RZ, RZ, R4 ;  /* 0x000000ffff1b7224 */ /* 0x001fe400078e0004 */
[----:B------:R-:W3:Y:S01]  /*55680*/  LDL.LU R4, [R1+0x140] ;  /* 0x0001400001047983 */ /* 0x000ee20000300800 */
[----:B------:R-:W3:Y:S02]  /*55690*/  LDL.LU R5, [R1+0x144] ;  /* 0x0001440001057983 */ /* 0x000ee40000300800 */
[----:B------:R-:W4:Y:S02]  /*556a0*/  LDL.LU R6, [R1+0x148] ;  /* 0x0001480001067983 */ /* 0x000f240000300800 */
[----:B------:R-:W4:Y:S02]  /*556b0*/  LDL.LU R7, [R1+0x14c] ;  /* 0x00014c0001077983 */ /* 0x000f240000300800 */
[----:B----4-:R2:W-:Y:S01]  /*556c0*/  STL.64 [R1+0x3c10], R6 ;  /* 0x003c100601007387 */ /* 0x0105e20000100a00 */
[----:B---3--:R-:W-:Y:S02]  /*556d0*/  STL.64 [R1+0x3c08], R4 ;  /* 0x003c080401007387 */ /* 0x008fe40000100a00 */
[----:B--2---:R-:W-:-:S02]  /*556e0*/  IMAD.MOV.U32 R6, RZ, RZ, R20 ;  /* 0x000000ffff067224 */ /* 0x004fc400078e0014 */
[----:B------:R-:W-:-:S05]  /*556f0*/  IMAD.MOV.U32 R7, RZ, RZ, R0 ;  /* 0x000000ffff077224 */ /* 0x000fca00078e0000 */
[----:B------:R0:W-:Y:S04]  /*55700*/  STL.64 [R1+0x3c20], R6 ;  /* 0x003c200601007387 */ /* 0x0001e80000100a00 */
[----:B0-----:R-:W2:Y:S04]  /*55710*/  LDL.LU.64 R6, [R1+0x78] ;  /* 0x0000780001067983 */ /* 0x001ea80000300a00 */
[----:B--2---:R0:W-:Y:S04]  /*55720*/  STL.64 [R1+0x3c38], R6 ;  /* 0x003c380601007387 */ /* 0x0041e80000100a00 */
[----:B0-----:R-:W2:Y:S04]  /*55730*/  LDL.LU.64 R6, [R1+0x88] ;  /* 0x0000880001067983 */ /* 0x001ea80000300a00 */
[----:B--2---:R0:W-:Y:S04]  /*55740*/  STL.64 [R1+0x3c50], R6 ;  /* 0x003c500601007387 */ /* 0x0041e80000100a00 */
[----:B0-----:R-:W2:Y:S01]  /*55750*/  LDL.LU.64 R6, [R1+0x98] ;  /* 0x0000980001067983 */ /* 0x001ea20000300a00 */
[----:B------:R-:W3:Y:S02]  /*55760*/  LDL.LU.64 R22, [R1+0x58] ;  /* 0x0000580001167983 */ /* 0x000ee40000300a00 */
[----:B------:R-:W-:Y:S01]  /*55770*/  IMAD.MOV.U32 R26, RZ, RZ, R21 ;  /* 0x000000ffff1a7224 */ /* 0x000fe200078e0015 */
[----:B---3--:R0:W-:Y:S01]  /*55780*/  STL.64 [R1+0x3c18], R22 ;  /* 0x003c181601007387 */ /* 0x0081e20000100a00 */
[----:B------:R-:W3:Y:S02]  /*55790*/  LDL.LU R20, [R1+0x150] ;  /* 0x0001500001147983 */ /* 0x000ee40000300800 */
[----:B------:R-:W3:Y:S01]  /*557a0*/  LDL.LU R21, [R1+0x154] ;  /* 0x0001540001157983 */ /* 0x000ee20000300800 */
[----:B0-----:R-:W4:Y:S01]  /*557b0*/  LDL.LU R22, [R1+0x158] ;  /* 0x0001580001167983 */ /* 0x001f220000300800 */
[----:B------:R-:W4:Y:S03]  /*557c0*/  LDL.LU R23, [R1+0x15c] ;  /* 0x00015c0001177983 */ /* 0x000f260000300800 */
[----:B----4-:R-:W-:Y:S01]  /*557d0*/  STL.64 [R1+0x3c30], R22 ;  /* 0x003c301601007387 */ /* 0x010fe20000100a00 */
[----:B---3--:R0:W-:Y:S03]  /*557e0*/  STL.64 [R1+0x3c28], R20 ;  /* 0x003c281401007387 */ /* 0x0081e60000100a00 */
[----:B0-----:R-:W3:Y:S01]  /*557f0*/  LDL.LU R20, [R1+0x160] ;  /* 0x0001600001147983 */ /* 0x001ee20000300800 */
[----:B------:R-:W3:Y:S02]  /*55800*/  LDL.LU R21, [R1+0x164] ;  /* 0x0001640001157983 */ /* 0x000ee40000300800 */
[----:B------:R-:W4:Y:S02]  /*55810*/  LDL.LU R22, [R1+0x168] ;  /* 0x0001680001167983 */ /* 0x000f240000300800 */
[----:B------:R-:W4:Y:S02]  /*55820*/  LDL.LU R23, [R1+0x16c] ;  /* 0x00016c0001177983 */ /* 0x000f240000300800 */
        /* <DEDUP_REMOVED lines=10> */
[----:B------:R-:W3:Y:S02]  /*558d0*/  LDL.LU R22, [R1+0x188] ;  /* 0x0001880001167983 */ /* 0x000ee40000300800 */
[----:B------:R-:W3:Y:S01]  /*558e0*/  LDL.LU R23, [R1+0x18c] ;  /* 0x00018c0001177983 */ /* 0x000ee20000300800 */
[----:B------:R0:W-:Y:S01]  /*558f0*/  STL.64 [R1+0x3be8], R26 ;  /* 0x003be81a01007387 */ /* 0x0001e20000100a00 */
[----:B------:R-:W4:Y:S02]  /*55900*/  LDL.LU R24, [R1+0x130] ;  /* 0x0001300001187983 */ /* 0x000f240000300800 */
[----:B------:R-:W4:Y:S01]  /*55910*/  LDL.LU R25, [R1+0x134] ;  /* 0x0001340001197983 */ /* 0x000f220000300800 */
        /* <DEDUP_REMOVED lines=10> */
[----:B------:R-:W-:Y:S02]  /*559c0*/  STL [R1+0x3b28], R29 ;  /* 0x003b281d01007387 */ /* 0x000fe40000100800 */
[----:B------:R-:W-:Y:S02]  /*559d0*/  STL [R1+0x3b24], R2 ;  /* 0x003b240201007387 */ /* 0x000fe40000100800 */
[----:B--2---:R-:W-:-:S02]  /*559e0*/  IMAD.MOV.U32 R28, RZ, RZ, R6 ;  /* 0x000000ffff1c7224 */ /* 0x004fc400078e0006 */
[----:B------:R-:W-:Y:S01]  /*559f0*/  IMAD.MOV.U32 R0, RZ, RZ, R7 ;  /* 0x000000ffff007224 */ /* 0x000fe200078e0007 */
[C---:B---3--:R-:W-:Y:S11]  /*55a00*/  HMMA.16816.F32.BF16 R20, R16.reuse, R6, R20 ;  /* 0x000000061014723c */ /* 0x048ff60000041814 */
[----:B------:R-:W-:Y:S11]  /*55a10*/  @!UPT UIADD3 URZ, URZ, URZ, URZ ;  /* 0x0000003f3f3ff290 */ /* 0x000ff6000fffe03f */
[----:B------:R-:W-:Y:S01]  /*55a20*/  @!UPT UIADD3 URZ, URZ, URZ, URZ ;  /* 0x0000003f3f3ff290 */ /* 0x000fe2000fffe03f */
[----:B------:R-:W-:Y:S01]  /*55a30*/  STL.64 [R1+0x180], R20 ;  /* 0x0001801401007387 */ /* 0x000fe20000100a00 */
[----:B------:R0:W-:Y:S03]  /*55a40*/  STL.64 [R1+0x188], R22 ;  /* 0x0001881601007387 */ /* 0x0001e60000100a00 */
[----:B0-----:R-:W2:Y:S01]  /*55a50*/  LDL.LU.64 R22, [R1+0x3c60] ;  /* 0x003c600001167983 */ /* 0x001ea20000300a00 */
[----:B------:R-:W2:Y:S02]  /*55a60*/  LDL.LU.64 R20, [R1+0x3c58] ;  /* 0x003c580001147983 */ /* 0x000ea40000300a00 */
[----:B------:R-:W2:Y:S02]  /*55a70*/  LDL.LU.64 R6, [R1+0x3c50] ;  /* 0x003c500001067983 */ /* 0x000ea40000300a00 */
[----:B------:R-:W-:Y:S01]  /*55a80*/  STL [R1+0x3b30], R0 ;  /* 0x003b300001007387 */ /* 0x000fe20000100800 */
[----:B------:R-:W-:Y:S01]  /*55a90*/  STL [R1+0x3b2c], R28 ;  /* 0x003b2c1c01007387 */ /* 0x000fe20000100800 */
[----:B--2---:R-:W-:Y:S01]  /*55aa0*/  HMMA.16816.F32.BF16 R20, R16, R6, R20 ;  /* 0x000000061014723c */ /* 0x004fe20000041814 */
[----:B------:R-:W-:-:S02]  /*55ab0*/  IMAD.MOV.U32 R29, RZ, RZ, R6 ;  /* 0x000000ffff1d7224 */ /* 0x000fc400078e0006 */
[----:B------:R-:W-:Y:S11]  /*55ac0*/  IMAD.MOV.U32 R2, RZ, RZ, R7 ;  /* 0x000000ffff027224 */ /* 0x000ff600078e0007 */
[----:B------:R-:W-:Y:S09]  /*55ad0*/  @!UPT UIADD3 URZ, URZ, URZ, URZ ;  /* 0x0000003f3f3ff290 */ /* 0x000ff2000fffe03f */
        /* <DEDUP_REMOVED lines=18> */
[C---:B--2---:R-:W-:Y:S03]  /*55c00*/  HMMA.16816.F32.BF16 R4, R16.reuse, R6, R20 ;  /* 0x000000061004723c */ /* 0x044fe60000041814 */
[----:B------:R-:W2:Y:S11]  /*55c10*/  LDL.LU.64 R22, [R1+0x3c18] ;  /* 0x003c180001167983 */ /* 0x000eb60000300a00 */
[----:B------:R-:W-:Y:S09]  /*55c20*/  @!UPT UIADD3 URZ, URZ, URZ, URZ ;  /* 0x0000003f3f3ff290 */ /* 0x000ff2000fffe03f */
[----:B------:R-:W-:Y:S01]  /*55c30*/  STL.64 [R1+0x5b0], R4 ;  /* 0x0005b00401007387 */ /* 0x000fe20000100a00 */
[----:B------:R0:W-:Y:S03]  /*55c40*/  STL.64 [R1+0x5b8], R6 ;  /* 0x0005b80601007387 */ /* 0x0001e60000100a00 */
[----:B0-----:R-:W3:Y:S01]  /*55c50*/  LDL.LU.64 R6, [R1+0x3c10] ;  /* 0x003c100001067983 */ /* 0x001ee20000300a00 */
[----:B------:R-:W3:Y:S02]  /*55c60*/  LDL.LU.64 R4, [R1+0x3c08] ;  /* 0x003c080001047983 */ /* 0x000ee40000300a00 */
[----:B--2---:R-:W-:Y:S02]  /*55c70*/  IMAD.MOV.U32 R2, RZ, RZ, R22 ;  /* 0x000000ffff027224 */ /* 0x004fe400078e0016 */
[----:B------:R-:W-:Y:S01]  /*55c80*/  IMAD.MOV.U32 R29, RZ, RZ, R23 ;  /* 0x000000ffff1d7224 */ /* 0x000fe200078e0017 */
[C---:B---3--:R-:W-:Y:S11]  /*55c90*/  HMMA.16816.F32.BF16 R4, R16.reuse, R22, R4 ;  /* 0x000000161004723c */ /* 0x048ff60000041804 */
[----:B------:R-:W-:Y:S11]  /*55ca0*/  @!UPT UIADD3 URZ, URZ, URZ, URZ ;  /* 0x0000003f3f3ff290 */ /* 0x000ff6000fffe03f */
[----:B------:R-:W-:Y:S01]  /*55cb0*/  @!UPT UIADD3 URZ, URZ, URZ, URZ ;  /* 0x0000003f3f3ff290 */ /* 0x000fe2000fffe03f */
[----:B------:R-:W-:Y:S01]  /*55cc0*/  STL.64 [R1+0x5a0], R4 ;  /* 0x0005a00401007387 */ /* 0x000fe20000100a00 */
[----:B------:R0:W-:Y:S03]  /*55cd0*/  STL.64 [R1+0x5a8], R6 ;  /* 0x0005a80601007387 */ /* 0x0001e60000100a00 */
[----:B0-----:R-:W2:Y:S01]  /*55ce0*/  LDL.LU.64 R6, [R1+0x3c00] ;  /* 0x003c000001067983 */ /* 0x001ea20000300a00 */
[----:B------:R-:W3:Y:S02]  /*55cf0*/  LDL.LU R5, [R1+0x3bf8] ;  /* 0x003bf80001057983 */ /* 0x000ee40000300800 */
[----:B------:R-:W4:Y:S02]  /*55d00*/  LDL.LU.64 R22, [R1+0x3bf0] ;  /* 0x003bf00001167983 */ /* 0x000f240000300a00 */
[----:B------:R-:W2:Y:S01]  /*55d10*/  LDL R4, [R1+0x4bc] ;  /* 0x0004bc0001047983 */ /* 0x000ea20000100800 */
[----:B----4-:R-:W-:Y:S01]  /*55d20*/  HMMA.16816.F32.BF16 R16, R16, R22, R24 ;  /* 0x000000161010723c */ /* 0x010fe20000041818 */
[----:B------:R-:W4:Y:S01]  /*55d30*/  LDL.LU.64 R26, [R1+0x3be8] ;  /* 0x003be800011a7983 */ /* 0x000f220000300a00 */
[----:B------:R-:W-:-:S02]  /*55d40*/  IMAD.MOV.U32 R28, RZ, RZ, R22 ;  /* 0x000000ffff1c7224 */ /* 0x000fc400078e0016 */
[----:B------:R-:W-:Y:S11]  /*55d50*/  IMAD.MOV.U32 R0, RZ, RZ, R23 ;  /* 0x000000ffff007224 */ /* 0x000ff600078e0017 */
[----:B------:R-:W-:Y:S08]  /*55d60*/  @!UPT UIADD3 URZ, URZ, URZ, URZ ;  /* 0x0000003f3f3ff290 */ /* 0x000ff0000fffe03f */
[----:B------:R0:W-:Y:S01]  /*55d70*/  STL.64 [R1+0x570], R16 ;  /* 0x0005701001007387 */ /* 0x0001e20000100a00 */
[----:B------:R1:W-:Y:S02]  /*55d80*/  STL.64 [R1+0x578], R18 ;  /* 0x0005781201007387 */ /* 0x0003e40000100a00 */
[----:B------:R-:W4:Y:S02]  /*55d90*/  LDL.LU.64 R22, [R1+0x3be0] ;  /* 0x003be00001167983 */ /* 0x000f240000300a00 */
[----:B------:R-:W4:Y:S01]  /*55da0*/  LDL.LU.64 R20, [R1+0x3bd8] ;  /* 0x003bd80001147983 */ /* 0x000f220000300a00 */
[----:B0-----:R-:W2:Y:S01]  /*55db0*/  LDL.LU R16, [R1+0xd0] ;  /* 0x0000d00001107983 */ /* 0x001ea20000300800 */
[----:B------:R-:W2:Y:S02]  /*55dc0*/  LDL.LU R17, [R1+0xd4] ;  /* 0x0000d40001117983 */ /* 0x000ea40000300800 */
[----:B-1----:R-:W2:Y:S02]  /*55dd0*/  LDL.LU R18, [R1+0xd8] ;  /* 0x0000d80001127983 */ /* 0x002ea40000300800 */
[----:B------:R-:W2:Y:S01]  /*55de0*/  LDL.LU R19, [R1+0xdc] ;  /* 0x0000dc0001137983 */ /* 0x000ea20000300800 */
[C---:B----4-:R-:W-:Y:S01]  /*55df0*/  HMMA.16816.F32.BF16 R24, R20.reuse, R26, R8 ;  /* 0x0000001a1418723c */ /* 0x050fe20000041808 */
[----:B------:R-:W4:Y:S11]  /*55e00*/  LDL.LU.64 R10, [R1+0x3bd0] ;  /* 0x003bd000010a7983 */ /* 0x000f360000300a00 */
[----:B------:R-:W-:Y:S11]  /*55e10*/  @!UPT UIADD3 URZ, URZ, URZ, URZ ;  /* 0x0000003f3f3ff290 */ /* 0x000ff6000fffe03f */
[----:B------:R-:W-:Y:S01]  /*55e20*/  STL.64 [R1+0x550], R24 ;  /* 0x0005501801007387 */ /* 0x000fe20000100a00 */
[----:B------:R0:W-:Y:S03]  /*55e30*/  STL.64 [R1+0x558], R26 ;  /* 0x0005581a01007387 */ /* 0x0001e60000100a00 */
[----:B0-----:R-:W2:Y:S01]  /*55e40*/  LDL.LU.64 R26, [R1+0x3bc8] ;  /* 0x003bc800011a7983 */ /* 0x001ea20000300a00 */
[----:B------:R-:W2:Y:S01]  /*55e50*/  LDL.LU.64 R24, [R1+0x3bc0] ;  /* 0x003bc00001187983 */ /* 0x000ea20000300a00 */
[C---:B----4-:R-:W-:Y:S02]  /*55e60*/  HMMA.16816.F32.BF16 R8, R20.reuse, R10, R12 ;  /* 0x0000000a1408723c */ /* 0x050fe4000004180c */
[----:B------:R-:W2:Y:S11]  /*55e70*/  LDL.LU.64 R14, [R1+0x3bb8] ;  /* 0x003bb800010e7983 */ /* 0x000eb60000300a00 */
[----:B------:R-:W-:Y:S10]  /*55e80*/  @!UPT UIADD3 URZ, URZ, URZ, URZ ;  /* 0x0000003f3f3ff290 */ /* 0x000ff4000fffe03f */
[----:B------:R-:W-:Y:S01]  /*55e90*/  STL.64 [R1+0x530], R8 ;  /* 0x0005300801007387 */ /* 0x000fe20000100a00 */
[----:B------:R0:W-:Y:S03]  /*55ea0*/  STL.64 [R1+0x538], R10 ;  /* 0x0005380a01007387 */ /* 0x0001e60000100a00 */
[----:B0-----:R-:W4:Y:S01]  /*55eb0*/  LDL.LU.64 R10, [R1+0x3bb0] ;  /* 0x003bb000010a7983 */ /* 0x001f220000300a00 */
[----:B------:R-:W4:Y:S01]  /*55ec0*/  LDL.LU.64 R8, [R1+0x3ba8] ;  /* 0x003ba80001087983 */ /* 0x000f220000300a00 */
[C---:B--2---:R-:W-:Y:S02]  /*55ed0*/  HMMA.16816.F32.BF16 R12, R20.reuse, R14, R24 ;  /* 0x0000000e140c723c */ /* 0x044fe40000041818 */
[----:B------:R-:W2:Y:S01]  /*55ee0*/  LDL.LU.64 R26, [R1+0x3ba0] ;  /* 0x003ba000011a7983 */ /* 0x000ea20000300a00 */
[----:B------:R-:W2:Y:S11]  /*55ef0*/  LDL.LU.64 R24, [R1+0x3b98] ;  /* 0x003b980001187983 */ /* 0x000eb60000300a00 */
[----:B------:R-:W-:Y:S09]  /*55f00*/  @!UPT UIADD3 URZ, URZ, URZ, URZ ;  /* 0x0000003f3f3ff290 */ /* 0x000ff2000fffe03f */
[----:B------:R-:W-:Y:S01]  /*55f10*/  STL.64 [R1+0x510], R12 ;  /* 0x0005100c01007387 */ /* 0x000fe20000100a00 */
[----:B------:R0:W-:Y:S03]  /*55f20*/  STL.64 [R1+0x518], R14 ;  /* 0x0005180e01007387 */ /* 0x0001e60000100a00 */
[----:B0-----:R-:W4:Y:S01]  /*55f30*/  LDL.LU.64 R14, [R1+0x3b90] ;  /* 0x003b9000010e7983 */ /* 0x001f220000300a00 */
[----:B------:R-:W2:Y:S01]  /*55f40*/  LDL.LU.64 R12, [R1+0x3b88] ;  /* 0x003b8800010c7983 */ /* 0x000ea20000300a00 */
[C---:B----4-:R-:W-:Y:S11]  /*55f50*/  HMMA.16816.F32.BF16 R8, R20.reuse, R14, R8 ;  /* 0x0000000e1408723c */ /* 0x050ff60000041808 */
[----:B------:R-:W-:Y:S11]  /*55f60*/  @!UPT UIADD3 URZ, URZ, URZ, URZ ;  /* 0x0000003f3f3ff290 */ /* 0x000ff6000fffe03f */
[----:B------:R-:W-:Y:S01]  /*55f70*/  @!UPT UIADD3 URZ, URZ, URZ, URZ ;  /* 0x0000003f3f3ff290 */ /* 0x000fe2000fffe03f */
[----:B------:R-:W-:Y:S01]  /*55f80*/  STL.64 [R1+0x500], R8 ;  /* 0x0005000801007387 */ /* 0x000fe20000100a00 */
[----:B------:R0:W-:Y:S03]  /*55f90*/  STL.64 [R1+0x508], R10 ;  /* 0x0005080a01007387 */ /* 0x0001e60000100a00 */
[----:B0-----:R-:W2:Y:S01]  /*55fa0*/  LDL.LU.64 R10, [R1+0x3b80] ;  /* 0x003b8000010a7983 */ /* 0x001ea20000300a00 */
[----:B------:R-:W4:Y:S01]  /*55fb0*/  LDL.LU.64 R8, [R1+0x3b78] ;  /* 0x003b780001087983 */ /* 0x000f220000300a00 */
[C---:B--2---:R-:W-:Y:S11]  /*55fc0*/  HMMA.16816.F32.BF16 R24, R20.reuse, R10, R24 ;  /* 0x0000000a1418723c */ /* 0x044ff60000041818 */
[----:B------:R-:W-:Y:S11]  /*55fd0*/  @!UPT UIADD3 URZ, URZ, URZ, URZ ;  /* 0x0000003f3f3ff290 */ /* 0x000ff6000fffe03f */
[----:B------:R-:W-:Y:S01]  /*55fe0*/  @!UPT UIADD3 URZ, URZ, URZ, URZ ;  /* 0x0000003f3f3ff290 */ /* 0x000fe2000fffe03f */
[----:B------:R-:W-:Y:S01]  /*55ff0*/  STL.64 [R1+0x4f0], R24 ;  /* 0x0004f01801007387 */ /* 0x000fe20000100a00 */
[----:B------:R0:W-:Y:S03]  /*56000*/  STL.64 [R1+0x4f8], R26 ;  /* 0x0004f81a01007387 */ /* 0x0001e60000100a00 */
[----:B0-----:R-:W2:Y:S01]  /*56010*/  LDL.LU R27, [R1+0x3b74] ;  /* 0x003b7400011b7983 */ /* 0x001ea20000300800 */
[----:B------:R-:W-:Y:S01]  /*56020*/  HMMA.16816.F32.BF16 R16, R20, R6, R16 ;  /* 0x000000061410723c */ /* 0x000fe20000041810 */
[----:B---3--:R-:W-:Y:S11]  /*56030*/  STL [R1+0x3b50], R5 ;  /* 0x003b500501007387 */ /* 0x008ff60000100800 */
[----:B------:R-:W-:Y:S11]  /*56040*/  @!UPT UIADD3 URZ, URZ, URZ, URZ ;  /* 0x0000003f3f3ff290 */ /* 0x000ff6000fffe03f */
[----:B------:R-:W-:Y:S01]  /*56050*/  STL.64 [R1+0x4e0], R16 ;  /* 0x0004e01001007387 */ /* 0x000fe20000100a00 */
[----:B------:R-:W-:Y:S02]  /*56060*/  STL.64 [R1+0x4e8], R18 ;  /* 0x0004e81201007387 */ /* 0x000fe40000100a00 */
[----:B------:R-:W-:Y:S01]  /*56070*/  LDSM.16.M88.4 R16, [R4] ;  /* 0x000000000410783b */ /* 0x000fe20000000200 */
[----:B--2---:R-:W0:Y:S04]  /*56080*/  LDSM.16.MT88.4 R24, [R27+0x21000] ;  /* 0x021000001b18783b */ /* 0x004e280000004200 */
[----:B0-----:R-:W-:Y:S01]  /*56090*/  STL.64 [R1+0x3a88], R26 ;  /* 0x003a881a01007387 */ /* 0x001fe20000100a00 */
[----:B------:R-:W-:Y:S02]  /*560a0*/  STL.64 [R1+0x3a80], R24 ;  /* 0x003a801801007387 */ /* 0x000fe40000100a00 */
[----:B------:R-:W-:Y:S02]  /*560b0*/  STL.64 [R1+0x20], R16 ;  /* 0x0000201001007387 */ /* 0x000fe40000100a00 */
[----:B------:R-:W0:Y:S01]  /*560c0*/  LDSM.16.M88.4 R24, [R4+0x2000] ;  /* 0x002000000418783b */ /* 0x000e220000000200 */
[----:B------:R-:W-:Y:S03]  /*560d0*/  STL.64 [R1+0x28], R18 ;  /* 0x0000281201007387 */ /* 0x000fe60000100a00 */
[----:B------:R-:W1:Y:S01]  /*560e0*/  LDSM.16.M88.4 R16, [R4+0x4000] ;  /* 0x004000000410783b */ /* 0x000e620000000200 */
[----:B0-----:R0:W-:Y:S03]  /*560f0*/  STL.64 [R1+0x10], R24 ;  /* 0x0000101801007387 */ /* 0x0011e60000100a00 */
[----:B------:R-:W-:Y:S02]  /*56100*/  STL.64 [R1+0x18], R26 ;  /* 0x0000181a01007387 */ /* 0x000fe40000100a00 */
[----:B-1----:R-:W-:Y:S02]  /*56110*/  STL.64 [R1], R16 ;  /* 0x0000001001007387 */ /* 0x002fe40000100a00 */
[----:B------:R-:W-:Y:S02]  /*56120*/  STL.64 [R1+0x8], R18 ;  /* 0x0000081201007387 */ /* 0x000fe40000100a00 */
[----:B0-----:R-:W-:-:S02]  /*56130*/  IMAD.MOV.U32 R25, RZ, RZ, R16 ;  /* 0x000000ffff197224 */ /* 0x001fc400078e0010 */
[----:B------:R-:W-:Y:S02]  /*56140*/  IMAD.MOV.U32 R24, RZ, RZ, R17 ;  /* 0x000000ffff187224 */ /* 0x000fe400078e0011 */
[----:B------:R-:W0:Y:S04]  /*56150*/  LDSM.16.M88.4 R16, [R4+0x6000] ;  /* 0x006000000410783b */ /* 0x000e280000000200 */
[----:B------:R1:W-:Y:S04]  /*56160*/  STL.64 [R1+0x3b48], R24 ;  /* 0x003b481801007387 */ /* 0x0003e80000100a00 */
[----:B-1----:R-:W2:Y:S01]  /*56170*/  LDL.LU R24, [R1+0x440] ;  /* 0x0004400001187983 */ /* 0x002ea20000300800 */
[----:B------:R-:W2:Y:S02]  /*56180*/  LDL.LU R25, [R1+0x444] ;  /* 0x0004440001197983 */ /* 0x000ea40000300800 */
[----:B------:R-:W3:Y:S02]  /*56190*/  LDL.LU R26, [R1+0x448] ;  /* 0x00044800011a7983 */ /* 0x000ee40000300800 */
[----:B------:R-:W3:Y:S02]  /*561a0*/  LDL.LU R27, [R1+0x44c] ;  /* 0x00044c00011b7983 */ /* 0x000ee40000300800 */
[----:B---3--:R4:W-:Y:S01]  /*561b0*/  STL.64 [R1+0x3b60], R26 ;  /* 0x003b601a01007387 */ /* 0x0089e20000100a00 */
[----:B--2---:R-:W-:Y:S02]  /*561c0*/  STL.64 [R1+0x3b58], R24 ;  /* 0x003b581801007387 */ /* 0x004fe40000100a00 */
[----:B----4-:R-:W-:-:S02]  /*561d0*/  IMAD.MOV.U32 R26, RZ, RZ, R9 ;  /* 0x000000ffff1a7224 */ /* 0x010fc400078e0009 */
[----:B------:R-:W2:Y:S01]  /*561e0*/  LDL.LU R9, [R1+0x3b70] ;  /* 0x003b700001097983 */ /* 0x000ea20000300800 */
[----:B------:R-:W3:Y:S02]  /*561f0*/  LDL.LU R27, [R1+0x3c] ;  /* 0x00003c00011b7983 */ /* 0x000ee40000300800 */
[----:B0-----:R-:W-:Y:S02]  /*56200*/  STL [R1+0x36cc], R18 ;  /* 0x0036cc1201007387 */ /* 0x001fe40000100800 */
[----:B------:R-:W-:Y:S01]  /*56210*/  STL [R1+0x36c8], R19 ;  /* 0x0036c81301007387 */ /* 0x000fe20000100800 */
[----:B------:R0:W-:Y:S04]  /*56220*/  STL.64 [R1+0x3b68], R16 ;  /* 0x003b681001007387 */ /* 0x0001e80000100a00 */
[----:B0-----:R-:W3:Y:S01]  /*56230*/  LDL.LU R16, [R1+0x430] ;  /* 0x0004300001107983 */ /* 0x001ee20000300800 */
[----:B------:R-:W-:-:S02]  /*56240*/  IMAD.MOV.U32 R17, RZ, RZ, R13 ;  /* 0x000000ffff117224 */ /* 0x000fc400078e000d */
[----:B------:R-:W-:Y:S02]  /*56250*/  IMAD.MOV.U32 R18, RZ, RZ, R12 ;  /* 0x000000ffff127224 */ /* 0x000fe400078e000c */
[----:B------:R-:W0:Y:S04]  /*56260*/  LDSM.16.M88.4 R12, [R4+0x8000] ;  /* 0x00800000040c783b */ /* 0x000e280000000200 */
[----:B0-----:R0:W-:Y:S02]  /*56270*/  STL [R1+0x36b4], R14 ;  /* 0x0036b40e01007387 */ /* 0x0011e40000100800 */
[----:B0-----:R-:W-:Y:S02]  /*56280*/  IMAD.MOV.U32 R14, RZ, RZ, R8 ;  /* 0x000000ffff0e7224 */ /* 0x001fe400078e0008 */
[----:B------:R0:W-:Y:S01]  /*56290*/  STL [R1+0x36b0], R15 ;  /* 0x0036b00f01007387 */ /* 0x0001e20000100800 */
[----:B------:R-:W-:Y:S02]  /*562a0*/  STL.64 [R1+0x3aa0], R12 ;  /* 0x003aa00c01007387 */ /* 0x000fe40000100a00 */
[----:B0-----:R-:W-:-:S02]  /*562b0*/  IMAD.MOV.U32 R15, RZ, RZ, R3 ;  /* 0x000000ffff0f7224 */ /* 0x001fc400078e0003 */
[----:B--2---:R-:W-:Y:S02]  /*562c0*/  IMAD.MOV.U32 R19, RZ, RZ, R9 ;  /* 0x000000ffff137224 */ /* 0x004fe400078e0009 */
[----:B------:R-:W0:Y:S05]  /*562d0*/  LDSM.16.M88.4 R8, [R4+0xa000] ;  /* 0x00a000000408783b */ /* 0x000e2a0000000200 */
[----:B---3--:R-:W-:Y:S01]  /*562e0*/  HMMA.16816.F32.BF16 R24, R20, R26, R16 ;  /* 0x0000001a1418723c */ /* 0x008fe20000041810 */
[----:B0-----:R-:W-:Y:S01]  /*562f0*/  STL [R1+0x3574], R10 ;  /* 0x0035740a01007387 */ /* 0x001fe20000100800 */
[----:B------:R-:W-:Y:S02]  /*56300*/  STL [R1+0x3570], R11 ;  /* 0x0035700b01007387 */ /* 0x000fe40000100800 */
[----:B------:R-:W2:Y:S11]  /*56310*/  LDL.LU.64 R16, [R1+0x3b68] ;  /* 0x003b680001107983 */ /* 0x000eb60000300a00 */
[----:B------:R-:W-:Y:S08]  /*56320*/  @!UPT UIADD3 URZ, URZ, URZ, URZ ;  /* 0x0000003f3f3ff290 */ /* 0x000ff0000fffe03f */
[----:B------:R-:W-:Y:S01]  /*56330*/  STL.64 [R1+0x490], R24 ;  /* 0x0004901801007387 */ /* 0x000fe20000100a00 */
[----:B------:R-:W-:Y:S02]  /*56340*/  STL.64 [R1+0x498], R26 ;  /* 0x0004981a01007387 */ /* 0x000fe40000100a00 */
[----:B------:R-:W0:Y:S02]  /*56350*/  LDSM.16.M88.4 R24, [R4+0xc000] ;  /* 0x00c000000418783b */ /* 0x000e240000000200 */
[----:B0-----:R-:W-:Y:S02]  /*56360*/  STL.64 [R1+0x30], R24 ;  /* 0x0000301801007387 */ /* 0x001fe40000100a00 */
[----:B------:R-:W-:Y:S02]  /*56370*/  STL.64 [R1+0x38], R26 ;  /* 0x0000381a01007387 */ /* 0x000fe40000100a00 */
[----:B------:R-:W-:Y:S02]  /*56380*/  IMAD.MOV.U32 R3, RZ, RZ, R25 ;  /* 0x000000ffff037224 */ /* 0x000fe400078e0019 */
[----:B------:R-:W0:Y:S04]  /*56390*/  LDSM.16.M88.4 R24, [R4+0xe000] ;  /* 0x00e000000418783b */ /* 0x000e280000000200 */
[----:B0-----:R-:W-:Y:S01]  /*563a0*/  STL.64 [R1+0x150], R24 ;  /* 0x0001501801007387 */ /* 0x001fe20000100a00 */
[----:B------:R-:W-:Y:S02]  /*563b0*/  STL.64 [R1+0x158], R26 ;  /* 0x0001581a01007387 */ /* 0x000fe40000100a00 */
[----:B------:R-:W0:Y:S02]  /*563c0*/  LDSM.16.M88.4 R24, [R4+0x10000] ;  /* 0x010000000418783b */ /* 0x000e240000000200 */
[----:B0-----:R-:W-:Y:S02]  /*563d0*/  STL.64 [R1+0x140], R24 ;  /* 0x0001401801007387 */ /* 0x001fe40000100a00 */
[----:B------:R-:W-:-:S02]  /*563e0*/  IMAD.MOV.U32 R11, RZ, RZ, R24 ;  /* 0x000000ffff0b7224 */ /* 0x000fc400078e0018 */
[----:B------:R-:W-:Y:S02]  /*563f0*/  STL.64 [R1+0x148], R26 ;  /* 0x0001481a01007387 */ /* 0x000fe40000100a00 */
[----:B------:R-:W-:Y:S02]  /*56400*/  IMAD.MOV.U32 R10, RZ, RZ, R25 ;  /* 0x000000ffff0a7224 */ /* 0x000fe400078e0019 */
[----:B------:R-:W0:Y:S04]  /*56410*/  LDSM.16.M88.4 R24, [R4+0x12000] ;  /* 0x012000000418783b */ /* 0x000e280000000200 */
[----:B------:R-:W-:Y:S01]  /*56420*/  STL.64 [R1+0x3a40], R10 ;  /* 0x003a400a01007387 */ /* 0x000fe20000100a00 */
[----:B------:R1:W-:Y:S03]  /*56430*/  STL.64 [R1+0x3a38], R8 ;  /* 0x003a380801007387 */ /* 0x0003e60000100a00 */
[----:B-1----:R-:W3:Y:S01]  /*56440*/  LDL.LU R8, [R1+0x450] ;  /* 0x0004500001087983 */ /* 0x002ee20000300800 */
[----:B------:R-:W3:Y:S02]  /*56450*/  LDL.LU R9, [R1+0x454] ;  /* 0x0004540001097983 */ /* 0x000ee40000300800 */
[----:B------:R-:W3:Y:S02]  /*56460*/  LDL.LU R10, [R1+0x458] ;  /* 0x00045800010a7983 */ /* 0x000ee40000300800 */
[----:B------:R-:W3:Y:S01]  /*56470*/  LDL.LU R11, [R1+0x45c] ;  /* 0x00045c00010b7983 */ /* 0x000ee20000300800 */
[----:B0-----:R-:W-:Y:S01]  /*56480*/  STL.64 [R1+0x130], R24 ;  /* 0x0001301801007387 */ /* 0x001fe20000100a00 */
[----:B------:R-:W-:Y:S02]  /*56490*/  STL.64 [R1+0x138], R26 ;  /* 0x0001381a01007387 */ /* 0x000fe40000100a00 */
[----:B------:R-:W0:Y:S02]  /*564a0*/  LDSM.16.M88.4 R24, [R4+0x14000] ;  /* 0x014000000418783b */ /* 0x000e240000000200 */
[----:B0-----:R-:W-:Y:S02]  /*564b0*/  STL.64 [R1+0x120], R24 ;  /* 0x0001201801007387 */ /* 0x001fe40000100a00 */
        /* <DEDUP_REMOVED lines=11> */
[----:B------:R-:W1:Y:S04]  /*56570*/  LDSM.16.M88.4 R4, [R4+0x1e000] ;  /* 0x01e000000404783b */ /* 0x000e680000000200 */
[----:B0-----:R-:W-:Y:S01]  /*56580*/  STL.64 [R1+0xe0], R24 ;  /* 0x0000e01801007387 */ /* 0x001fe20000100a00 */
[----:B------:R0:W-:Y:S03]  /*56590*/  STL.64 [R1+0xe8], R26 ;  /* 0x0000e81a01007387 */ /* 0x0001e60000100a00 */
[----:B0-----:R-:W4:Y:S01]  /*565a0*/  LDL.LU.64 R26, [R1+0x3b60] ;  /* 0x003b6000011a7983 */ /* 0x001f220000300a00 */
[----:B------:R-:W4:Y:S02]  /*565b0*/  LDL.LU.64 R24, [R1+0x3b58] ;  /* 0x003b580001187983 */ /* 0x000f240000300a00 */
[----:B-1----:R0:W-:Y:S02]  /*565c0*/  STL.64 [R1+0xd0], R4 ;  /* 0x0000d00401007387 */ /* 0x0021e40000100a00 */
[----:B------:R-:W-:Y:S01]  /*565d0*/  STL.64 [R1+0xd8], R6 ;  /* 0x0000d80601007387 */ /* 0x000fe20000100a00 */
[----:B0-----:R-:W2:Y:S04]  /*565e0*/  LDL.LU R5, [R1+0x3b50] ;  /* 0x003b500001057983 */ /* 0x001ea80000300800 */
[----:B--2---:R-:W0:Y:S04]  /*565f0*/  LDSM.16.MT88.4 R4, [R5+0x21000] ;  /* 0x021000000504783b */ /* 0x004e280000004200 */
[----:B0-----:R0:W-:Y:S01]  /*56600*/  STL.64 [R1+0x3980], R6 ;  /* 0x0039800601007387 */ /* 0x0011e20000100a00 */
[----:B------:R4:W-:Y:S03]  /*56610*/  STL.64 [R1+0x3978], R4 ;  /* 0x0039780401007387 */ /* 0x0009e60000100a00 */
[----:B0-----:R-:W4:Y:S01]  /*56620*/  LDL.LU R6, [R1+0xc8] ;  /* 0x0000c80001067983 */ /* 0x001f220000300800 */
[----:B------:R-:W4:Y:S02]  /*56630*/  LDL.LU R7, [R1+0xcc] ;  /* 0x0000cc0001077983 */ /* 0x000f240000300800 */
[C---:B----4-:R-:W-:Y:S01]  /*56640*/  HMMA.16816.F32.BF16 R4, R20.reuse, R6, R24 ;  /* 0x000000061404723c */ /* 0x050fe20000041818 */
[----:B------:R-:W2:Y:S11]  /*56650*/  LDL.LU.64 R24, [R1+0x3b48] ;  /* 0x003b480001187983 */ /* 0x000eb60000300a00 */
[----:B------:R-:W-:Y:S11]  /*56660*/  @!UPT UIADD3 URZ, URZ, URZ, URZ ;  /* 0x0000003f3f3ff290 */ /* 0x000ff6000fffe03f */
[----:B------:R3:W-:Y:S01]  /*56670*/  STL.64 [R1+0x4d0], R4 ;  /* 0x0004d00401007387 */ /* 0x0007e20000100a00 */
[----:B------:R-:W-:Y:S02]  /*56680*/  IMAD.MOV.U32 R18, RZ, RZ, R6 ;  /* 0x000000ffff127224 */ /* 0x000fe400078e0006 */
[----:B------:R-:W-:Y:S02]  /*56690*/  IMAD.MOV.U32 R19, RZ, RZ, R7 ;  /* 0x000000ffff137224 */ /* 0x000fe400078e0007 */
[----:B---3--:R-:W-:Y:S03]  /*566a0*/  HMMA.16816.F32.BF16 R4, R20, R14, R8 ;  /* 0x0000000e1404723c */ /* 0x008fe60000041808 */
[----:B------:R-:W-:Y:S01]  /*566b0*/  STL [R1+0x36d4], R19 ;  /* 0x0036d41301007387 */ /* 0x000fe20000100800 */
[----:B------:R-:W-:Y:S02]  /*566c0*/  STL [R1+0x36d0], R18 ;  /* 0x0036d01201007387 */ /* 0x000fe40000100800 */
[----:B------:R-:W-:Y:S02]  /*566d0*/  STL.64 [R1+0x3b10], R16 ;  /* 0x003b101001007387 */ /* 0x000fe40000100a00 */
[----:B------:R-:W3:Y:S11]  /*566e0*/  LDL.LU R8, [R1+0x280] ;  /* 0x0002800001087983 */ /* 0x000ef60000300800 */
[----:B------:R-:W-:Y:S04]  /*566f0*/  @!UPT UIADD3 URZ, URZ, URZ, URZ ;  /* 0x0000003f3f3ff290 */ /* 0x000fe8000fffe03f */
[----:B------:R0:W-:Y:S01]  /*56700*/  STL.64 [R1+0x4c0], R4 ;  /* 0x0004c00401007387 */ /* 0x0001e20000100a00 */
[----:B------:R1:W-:Y:S02]  /*56710*/  STL.64 [R1+0x4c8], R6 ;  /* 0x0004c80601007387 */ /* 0x0003e40000100a00 */
[----:B------:R-:W3:Y:S02]  /*56720*/  LDL.LU R9, [R1+0x284] ;  /* 0x0002840001097983 */ /* 0x000ee40000300800 */
[----:B------:R-:W4:Y:S01]  /*56730*/  LDL.LU R10, [R1+0x288] ;  /* 0x00028800010a7983 */ /* 0x000f220000300800 */
[----:B------:R-:W4:Y:S01]  /*56740*/  LDL.LU R11, [R1+0x28c] ;  /* 0x00028c00010b7983 */ /* 0x000f220000300800 */
[----:B------:R-:W-:Y:S02]  /*56750*/  IMAD.MOV.U32 R26, RZ, RZ, R28 ;  /* 0x000000ffff1a7224 */ /* 0x000fe400078e001c */
[----:B------:R-:W-:Y:S01]  /*56760*/  IMAD.MOV.U32 R27, RZ, RZ, R0 ;  /* 0x000000ffff1b7224 */ /* 0x000fe200078e0000 */
[----:B----4-:R-:W-:Y:S01]  /*56770*/  STL.64 [R1+0x3a50], R10 ;  /* 0x003a500a01007387 */ /* 0x010fe20000100a00 */
[----:B---3--:R-:W-:Y:S02]  /*56780*/  STL.64 [R1+0x3a48], R8 ;  /* 0x003a480801007387 */ /* 0x008fe40000100a00 */
[----:B0-----:R-:W3:Y:S02]  /*56790*/  LDL.LU R4, [R1+0x2a0] ;  /* 0x0002a00001047983 */ /* 0x001ee40000300800 */
[----:B------:R-:W3:Y:S01]  /*567a0*/  LDL.LU R5, [R1+0x2a4] ;  /* 0x0002a40001057983 */ /* 0x000ee20000300800 */
[----:B-1----:R-:W4:Y:S01]  /*567b0*/  LDL.LU R6, [R1+0x2a8] ;  /* 0x0002a80001067983 */ /* 0x002f220000300800 */
[----:B------:R-:W4:Y:S02]  /*567c0*/  LDL.LU R7, [R1+0x2ac] ;  /* 0x0002ac0001077983 */ /* 0x000f240000300800 */
[----:B------:R-:W2:Y:S02]  /*567d0*/  LDL.LU R28, [R1+0x3b40] ;  /* 0x003b4000011c7983 */ /* 0x000ea40000300800 */
[----:B------:R-:W2:Y:S01]  /*567e0*/  LDL.LU R0, [R1+0x3b3c] ;  /* 0x003b3c0001007983 */ /* 0x000ea20000300800 */
[----:B------:R-:W2:Y:S01]  /*567f0*/  LDL.LU R12, [R1+0x590] ;  /* 0x00059000010c7983 */ /* 0x000ea20000300800 */
[----:B------:R-:W2:Y:S02]  /*56800*/  LDL.LU R13, [R1+0x594] ;  /* 0x00059400010d7983 */ /* 0x000ea40000300800 */
[----:B------:R-:W2:Y:S02]  /*56810*/  LDL.LU R14, [R1+0x598] ;  /* 0x00059800010e7983 */ /* 0x000ea40000300800 */
[----:B------:R-:W2:Y:S02]  /*56820*/  LDL.LU R15, [R1+0x59c] ;  /* 0x00059c00010f7983 */ /* 0x000ea40000300800 */
[----:B--2---:R0:W-:Y:S01]  /*56830*/  STL.64 [R1+0x3ab0], R14 ;  /* 0x003ab00e01007387 */ /* 0x0041e20000100a00 */
[----:B------:R-:W-:Y:S03]  /*56840*/  STL.64 [R1+0x3aa8], R12 ;  /* 0x003aa80c01007387 */ /* 0x000fe60000100a00 */
[----:B0-----:R-:W2:Y:S01]  /*56850*/  LDL.LU R14, [R1+0x68] ;  /* 0x00006800010e7983 */ /* 0x001ea20000300800 */
[----:B------:R-:W2:Y:S02]  /*56860*/  LDL.LU R15, [R1+0x6c] ;  /* 0x00006c00010f7983 */ /* 0x000ea40000300800 */
[----:B------:R-:W-:-:S02]  /*56870*/  IMAD.MOV.U32 R9, RZ, RZ, R24 ;  /* 0x000000ffff097224 */ /* 0x000fc400078e0018 */
[----:B------:R-:W-:Y:S01]  /*56880*/  IMAD.MOV.U32 R8, RZ, RZ, R25 ;  /* 0x000000ffff087224 */ /* 0x000fe200078e0019 */
[----:B--2---:R0:W-:Y:S01]  /*56890*/  STL.64 [R1+0x3ac0], R14 ;  /* 0x003ac00e01007387 */ /* 0x0041e20000100a00 */
[----:B------:R1:W-:Y:S02]  /*568a0*/  STL.64 [R1+0x3a98], R26 ;  /* 0x003a981a01007387 */ /* 0x0003e40000100a00 */
[----:B0-----:R-:W-:Y:S02]  /*568b0*/  IMAD.MOV.U32 R14, RZ, RZ, R0 ;  /* 0x000000ffff0e7224 */ /* 0x001fe400078e0000 */
[----:B-1----:R-:W-:Y:S02]  /*568c0*/  IMAD.MOV.U32 R26, RZ, RZ, R2 ;  /* 0x000000ffff1a7224 */ /* 0x002fe400078e0002 */
[----:B------:R-:W-:Y:S01]  /*568d0*/  IMAD.MOV.U32 R15, RZ, RZ, R28 ;  /* 0x000000ffff0f7224 */ /* 0x000fe200078e001c */
[----:B------:R-:W2:Y:S01]  /*568e0*/  LDL.LU R2, [R1+0x3b38] ;  /* 0x003b380001027983 */ /* 0x000ea20000300800 */
[----:B------:R-:W-:-:S02]  /*568f0*/  IMAD.MOV.U32 R27, RZ, RZ, R29 ;  /* 0x000000ffff1b7224 */ /* 0x000fc400078e001d */
[----:B------:R-:W3:Y:S02]  /*56900*/  LDL.LU R29, [R1+0x3b34] ;  /* 0x003b3400011d7983 */ /* 0x000ee40000300800 */
[----:B------:R-:W4:Y:S01]  /*56910*/  LDL.LU R0, [R1+0x3b30] ;  /* 0x003b300001007983 */ /* 0x000f220000300800 */
[----:B------:R-:W4:Y:S01]  /*56920*/  LDL.LU R28, [R1+0x3b2c] ;  /* 0x003b2c00011c7983 */ /* 0x000f220000300800 */
[----:B------:R-:W-:Y:S02]  /*56930*/  STL.64 [R1+0x3ad8], R14 ;  /* 0x003ad80e01007387 */ /* 0x000fe40000100a00 */
[----:B------:R0:W-:Y:S02]  /*56940*/  STL.64 [R1+0x3ab8], R26 ;  /* 0x003ab81a01007387 */ /* 0x0001e40000100a00 */
[----:B------:R-:W4:Y:S01]  /*56950*/  LDL.LU R24, [R1+0x560] ;  /* 0x0005600001187983 */ /* 0x000f220000300800 */
[----:B------:R-:W4:Y:S04]  /*56960*/  LDL.LU R25, [R1+0x564] ;  /* 0x0005640001197983 */ /* 0x000f280000300800 */
[----:B0-----:R-:W4:Y:S01]  /*56970*/  LDL.LU R26, [R1+0x568] ;  /* 0x00056800011a7983 */ /* 0x001f220000300800 */
[----:B------:R-:W4:Y:S02]  /*56980*/  LDL.LU R27, [R1+0x56c] ;  /* 0x00056c00011b7983 */ /* 0x000f240000300800 */
[----:B--2---:R-:W-:-:S02]  /*56990*/  IMAD.MOV.U32 R15, RZ, RZ, R2 ;  /* 0x000000ffff0f7224 */ /* 0x004fc400078e0002 */
[----:B---3--:R-:W-:Y:S02]  /*569a0*/  IMAD.MOV.U32 R14, RZ, RZ, R29 ;  /* 0x000000ffff0e7224 */ /* 0x008fe400078e001d */
[----:B------:R-:W2:Y:S01]  /*569b0*/  LDL.LU R29, [R1+0x3b28] ;  /* 0x003b2800011d7983 */ /* 0x000ea20000300800 */
[----:B------:R-:W3:Y:S02]  /*569c0*/  LDL.LU R2, [R1+0x3b24] ;  /* 0x003b240001027983 */ /* 0x000ee40000300800 */
[----:B------:R-:W-:Y:S01]  /*569d0*/  STL.64 [R1+0x3af0], R14 ;  /* 0x003af00e01007387 */ /* 0x000fe20000100a00 */
[----:B----4-:R-:W-:Y:S01]  /*569e0*/  STL.64 [R1+0x3ad0], R26 ;  /* 0x003ad01a01007387 */ /* 0x010fe20000100a00 */
[----:B------:R0:W-:Y:S03]  /*569f0*/  STL.64 [R1+0x3ac8], R24 ;  /* 0x003ac81801007387 */ /* 0x0001e60000100a00 */
[----:B0-----:R-:W4:Y:S01]  /*56a00*/  LDL.LU R24, [R1+0x540] ;  /* 0x0005400001187983 */ /* 0x001f220000300800 */
[----:B------:R-:W4:Y:S02]  /*56a10*/  LDL.LU R25, [R1+0x544] ;  /* 0x0005440001197983 */ /* 0x000f240000300800 */
[----:B------:R-:W2:Y:S02]  /*56a20*/  LDL.LU R26, [R1+0x548] ;  /* 0x00054800011a7983 */ /* 0x000ea40000300800 */
[----:B------:R-:W2:Y:S02]  /*56a30*/  LDL.LU R27, [R1+0x54c] ;  /* 0x00054c00011b7983 */ /* 0x000ea40000300800 */
[----:B------:R-:W-:-:S02]  /*56a40*/  IMAD.MOV.U32 R14, RZ, RZ, R28 ;  /* 0x000000ffff0e7224 */ /* 0x000fc400078e001c */
[----:B------:R-:W-:Y:S01]  /*56a50*/  IMAD.MOV.U32 R15, RZ, RZ, R0 ;  /* 0x000000ffff0f7224 */ /* 0x000fe200078e0000 */
[----:B------:R-:W4:Y:S01]  /*56a60*/  LDL.LU R28, [R1+0x3b20] ;  /* 0x003b2000011c7983 */ /* 0x000f220000300800 */
[----:B------:R-:W4:Y:S02]  /*56a70*/  LDL.LU R0, [R1+0x3b1c] ;  /* 0x003b1c0001007983 */ /* 0x000f240000300800 */
[----:B------:R-:W4:Y:S02]  /*56a80*/  LDL.LU R16, [R1+0x460] ;  /* 0x0004600001107983 */ /* 0x000f240000300800 */
[----:B------:R-:W4:Y:S01]  /*56a90*/  LDL.LU R17, [R1+0x464] ;  /* 0x0004640001117983 */ /* 0x000f220000300800 */
[----:B------:R-:W4:Y:S01]  /*56aa0*/  LDL.LU R18, [R1+0x468] ;  /* 0x0004680001127983 */ /* 0x000f220000300800 */
[----:B------:R-:W4:Y:S02]  /*56ab0*/  LDL.LU R19, [R1+0x46c] ;  /* 0x00046c0001137983 */ /* 0x000f240000300800 */
[----:B------:R3:W-:Y:S02]  /*56ac0*/  STL.64 [R1+0x3b08], R14 ;  /* 0x003b080e01007387 */ /* 0x0007e40000100a00 */
[----:B---3--:R-:W-:-:S02]  /*56ad0*/  IMAD.MOV.U32 R14, RZ, RZ, R2 ;  /* 0x000000ffff0e7224 */ /* 0x008fc400078e0002 */
[----:B------:R-:W3:Y:S04]  /*56ae0*/  LDL.LU R2, [R1+0x3b18] ;  /* 0x003b180001027983 */ /* 0x000ee80000300800 */
[----:B--2---:R-:W-:Y:S01]  /*56af0*/  STL.64 [R1+0x3ae8], R26 ;  /* 0x003ae81a01007387 */ /* 0x004fe20000100a00 */
[----:B----4-:R0:W-:Y:S03]  /*56b00*/  STL.64 [R1+0x3ae0], R24 ;  /* 0x003ae01801007387 */ /* 0x0101e60000100a00 */
[----:B0-----:R-:W2:Y:S01]  /*56b10*/  LDL.LU R24, [R1+0x520] ;  /* 0x0005200001187983 */ /* 0x001ea20000300800 */
[----:B------:R-:W2:Y:S02]  /*56b20*/  LDL.LU R25, [R1+0x524] ;  /* 0x0005240001197983 */ /* 0x000ea40000300800 */
[----:B------:R-:W4:Y:S02]  /*56b30*/  LDL.LU R26, [R1+0x528] ;  /* 0x00052800011a7983 */ /* 0x000f240000300800 */
[----:B------:R-:W4:Y:S02]  /*56b40*/  LDL.LU R27, [R1+0x52c] ;  /* 0x00052c00011b7983 */ /* 0x000f240000300800 */
[----:B----4-:R-:W-:Y:S01]  /*56b50*/  STL.64 [R1+0x3b00], R26 ;  /* 0x003b001a01007387 */ /* 0x010fe20000100a00 */
[----:B--2---:R0:W-:Y:S03]  /*56b60*/  STL.64 [R1+0x3af8], R24 ;  /* 0x003af81801007387 */ /* 0x0041e60000100a00 */
[----:B0-----:R-:W2:Y:S01]  /*56b70*/  LDL.LU R24, [R1+0x470] ;  /* 0x0004700001187983 */ /* 0x001ea20000300800 */
[----:B------:R-:W2:Y:S02]  /*56b80*/  LDL.LU R25, [R1+0x474] ;  /* 0x0004740001197983 */ /* 0x000ea40000300800 */
[----:B------:R-:W2:Y:S02]  /*56b90*/  LDL.LU R26, [R1+0x478] ;  /* 0x00047800011a7983 */ /* 0x000ea40000300800 */
[----:B------:R-:W2:Y:S01]  /*56ba0*/  LDL.LU R27, [R1+0x47c] ;  /* 0x00047c00011b7983 */ /* 0x000ea20000300800 */
[----:B------:R-:W-:Y:S01]  /*56bb0*/  STL.64 [R1+0x3a70], R6 ;  /* 0x003a700601007387 */ /* 0x000fe20000100a00 */
[----:B------:R0:W-:Y:S03]  /*56bc0*/  STL.64 [R1+0x3a68], R4 ;  /* 0x003a680401007387 */ /* 0x0001e60000100a00 */
[----:B0-----:R-:W4:Y:S01]  /*56bd0*/  LDL.64 R4, [R1+0x20] ;  /* 0x0000200001047983 */ /* 0x001f220000100a00 */
[----:B------:R-:W-:-:S07]  /*56be0*/  IMAD.MOV.U32 R15, RZ, RZ, R29 ;  /* 0x000000ffff0f7224 */ /* 0x000fce00078e001d */
[----:B------:R-:W-:Y:S01]  /*56bf0*/  HMMA.16816.F32.BF16 R12, R20, R14, R16 ;  /* 0x0000000e140c723c */ /* 0x000fe20000041810 */
[----:B----4-:R0:W-:Y:S04]  /*56c00*/  STL.64 [R1+0x3a90], R4 ;  /* 0x003a900401007387 */ /* 0x0101e80000100a00 */
[----:B0-----:R-:W4:Y:S01]  /*56c10*/  LDL.LU R4, [R1+0x580] ;  /* 0x0005800001047983 */ /* 0x001f220000300800 */
[----:B------:R-:W4:Y:S02]  /*56c20*/  LDL.LU R5, [R1+0x584] ;  /* 0x0005840001057983 */ /* 0x000f240000300800 */
[----:B------:R-:W4:Y:S02]  /*56c30*/  LDL.LU R6, [R1+0x588] ;  /* 0x0005880001067983 */ /* 0x000f240000300800 */
[----:B------:R-:W4:Y:S01]  /*56c40*/  LDL.LU R7, [R1+0x58c] ;  /* 0x00058c0001077983 */ /* 0x000f220000300800 */
[----:B------:R0:W-:Y:S04]  /*56c50*/  STL.64 [R1+0x3a60], R8 ;  /* 0x003a600801007387 */ /* 0x0001e80000100a00 */
[----:B0-----:R-:W2:Y:S09]  /*56c60*/  LDL.64 R8, [R1+0x10] ;  /* 0x0000100001087983 */ /* 0x001eb20000100a00 */
[----:B------:R-:W-:-:S02]  /*56c70*/  IMAD.MOV.U32 R19, RZ, RZ, R14 ;  /* 0x000000ffff137224 */ /* 0x000fc400078e000e */
[----:B------:R-:W-:Y:S01]  /*56c80*/  IMAD.MOV.U32 R18, RZ, RZ, R15 ;  /* 0x000000ffff127224 */ /* 0x000fe200078e000f */
[----:B--2---:R0:W-:Y:S04]  /*56c90*/  STL.64 [R1+0x3a78], R8 ;  /* 0x003a780801007387 */ /* 0x0041e80000100a00 */
[----:B0-----:R-:W2:Y:S01]  /*56ca0*/  LDL.LU R8, [R1+0x2b0] ;  /* 0x0002b00001087983 */ /* 0x001ea20000300800 */
[----:B------:R-:W2:Y:S02]  /*56cb0*/  LDL.LU R9, [R1+0x2b4] ;  /* 0x0002b40001097983 */ /* 0x000ea40000300800 */
[----:B------:R-:W2:Y:S02]  /*56cc0*/  LDL.LU R10, [R1+0x2b8] ;  /* 0x0002b800010a7983 */ /* 0x000ea40000300800 */
[----:B------:R-:W2:Y:S01]  /*56cd0*/  LDL.LU R11, [R1+0x2bc] ;  /* 0x0002bc00010b7983 */ /* 0x000ea20000300800 */
[----:B------:R-:W2:Y:S01]  /*56ce0*/  LDL.LU.64 R16, [R1+0x3b10] ;  /* 0x003b100001107983 */ /* 0x000ea20000300a00 */
[----:B------:R0:W-:Y:S02]  /*56cf0*/  STL.64 [R1+0x4a0], R12 ;  /* 0x0004a00c01007387 */ /* 0x0001e40000100a00 */
[----:B------:R-:W0:Y:S02]  /*56d00*/  LDL.LU.64 R14, [R1+0x3b08] ;  /* 0x003b0800010e7983 */ /* 0x000e240000300a00 */
[----:B------:R-:W-:Y:S01]  /*56d10*/  STL [R1+0x36dc], R18 ;  /* 0x0036dc1201007387 */ /* 0x000fe20000100800 */
[----:B------:R-:W-:Y:S01]  /*56d20*/  STL [R1+0x36d8], R19 ;  /* 0x0036d81301007387 */ /* 0x000fe20000100800 */
[C---:B0-----:R-:W-:Y:S03]  /*56d30*/  HMMA.16816.F32.BF16 R12, R20.reuse, R14, R24 ;  /* 0x0000000e140c723c */ /* 0x041fe60000041818 */
[----:B--2---:R0:W-:Y:S04]  /*56d40*/  STL.64 [R1+0x3a58], R16 ;  /* 0x003a581001007387 */ /* 0x0041e80000100a00 */
[----:B0-----:R-:W2:Y:S01]  /*56d50*/  LDL.LU R16, [R1+0x290] ;  /* 0x0002900001107983 */ /* 0x001ea20000300800 */
[----:B------:R-:W2:Y:S02]  /*56d60*/  LDL.LU R17, [R1+0x294] ;  /* 0x0002940001117983 */ /* 0x000ea40000300800 */
[----:B------:R-:W2:Y:S02]  /*56d70*/  LDL.LU.64 R26, [R1+0x3b00] ;  /* 0x003b0000011a7983 */ /* 0x000ea40000300a00 */
[----:B------:R-:W2:Y:S11]  /*56d80*/  LDL.LU.64 R24, [R1+0x3af8] ;  /* 0x003af80001187983 */ /* 0x000eb60000300a00 */
[----:B------:R-:W-:Y:S01]  /*56d90*/  STL.64 [R1+0x480], R12 ;  /* 0x0004800c01007387 */ /* 0x000fe20000100a00 */
[----:B------:R0:W-:Y:S03]  /*56da0*/  STL.64 [R1+0x488], R14 ;  /* 0x0004880e01007387 */ /* 0x0001e60000100a00 */
[----:B0-----:R-:W2:Y:S02]  /*56db0*/  LDL.LU.64 R14, [R1+0x3af0] ;  /* 0x003af000010e7983 */ /* 0x001ea40000300a00 */
[C---:B--2---:R-:W-:Y:S02]  /*56dc0*/  HMMA.16816.F32.BF16 R12, R20.reuse, R14, R24 ;  /* 0x0000000e140c723c */ /* 0x044fe40000041818 */
[----:B------:R-:W2:Y:S01]  /*56dd0*/  LDL.LU.64 R26, [R1+0x3ae8] ;  /* 0x003ae800011a7983 */ /* 0x000ea20000300a00 */
[----:B------:R-:W2:Y:S11]  /*56de0*/  LDL.LU.64 R24, [R1+0x3ae0] ;  /* 0x003ae00001187983 */ /* 0x000eb60000300a00 */
[----:B------:R-:W-:Y:S09]  /*56df0*/  @!UPT UIADD3 URZ, URZ, URZ, URZ ;  /* 0x0000003f3f3ff290 */ /* 0x000ff2000fffe03f */
        /* <DEDUP_REMOVED lines=11> */
[----:B------:R-:W2:Y:S11]  /*56eb0*/  LDL.LU.64 R26, [R1+0x3ab8] ;  /* 0x003ab800011a7983 */ /* 0x000eb60000300a00 */
[----:B------:R-:W-:Y:S10]  /*56ec0*/  @!UPT UIADD3 URZ, URZ, URZ, URZ ;  /* 0x0000003f3f3ff290 */ /* 0x000ff4000fffe03f */
[----:B------:R-:W-:Y:S01]  /*56ed0*/  STL.64 [R1+0x450], R12 ;  /* 0x0004500c01007387 */ /* 0x000fe20000100a00 */
[----:B------:R0:W-:Y:S03]  /*56ee0*/  STL.64 [R1+0x458], R14 ;  /* 0x0004580e01007387 */ /* 0x0001e60000100a00 */
[----:B0-----:R-:W2:Y:S01]  /*56ef0*/  LDL.LU.64 R14, [R1+0x3ab0] ;  /* 0x003ab000010e7983 */ /* 0x001ea20000300a00 */
[----:B------:R-:W2:Y:S02]  /*56f00*/  LDL.LU.64 R12, [R1+0x3aa8] ;  /* 0x003aa800010c7983 */ /* 0x000ea40000300a00 */
[----:B---3--:R-:W-:Y:S02]  /*56f10*/  IMAD.MOV.U32 R18, RZ, RZ, R2 ;  /* 0x000000ffff127224 */ /* 0x008fe400078e0002 */
[----:B------:R-:W-:Y:S01]  /*56f20*/  IMAD.MOV.U32 R19, RZ, RZ, R0 ;  /* 0x000000ffff137224 */ /* 0x000fe200078e0000 */
[----:B--2---:R-:W-:Y:S01]  /*56f30*/  HMMA.16816.F32.BF16 R24, R20, R26, R12 ;  /* 0x0000001a1418723c */ /* 0x004fe2000004180c */
[----:B------:R-:W2:Y:S11]  /*56f40*/  LDL.LU.64 R12, [R1+0x3aa0] ;  /* 0x003aa000010c7983 */ /* 0x000eb60000300a00 */
[----:B------:R-:W-:Y:S11]  /*56f50*/  @!UPT UIADD3 URZ, URZ, URZ, URZ ;  /* 0x0000003f3f3ff290 */ /* 0x000ff6000fffe03f */
[----:B------:R-:W-:Y:S01]  /*56f60*/  @!UPT UIADD3 URZ, URZ, URZ, URZ ;  /* 0x0000003f3f3ff290 */ /* 0x000fe2000fffe03f */
[----:B------:R-:W-:Y:S02]  /*56f70*/  IMAD.MOV.U32 R2, RZ, RZ, R26 ;  /* 0x000000ffff027224 */ /* 0x000fe400078e001a */
[----:B------:R-:W-:Y:S02]  /*56f80*/  IMAD.MOV.U32 R0, RZ, RZ, R27 ;  /* 0x000000ffff007224 */ /* 0x000fe400078e001b */
[----:B------:R-:W4:Y:S03]  /*56f90*/  LDL.LU.64 R26, [R1+0x3a98] ;  /* 0x003a9800011a7983 */ /* 0x000f260000300a00 */
[----:B------:R-:W-:Y:S02]  /*56fa0*/  STL [R1+0x36e4], R0 ;  /* 0x0036e40001007387 */ /* 0x000fe40000100800 */
[----:B------:R-:W-:Y:S02]  /*56fb0*/  STL [R1+0x36e0], R2 ;  /* 0x0036e00201007387 */ /* 0x000fe40000100800 */
[----:B------:R-:W-:-:S02]  /*56fc0*/  IMAD.MOV.U32 R14, RZ, RZ, R24 ;  /* 0x000000ffff0e7224 */ /* 0x000fc400078e0018 */
[----:B------:R-:W-:Y:S01]  /*56fd0*/  IMAD.MOV.U32 R15, RZ, RZ, R25 ;  /* 0x000000ffff0f7224 */ /* 0x000fe200078e0019 */
[----:B----4-:R-:W-:Y:S01]  /*56fe0*/  HMMA.16816.F32.BF16 R20, R20, R26, R4 ;  /* 0x0000001a1414723c */ /* 0x010fe20000041804 */
[----:B------:R-:W3:Y:S01]  /*56ff0*/  LDL.LU.64 R4, [R1+0x3a90] ;  /* 0x003a900001047983 */ /* 0x000ee20000300a00 */
[----:B------:R-:W3:Y:S02]  /*57000*/  LDL.LU.64 R26, [R1+0x3a88] ;  /* 0x003a8800011a7983 */ /* 0x000ee40000300a00 */
[----:B------:R-:W3:Y:S11]  /*57010*/  LDL.LU.64 R24, [R1+0x3a80] ;  /* 0x003a800001187983 */ /* 0x000ef60000300a00 */
[----:B------:R-:W-:Y:S08]  /*57020*/  @!UPT UIADD3 URZ, URZ, URZ, URZ ;  /* 0x0000003f3f3ff290 */ /* 0x000ff0000fffe03f */
[----:B------:R0:W-:Y:S01]  /*57030*/  STL.64 [R1+0x2c0], R20 ;  /* 0x0002c01401007387 */ /* 0x0001e20000100a00 */
[----:B------:R1:W-:Y:S03]  /*57040*/  STL.64 [R1+0x2c8], R22 ;  /* 0x0002c81601007387 */ /* 0x0003e60000100a00 */
[----:B0-----:R-:W4:Y:S01]  /*57050*/  LDL.LU R20, [R1+0x260] ;  /* 0x0002600001147983 */ /* 0x001f220000300800 */
[----:B------:R-:W4:Y:S02]  /*57060*/  LDL.LU R21, [R1+0x264] ;  /* 0x0002640001157983 */ /* 0x000f240000300800 */
[----:B-1----:R-:W4:Y:S02]  /*57070*/  LDL.LU R22, [R1+0x268] ;  /* 0x0002680001167983 */ /* 0x002f240000300800 */
[----:B------:R-:W4:Y:S01]  /*57080*/  LDL.LU R23, [R1+0x26c] ;  /* 0x00026c0001177983 */ /* 0x000f220000300800 */
[C---:B---3--:R-:W-:Y:S01]  /*57090*/  HMMA.16816.F32.BF16 R8, R24.reuse, R4, R8 ;  /* 0x000000041808723c */ /* 0x048fe20000041808 */
[----:B------:R-:W-:Y:S11]  /*570a0*/  IMAD.MOV.U32 R29, RZ, RZ, R5 ;  /* 0x000000ffff1d7224 */ /* 0x000ff600078e0005 */
[----:B------:R-:W-:Y:S11]  /*570b0*/  @!UPT UIADD3 URZ, URZ, URZ, URZ ;  /* 0x0000003f3f3ff290 */ /* 0x000ff6000fffe03f */
[----:B------:R0:W-:Y:S01]  /*570c0*/  STL.64 [R1+0x2b0], R8 ;  /* 0x0002b00801007387 */ /* 0x0001e20000100a00 */
[----:B------:R-:W-:Y:S03]  /*570d0*/  STL.64 [R1+0x2b8], R10 ;  /* 0x0002b80a01007387 */ /* 0x000fe60000100a00 */
[----:B0-----:R-:W3:Y:S01]  /*570e0*/  LDL.LU.64 R8, [R1+0x3a78] ;  /* 0x003a780001087983 */ /* 0x001ee20000300a00 */
[----:B------:R-:W3:Y:S02]  /*570f0*/  LDL.LU.64 R6, [R1+0x3a70] ;  /* 0x003a700001067983 */ /* 0x000ee40000300a00 */
[----:B------:R-:W3:Y:S02]  /*57100*/  LDL.LU.64 R4, [R1+0x3a68] ;  /* 0x003a680001047983 */ /* 0x000ee40000300a00 */
[C---:B---3--:R-:W-:Y:S11]  /*57110*/  HMMA.16816.F32.BF16 R4, R24.reuse, R8, R4 ;  /* 0x000000081804723c */ /* 0x048ff60000041804 */
[----:B------:R-:W-:Y:S11]  /*57120*/  @!UPT UIADD3 URZ, URZ, URZ, URZ ;  /* 0x0000003f3f3ff290 */ /* 0x000ff6000fffe03f */
[----:B------:R-:W-:Y:S01]  /*57130*/  @!UPT UIADD3 URZ, URZ, URZ, URZ ;  /* 0x0000003f3f3ff290 */ /* 0x000fe2000fffe03f */
[----:B------:R0:W-:Y:S01]  /*57140*/  STL.64 [R1+0x2a0], R4 ;  /* 0x0002a00401007387 */ /* 0x0001e20000100a00 */
[----:B------:R-:W-:Y:S02]  /*57150*/  STL.64 [R1+0x2a8], R6 ;  /* 0x0002a80601007387 */ /* 0x000fe40000100a00 */
[----:B0-----:R-:W-:Y:S02]  /*57160*/  IMAD.MOV.U32 R5, RZ, RZ, R8 ;  /* 0x000000ffff057224 */ /* 0x001fe400078e0008 */
[----:B------:R-:W-:Y:S02]  /*57170*/  IMAD.MOV.U32 R4, RZ, RZ, R9 ;  /* 0x000000ffff047224 */ /* 0x000fe400078e0009 */
[----:B------:R-:W3:Y:S03]  /*57180*/  LDL.LU.64 R8, [R1+0x3a60] ;  /* 0x003a600001087983 */ /* 0x000ee60000300a00 */
[----:B------:R0:W-:Y:S02]  /*57190*/  STL.64 [R1+0x39b8], R4 ;  /* 0x0039b80401007387 */ /* 0x0001e40000100a00 */
[----:B0-----:R-:W2:Y:S01]  /*571a0*/  LDL.LU R4, [R1+0x270] ;  /* 0x0002700001047983 */ /* 0x001ea20000300800 */
[----:B------:R-:W2:Y:S02]  /*571b0*/  LDL.LU R5, [R1+0x274] ;  /* 0x0002740001057983 */ /* 0x000ea40000300800 */
[----:B------:R-:W2:Y:S02]  /*571c0*/  LDL.LU R6, [R1+0x278] ;  /* 0x0002780001067983 */ /* 0x000ea40000300800 */
[----:B------:R-:W2:Y:S01]  /*571d0*/  LDL.LU R7, [R1+0x27c] ;  /* 0x00027c0001077983 */ /* 0x000ea20000300800 */
[C---:B---3--:R-:W-:Y:S01]  /*571e0*/  HMMA.16816.F32.BF16 R8, R24.reuse, R8, R16 ;  /* 0x000000081808723c */ /* 0x048fe20000041810 */
[----:B------:R-:W3:Y:S11]  /*571f0*/  LDL.LU.64 R16, [R1+0x3a58] ;  /* 0x003a580001107983 */ /* 0x000ef60000300a00 */
[----:B------:R-:W-:Y:S11]  /*57200*/  @!UPT UIADD3 URZ, URZ, URZ, URZ ;  /* 0x0000003f3f3ff290 */ /* 0x000ff6000fffe03f */
        /* <DEDUP_REMOVED lines=9> */
[----:B0-----:R-:W3:Y:S01]  /*572a0*/  LDL.LU.64 R10, [R1+0x3a40] ;  /* 0x003a4000010a7983 */ /* 0x001ee20000300a00 */
[----:B------:R-:W4:Y:S01]  /*572b0*/  LDL.LU.64 R8, [R1+0x3a38] ;  /* 0x003a380001087983 */ /* 0x000f220000300a00 */
[C---:B--2---:R-:W-:Y:S01]  /*572c0*/  HMMA.16816.F32.BF16 R4, R24.reuse, R12, R4 ;  /* 0x0000000c1804723c */ /* 0x044fe20000041804 */
[----:B------:R0:W-:Y:S01]  /*572d0*/  STL [R1+0x393c], R16 ;  /* 0x00393c1001007387 */ /* 0x0001e20000100800 */
[----:B------:R-:W-:Y:S01]  /*572e0*/  STL [R1+0x3938], R17 ;  /* 0x0039381101007387 */ /* 0x000fe20000100800 */
[----:B------:R-:W-:Y:S02]  /*572f0*/  STL.64 [R1+0x3930], R14 ;  /* 0x0039300e01007387 */ /* 0x000fe40000100a00 */
[----:B------:R-:W-:Y:S11]  /*57300*/  STL.64 [R1+0x3928], R12 ;  /* 0x0039280c01007387 */ /* 0x000ff60000100a00 */
[----:B------:R-:W-:Y:S07]  /*57310*/  @!UPT UIADD3 URZ, URZ, URZ, URZ ;  /* 0x0000003f3f3ff290 */ /* 0x000fee000fffe03f */
[----:B------:R-:W-:Y:S01]  /*57320*/  STL.64 [R1+0x270], R4 ;  /* 0x0002700401007387 */ /* 0x000fe20000100a00 */
[----:B------:R4:W-:Y:S02]  /*57330*/  STL.64 [R1+0x278], R6 ;  /* 0x0002780601007387 */ /* 0x0009e40000100a00 */
[----:B0-----:R-:W2:Y:S01]  /*57340*/  LDL.LU R16, [R1+0x420] ;  /* 0x0004200001107983 */ /* 0x001ea20000300800 */
[----:B----4-:R-:W-:Y:S01]  /*57350*/  HMMA.16816.F32.BF16 R4, R24, R8, R20 ;  /* 0x000000081804723c */ /* 0x010fe20000041814 */
[----:B------:R-:W0:Y:S11]  /*57360*/  LDSM.16.MT88.4 R20, [R28+0x21000] ;  /* 0x021000001c14783b */ /* 0x000e360000004200 */
[----:B------:R-:W-:Y:S11]  /*57370*/  @!UPT UIADD3 URZ, URZ, URZ, URZ ;  /* 0x0000003f3f3ff290 */ /* 0x000ff6000fffe03f */
[----:B------:R-:W-:Y:S01]  /*57380*/  STL.64 [R1+0x260], R4 ;  /* 0x0002600401007387 */ /* 0x000fe20000100a00 */
[----:B------:R-:W-:Y:S02]  /*57390*/  STL.64 [R1+0x268], R6 ;  /* 0x0002680601007387 */ /* 0x000fe40000100a00 */
[----:B------:R-:W2:Y:S02]  /*573a0*/  LDL.LU R17, [R1+0x424] ;  /* 0x0004240001117983 */ /* 0x000ea40000300800 */
[----:B------:R-:W4:Y:S01]  /*573b0*/  LDL.LU R18, [R1+0x428] ;  /* 0x0004280001127983 */ /* 0x000f220000300800 */
[----:B------:R-:W4:Y:S04]  /*573c0*/  LDL.LU R19, [R1+0x42c] ;  /* 0x00042c0001137983 */ /* 0x000f280000300800 */
[----:B----4-:R-:W-:Y:S01]  /*573d0*/  STL.64 [R1+0x3a28], R18 ;  /* 0x003a281201007387 */ /* 0x010fe20000100a00 */
[----:B--2---:R1:W-:Y:S03]  /*573e0*/  STL.64 [R1+0x3a20], R16 ;  /* 0x003a201001007387 */ /* 0x0043e60000100a00 */
[----:B-1----:R-:W2:Y:S01]  /*573f0*/  LDL.LU R16, [R1+0x250] ;  /* 0x0002500001107983 */ /* 0x002ea20000300800 */
[----:B------:R-:W2:Y:S02]  /*57400*/  LDL.LU R17, [R1+0x254] ;  /* 0x0002540001117983 */ /* 0x000ea40000300800 */
[----:B------:R-:W2:Y:S02]  /*57410*/  LDL.LU R18, [R1+0x258] ;  /* 0x0002580001127983 */ /* 0x000ea40000300800 */
[----:B------:R-:W2:Y:S01]  /*57420*/  LDL.LU R19, [R1+0x25c] ;  /* 0x00025c0001137983 */ /* 0x000ea20000300800 */
[----:B------:R1:W-:Y:S01]  /*57430*/  STL.64 [R1+0x3a18], R8 ;  /* 0x003a180801007387 */ /* 0x0003e20000100a00 */
[----:B------:R-:W4:Y:S03]  /*57440*/  LDL.64 R4, [R1+0x100] ;  /* 0x0001000001047983 */ /* 0x000f260000100a00 */
[----:B-1----:R-:W2:Y:S04]  /*57450*/  LDL.64 R8, [R1+0x150] ;  /* 0x0001500001087983 */ /* 0x002ea80000100a00 */
[----:B----4-:R1:W-:Y:S04]  /*57460*/  STL.64 [R1+0x39c8], R4 ;  /* 0x0039c80401007387 */ /* 0x0103e80000100a00 */
[----:B-1----:R-:W4:Y:S04]  /*57470*/  LDL.64 R4, [R1+0x110] ;  /* 0x0001100001047983 */ /* 0x002f280000100a00 */
[----:B----4-:R1:W-:Y:S04]  /*57480*/  STL.64 [R1+0x39e0], R4 ;  /* 0x0039e00401007387 */ /* 0x0103e80000100a00 */
[----:B-1----:R-:W4:Y:S04]  /*57490*/  LDL.64 R4, [R1+0x120] ;  /* 0x0001200001047983 */ /* 0x002f280000100a00 */
[----:B----4-:R-:W-:Y:S01]  /*574a0*/  STL.64 [R1+0x39f8], R4 ;  /* 0x0039f80401007387 */ /* 0x010fe20000100a00 */
[----:B0-----:R-:W-:Y:S02]  /*574b0*/  STL.64 [R1+0x3848], R22 ;  /* 0x0038481601007387 */ /* 0x001fe40000100a00 */
[----:B------:R0:W-:Y:S02]  /*574c0*/  STL.64 [R1+0x3840], R20 ;  /* 0x0038401401007387 */ /* 0x0001e40000100a00 */
[----:B0-----:R-:W4:Y:S04]  /*574d0*/  LDL.LU.64 R20, [R1+0xd0] ;  /* 0x0000d00001147983 */ /* 0x001f280000300a00 */
[----:B----4-:R0:W-:Y:S04]  /*574e0*/  STL.64 [R1+0x39c0], R20 ;  /* 0x0039c01401007387 */ /* 0x0101e80000100a00 */
[----:B0-----:R-:W4:Y:S01]  /*574f0*/  LDL.LU R20, [R1+0x3d0] ;  /* 0x0003d00001147983 */ /* 0x001f220000300800 */
[----:B------:R-:W4:Y:S02]  /*57500*/  LDL.LU R21, [R1+0x3d4] ;  /* 0x0003d40001157983 */ /* 0x000f240000300800 */
[----:B------:R-:W2:Y:S02]  /*57510*/  LDL.LU R22, [R1+0x3d8] ;  /* 0x0003d80001167983 */ /* 0x000ea40000300800 */
[----:B------:R-:W2:Y:S01]  /*57520*/  LDL.LU R23, [R1+0x3dc] ;  /* 0x0003dc0001177983 */ /* 0x000ea20000300800 */
[----:B------:R-:W2:Y:S04]  /*57530*/  LDL R4, [R1+0x130] ;  /* 0x0001300001047983 */ /* 0x000ea80000100800 */
[----:B------:R-:W2:Y:S04]  /*57540*/  LDL R5, [R1+0x134] ;  /* 0x0001340001057983 */ /* 0x000ea80000100800 */
[----:B--2---:R0:W-:Y:S04]  /*57550*/  STL.64 [R1+0x3a10], R4 ;  /* 0x003a100401007387 */ /* 0x0041e80000100a00 */
[----:B0-----:R-:W2:Y:S01]  /*57560*/  LDL R4, [R1+0x30] ;  /* 0x0000300001047983 */ /* 0x001ea20000100800 */
[----:B------:R-:W-:-:S02]  /*57570*/  IMAD.MOV.U32 R5, RZ, RZ, R3 ;  /* 0x000000ffff057224 */ /* 0x000fc400078e0003 */
[----:B------:R-:W2:Y:S02]  /*57580*/  LDL.LU R3, [R1+0x3a34] ;  /* 0x003a340001037983 */ /* 0x000ea40000300800 */
[----:B------:R-:W-:Y:S01]  /*57590*/  STL.64 [R1+0x39d8], R22 ;  /* 0x0039d81601007387 */ /* 0x000fe20000100a00 */
[----:B----4-:R0:W-:Y:S04]  /*575a0*/  STL.64 [R1+0x39d0], R20 ;  /* 0x0039d01401007387 */ /* 0x0101e80000100a00 */
[----:B0-----:R-:W4:Y:S01]  /*575b0*/  LDL.LU R20, [R1+0x3e0] ;  /* 0x0003e00001147983 */ /* 0x001f220000300800 */
[----:B------:R-:W4:Y:S02]  /*575c0*/  LDL.LU R21, [R1+0x3e4] ;  /* 0x0003e40001157983 */ /* 0x000f240000300800 */
[----:B------:R-:W3:Y:S02]  /*575d0*/  LDL.LU R22, [R1+0x3e8] ;  /* 0x0003e80001167983 */ /* 0x000ee40000300800 */
[----:B--2---:R-:W-:-:S02]  /*575e0*/  IMAD.MOV.U32 R23, RZ, RZ, R3 ;  /* 0x000000ffff177224 */ /* 0x004fc400078e0003 */
[----:B------:R-:W2:Y:S04]  /*575f0*/  LDL.LU R3, [R1+0x3a30] ;  /* 0x003a300001037983 */ /* 0x000ea80000300800 */
[----:B---3--:R-:W-:Y:S01]  /*57600*/  STL.64 [R1+0x39f0], R22 ;  /* 0x0039f01601007387 */ /* 0x008fe20000100a00 */
[----:B----4-:R0:W-:Y:S03]  /*57610*/  STL.64 [R1+0x39e8], R20 ;  /* 0x0039e81401007387 */ /* 0x0101e60000100a00 */
[----:B0-----:R-:W3:Y:S01]  /*57620*/  LDL.LU R20, [R1+0x3f0] ;  /* 0x0003f00001147983 */ /* 0x001ee20000300800 */
[----:B------:R-:W3:Y:S02]  /*57630*/  LDL.LU R21, [R1+0x3f4] ;  /* 0x0003f40001157983 */ /* 0x000ee40000300800 */
[----:B------:R-:W4:Y:S02]  /*57640*/  LDL.LU R22, [R1+0x3f8] ;  /* 0x0003f80001167983 */ /* 0x000f240000300800 */
[----:B------:R-:W4:Y:S01]  /*57650*/  LDL.LU R23, [R1+0x3fc] ;  /* 0x0003fc0001177983 */ /* 0x000f220000300800 */
[----:B------:R-:W-:Y:S01]  /*57660*/  HMMA.16816.F32.BF16 R4, R24, R4, R16 ;  /* 0x000000041804723c */ /* 0x000fe20000041810 */
[----:B----4-:R-:W-:Y:S01]  /*57670*/  STL.64 [R1+0x3a08], R22 ;  /* 0x003a081601007387 */ /* 0x010fe20000100a00 */
[----:B---3--:R0:W-:Y:S03]  /*57680*/  STL.64 [R1+0x3a00], R20 ;  /* 0x003a001401007387 */ /* 0x0081e60000100a00 */
[----:B0-----:R-:W3:Y:S01]  /*57690*/  LDL.LU R20, [R1+0x400] ;  /* 0x0004000001147983 */ /* 0x001ee20000300800 */
[----:B------:R-:W3:Y:S02]  /*576a0*/  LDL.LU R21, [R1+0x404] ;  /* 0x0004040001157983 */ /* 0x000ee40000300800 */
[----:B------:R-:W3:Y:S02]  /*576b0*/  LDL.LU R22, [R1+0x408] ;  /* 0x0004080001167983 */ /* 0x000ee40000300800 */
[----:B------:R-:W-:Y:S01]  /*576c0*/  STL [R1+0x3578], R28 ;  /* 0x0035781c01007387 */ /* 0x000fe20000100800 */
[----:B------:R-:W4:Y:S01]  /*576d0*/  LDL.LU.64 R18, [R1+0x3a28] ;  /* 0x003a280001127983 */ /* 0x000f220000300a00 */
[----:B------:R-:W4:Y:S11]  /*576e0*/  LDL.LU.64 R16, [R1+0x3a20] ;  /* 0x003a200001107983 */ /* 0x000f360000300a00 */
[----:B------:R-:W-:Y:S02]  /*576f0*/  STL.64 [R1+0x250], R4 ;  /* 0x0002500401007387 */ /* 0x000fe40000100a00 */
[----:B------:R4:W-:Y:S02]  /*57700*/  STL.64 [R1+0x258], R6 ;  /* 0x0002580601007387 */ /* 0x0009e40000100a00 */
[----:B--2---:R-:W-:-:S02]  /*57710*/  IMAD.MOV.U32 R23, RZ, RZ, R3 ;  /* 0x000000ffff177224 */ /* 0x004fc400078e0003 */
[----:B------:R-:W-:Y:S02]  /*57720*/  IMAD.MOV.U32 R13, RZ, RZ, R10 ;  /* 0x000000ffff0d7224 */ /* 0x000fe400078e000a */
[----:B------:R-:W-:Y:S01]  /*57730*/  IMAD.MOV.U32 R12, RZ, RZ, R11 ;  /* 0x000000ffff0c7224 */ /* 0x000fe200078e000b */
[----:B----4-:R-:W-:Y:S07]  /*57740*/  HMMA.16816.F32.BF16 R4, R24, R8, R16 ;  /* 0x000000081804723c */ /* 0x010fee0000041810 */
[----:B------:R-:W-:-:S02]  /*57750*/  IMAD.MOV.U32 R16, RZ, RZ, R8 ;  /* 0x000000ffff107224 */ /* 0x000fc400078e0008 */
[----:B------:R-:W-:Y:S02]  /*57760*/  IMAD.MOV.U32 R17, RZ, RZ, R9 ;  /* 0x000000ffff117224 */ /* 0x000fe400078e0009 */
[----:B------:R-:W2:Y:S11]  /*57770*/  LDL.LU.64 R8, [R1+0x3a18] ;  /* 0x003a180001087983 */ /* 0x000eb60000300a00 */
[----:B------:R-:W-:Y:S02]  /*57780*/  @!UPT UIADD3 URZ, URZ, URZ, URZ ;  /* 0x0000003f3f3ff290 */ /* 0x000fe4000fffe03f */
[----:B------:R-:W-:Y:S02]  /*57790*/  IMAD.MOV.U32 R3, RZ, RZ, R7 ;  /* 0x000000ffff037224 */ /* 0x000fe400078e0007 */
[----:B------:R-:W-:Y:S02]  /*577a0*/  IMAD.MOV.U32 R10, RZ, RZ, R5 ;  /* 0x000000ffff0a7224 */ /* 0x000fe400078e0005 */
[----:B------:R-:W-:Y:S02]  /*577b0*/  IMAD.MOV.U32 R11, RZ, RZ, R6 ;  /* 0x000000ffff0b7224 */ /* 0x000fe400078e0006 */
[----:B------:R-:W-:Y:S02]  /*577c0*/  IMAD.MOV.U32 R28, RZ, RZ, R4 ;  /* 0x000000ffff1c7224 */ /* 0x000fe400078e0004 */
[----:B------:R-:W3:Y:S01]  /*577d0*/  LDL.LU.64 R4, [R1+0x3a10] ;  /* 0x003a100001047983 */ /* 0x000ee20000300a00 */
[----:B------:R-:W-:Y:S02]  /*577e0*/  STL [R1+0x36e8], R3 ;  /* 0x0036e80301007387 */ /* 0x000fe40000100800 */
[----:B------:R-:W-:Y:S02]  /*577f0*/  STL [R1+0x367c], R10 ;  /* 0x00367c0a01007387 */ /* 0x000fe40000100800 */
[----:B------:R-:W-:Y:S01]  /*57800*/  STL [R1+0x39b0], R11 ;  /* 0x0039b00b01007387 */ /* 0x000fe20000100800 */
[----:B--2---:R0:W-:Y:S04]  /*57810*/  STL.64 [R1+0x39a8], R8 ;  /* 0x0039a80801007387 */ /* 0x0041e80000100a00 */
[----:B0-----:R-:W2:Y:S01]  /*57820*/  LDL.LU R8, [R1+0x410] ;  /* 0x0004100001087983 */ /* 0x001ea20000300800 */
[----:B------:R-:W2:Y:S02]  /*57830*/  LDL.LU R9, [R1+0x414] ;  /* 0x0004140001097983 */ /* 0x000ea40000300800 */
[----:B------:R-:W2:Y:S02]  /*57840*/  LDL.LU R10, [R1+0x418] ;  /* 0x00041800010a7983 */ /* 0x000ea40000300800 */
[----:B------:R-:W2:Y:S01]  /*57850*/  LDL.LU R11, [R1+0x41c] ;  /* 0x00041c00010b7983 */ /* 0x000ea20000300800 */
[C---:B---3--:R-:W-:Y:S01]  /*57860*/  HMMA.16816.F32.BF16 R4, R24.reuse, R4, R20 ;  /* 0x000000041804723c */ /* 0x048fe20000041814 */
[----:B------:R-:W-:Y:S07]  /*57870*/  STL [R1+0x3678], R28 ;  /* 0x0036781c01007387 */ /* 0x000fee0000100800 */
[C---:B--2---:R-:W-:Y:S01]  /*57880*/  HMMA.16816.F32.BF16 R12, R24.reuse, R12, R8 ;  /* 0x0000000c180c723c */ /* 0x044fe20000041808 */
[----:B------:R-:W2:Y:S11]  /*57890*/  LDL.LU R8, [R1+0x3c0] ;  /* 0x0003c00001087983 */ /* 0x000eb60000300800 */
[----:B------:R-:W-:Y:S11]  /*578a0*/  @!UPT UIADD3 URZ, URZ, URZ, URZ ;  /* 0x0000003f3f3ff290 */ /* 0x000ff6000fffe03f */
[----:B------:R0:W-:Y:S01]  /*578b0*/  STL.64 [R1+0x420], R12 ;  /* 0x0004200c01007387 */ /* 0x0001e20000100a00 */
[----:B------:R-:W-:Y:S02]  /*578c0*/  STL.64 [R1+0x428], R14 ;  /* 0x0004280e01007387 */ /* 0x000fe40000100a00 */
[----:B------:R-:W2:Y:S02]  /*578d0*/  LDL.LU R9, [R1+0x3c4] ;  /* 0x0003c40001097983 */ /* 0x000ea40000300800 */
[----:B------:R-:W2:Y:S01]  /*578e0*/  LDL.LU R10, [R1+0x3c8] ;  /* 0x0003c800010a7983 */ /* 0x000ea20000300800 */
[----:B------:R-:W2:Y:S04]  /*578f0*/  LDL.LU R11, [R1+0x3cc] ;  /* 0x0003cc00010b7983 */ /* 0x000ea80000300800 */
[----:B0-----:R-:W2:Y:S01]  /*57900*/  LDL.64 R12, [R1+0xf0] ;  /* 0x0000f000010c7983 */ /* 0x001ea20000100a00 */
[----:B------:R-:W3:Y:S02]  /*57910*/  LDL.LU.64 R22, [R1+0x3a08] ;  /* 0x003a080001167983 */ /* 0x000ee40000300a00 */
[----:B------:R-:W3:Y:S02]  /*57920*/  LDL.LU.64 R20, [R1+0x3a00] ;  /* 0x003a000001147983 */ /* 0x000ee40000300a00 */
[----:B------:R0:W-:Y:S01]  /*57930*/  STL.64 [R1+0x410], R4 ;  /* 0x0004100401007387 */ /* 0x0001e20000100a00 */
[----:B------:R-:W-:Y:S04]  /*57940*/  STL.64 [R1+0x418], R6 ;  /* 0x0004180601007387 */ /* 0x000fe80000100a00 */
[----:B0-----:R-:W3:Y:S02]  /*57950*/  LDL.LU.64 R4, [R1+0x39f8] ;  /* 0x0039f80001047983 */ /* 0x001ee40000300a00 */
[----:B---3--:R-:W-:Y:S01]  /*57960*/  HMMA.16816.F32.BF16 R20, R24, R4, R20 ;  /* 0x000000041814723c */ /* 0x008fe20000041814 */
[----:B------:R-:W-:-:S02]  /*57970*/  IMAD.MOV.U32 R2, RZ, RZ, R4 ;  /* 0x000000ffff027224 */ /* 0x000fc400078e0004 */
[----:B------:R-:W-:Y:S11]  /*57980*/  IMAD.MOV.U32 R0, RZ, RZ, R5 ;  /* 0x000000ffff007224 */ /* 0x000ff600078e0005 */
[----:B------:R-:W-:Y:S09]  /*57990*/  @!UPT UIADD3 URZ, URZ, URZ, URZ ;  /* 0x0000003f3f3ff290 */ /* 0x000ff2000fffe03f */
[----:B------:R-:W-:Y:S01]  /*579a0*/  STL.64 [R1+0x400], R20 ;  /* 0x0004001401007387 */ /* 0x000fe20000100a00 */
[----:B------:R0:W-:Y:S03]  /*579b0*/  STL.64 [R1+0x408], R22 ;  /* 0x0004081601007387 */ /* 0x0001e60000100a00 */
[----:B0-----:R-:W3:Y:S01]  /*579c0*/  LDL.LU.64 R22, [R1+0x39f0] ;  /* 0x0039f00001167983 */ /* 0x001ee20000300a00 */
[----:B------:R-:W3:Y:S02]  /*579d0*/  LDL.LU.64 R20, [R1+0x39e8] ;  /* 0x0039e80001147983 */ /* 0x000ee40000300a00 */
[----:B------:R-:W3:Y:S02]  /*579e0*/  LDL.LU.64 R4, [R1+0x39e0] ;  /* 0x0039e00001047983 */ /* 0x000ee40000300a00 */
[----:B------:R-:W-:Y:S01]  /*579f0*/  STL [R1+0x38c8], R2 ;  /* 0x0038c80201007387 */ /* 0x000fe20000100800 */
        /* <DEDUP_REMOVED lines=9> */
[----:B---3--:R-:W-:Y:S01]  /*57a90*/  HMMA.16816.F32.BF16 R20, R24, R4, R20 ;  /* 0x000000041814723c */ /* 0x008fe20000041814 */
[----:B------:R-:W-:Y:S11]  /*57aa0*/  IMAD.MOV.U32 R19, RZ, RZ, R5 ;  /* 0x000000ffff137224 */ /* 0x000ff600078e0005 */
[----:B------:R-:W-:Y:S11]  /*57ab0*/  @!UPT UIADD3 URZ, URZ, URZ, URZ ;  /* 0x0000003f3f3ff290 */ /* 0x000ff6000fffe03f */
[----:B------:R0:W-:Y:S01]  /*57ac0*/  STL.64 [R1+0x3e0], R20 ;  /* 0x0003e01401007387 */ /* 0x0001e20000100a00 */
[----:B------:R1:W-:Y:S03]  /*57ad0*/  STL.64 [R1+0x3e8], R22 ;  /* 0x0003e81601007387 */ /* 0x0003e60000100a00 */
[----:B0-----:R-:W3:Y:S01]  /*57ae0*/  LDL.LU.64 R20, [R1+0x39c0] ;  /* 0x0039c00001147983 */ /* 0x001ee20000300a00 */
[----:B-1----:R-:W-:Y:S02]  /*57af0*/  IMAD.MOV.U32 R22, RZ, RZ, R4 ;  /* 0x000000ffff167224 */ /* 0x002fe400078e0004 */
[----:B------:R-:W4:Y:S02]  /*57b00*/  LDL.LU.64 R4, [R1+0x39b8] ;  /* 0x0039b80001047983 */ /* 0x000f240000300a00 */
[----:B------:R-:W-:Y:S01]  /*57b10*/  STL.64 [R1+0x3948], R18 ;  /* 0x0039481201007387 */ /* 0x000fe20000100a00 */
[----:B------:R4:W-:Y:S02]  /*57b20*/  STL.64 [R1+0x3940], R16 ;  /* 0x0039401001007387 */ /* 0x0009e40000100a00 */
[----:B----4-:R-:W-:-:S02]  /*57b30*/  IMAD.MOV.U32 R17, RZ, RZ, R4 ;  /* 0x000000ffff117224 */ /* 0x010fc400078e0004 */
[----:B------:R-:W-:Y:S01]  /*57b40*/  IMAD.MOV.U32 R16, RZ, RZ, R5 ;  /* 0x000000ffff107224 */ /* 0x000fe200078e0005 */
[----:B------:R-:W4:Y:S01]  /*57b50*/  LDL.LU R4, [R1+0x240] ;  /* 0x0002400001047983 */ /* 0x000f220000300800 */
[----:B------:R-:W4:Y:S02]  /*57b60*/  LDL.LU R5, [R1+0x244] ;  /* 0x0002440001057983 */ /* 0x000f240000300800 */
[----:B------:R-:W3:Y:S02]  /*57b70*/  LDL.LU R6, [R1+0x248] ;  /* 0x0002480001067983 */ /* 0x000ee40000300800 */
[----:B------:R-:W3:Y:S01]  /*57b80*/  LDL.LU R7, [R1+0x24c] ;  /* 0x00024c0001077983 */ /* 0x000ee20000300800 */
[----:B--2---:R-:W-:Y:S01]  /*57b90*/  HMMA.16816.F32.BF16 R8, R24, R12, R8 ;  /* 0x0000000c1808723c */ /* 0x004fe20000041808 */
[----:B---3--:R-:W-:Y:S01]  /*57ba0*/  STL.64 [R1+0x3990], R6 ;  /* 0x0039900601007387 */ /* 0x008fe20000100a00 */
[----:B----4-:R0:W-:Y:S03]  /*57bb0*/  STL.64 [R1+0x3988], R4 ;  /* 0x0039880401007387 */ /* 0x0101e60000100a00 */
[----:B0-----:R-:W2:Y:S01]  /*57bc0*/  LDL.LU R4, [R1+0x3b0] ;  /* 0x0003b00001047983 */ /* 0x001ea20000300800 */
[----:B------:R-:W2:Y:S02]  /*57bd0*/  LDL.LU R5, [R1+0x3b4] ;  /* 0x0003b40001057983 */ /* 0x000ea40000300800 */
[----:B------:R-:W2:Y:S02]  /*57be0*/  LDL.LU R6, [R1+0x3b8] ;  /* 0x0003b80001067983 */ /* 0x000ea40000300800 */
[----:B------:R-:W2:Y:S01]  /*57bf0*/  LDL.LU R7, [R1+0x3bc] ;  /* 0x0003bc0001077983 */ /* 0x000ea20000300800 */
[----:B------:R0:W-:Y:S04]  /*57c00*/  STL.64 [R1+0x3960], R16 ;  /* 0x0039601001007387 */ /* 0x0001e80000100a00 */
[----:B0-----:R-:W3:Y:S01]  /*57c10*/  LDL R16, [R1+0x20] ;  /* 0x0000200001107983 */ /* 0x001ee20000100800 */
[----:B------:R-:W-:-:S02]  /*57c20*/  IMAD.MOV.U32 R17, RZ, RZ, R29 ;  /* 0x000000ffff117224 */ /* 0x000fc400078e001d */
[----:B------:R-:W4:Y:S02]  /*57c30*/  LDL.LU R29, [R1+0x39b4] ;  /* 0x0039b400011d7983 */ /* 0x000f240000300800 */
[----:B------:R-:W-:Y:S01]  /*57c40*/  IMAD.MOV.U32 R23, RZ, RZ, R12 ;  /* 0x000000ffff177224 */ /* 0x000fe200078e000c */
[----:B---3--:R0:W-:Y:S04]  /*57c50*/  STL.64 [R1+0x3998], R16 ;  /* 0x0039981001007387 */ /* 0x0081e80000100a00 */
[----:B0-----:R-:W2:Y:S01]  /*57c60*/  LDL.64 R16, [R1+0xe0] ;  /* 0x0000e00001107983 */ /* 0x001ea20000100a00 */
[----:B------:R-:W-:Y:S02]  /*57c70*/  STL.64 [R1+0x3d0], R8 ;  /* 0x0003d00801007387 */ /* 0x000fe40000100a00 */
[----:B------:R0:W-:Y:S02]  /*57c80*/  STL.64 [R1+0x3d8], R10 ;  /* 0x0003d80a01007387 */ /* 0x0001e40000100a00 */
[----:B0-----:R-:W3:Y:S01]  /*57c90*/  LDL.LU R11, [R1+0x39b0] ;  /* 0x0039b000010b7983 */ /* 0x001ee20000300800 */
[----:B------:R-:W2:Y:S02]  /*57ca0*/  LDL.LU.64 R8, [R1+0x39a8] ;  /* 0x0039a80001087983 */ /* 0x000ea40000300a00 */
[----:B------:R-:W-:-:S02]  /*57cb0*/  IMAD.MOV.U32 R10, RZ, RZ, R13 ;  /* 0x000000ffff0a7224 */ /* 0x000fc400078e000d */
[----:B------:R-:W2:Y:S01]  /*57cc0*/  LDL.LU R12, [R1+0x370] ;  /* 0x00037000010c7983 */ /* 0x000ea20000300800 */
[----:B------:R-:W2:Y:S01]  /*57cd0*/  LDL.LU R13, [R1+0x374] ;  /* 0x00037400010d7983 */ /* 0x000ea20000300800 */
[----:B------:R-:W2:Y:S02]  /*57ce0*/  LDL.LU R14, [R1+0x378] ;  /* 0x00037800010e7983 */ /* 0x000ea40000300800 */
[----:B----4-:R-:W-:Y:S02]  /*57cf0*/  IMAD.MOV.U32 R15, RZ, RZ, R29 ;  /* 0x000000ffff0f7224 */ /* 0x010fe400078e001d */
[----:B------:R-:W4:Y:S04]  /*57d00*/  LDL.LU R29, [R1+0x39a0] ;  /* 0x0039a000011d7983 */ /* 0x000f280000300800 */
[----:B--2---:R-:W-:Y:S01]  /*57d10*/  STL.64 [R1+0x3958], R14 ;  /* 0x0039580e01007387 */ /* 0x004fe20000100a00 */
[----:B------:R0:W-:Y:S03]  /*57d20*/  STL.64 [R1+0x3950], R12 ;  /* 0x0039500c01007387 */ /* 0x0001e60000100a00 */
[----:B0-----:R-:W2:Y:S01]  /*57d30*/  LDL.LU R12, [R1+0x390] ;  /* 0x00039000010c7983 */ /* 0x001ea20000300800 */
[----:B------:R-:W2:Y:S02]  /*57d40*/  LDL.LU R13, [R1+0x394] ;  /* 0x00039400010d7983 */ /* 0x000ea40000300800 */
[----:B------:R-:W2:Y:S02]  /*57d50*/  LDL.LU R14, [R1+0x398] ;  /* 0x00039800010e7983 */ /* 0x000ea40000300800 */
[----:B------:R-:W2:Y:S01]  /*57d60*/  LDL.LU R15, [R1+0x39c] ;  /* 0x00039c00010f7983 */ /* 0x000ea20000300800 */
[----:B------:R-:W-:Y:S01]  /*57d70*/  HMMA.16816.F32.BF16 R4, R24, R16, R4 ;  /* 0x000000101804723c */ /* 0x000fe20000041804 */
[----:B------:R-:W-:-:S02]  /*57d80*/  IMAD.MOV.U32 R2, RZ, RZ, R16 ;  /* 0x000000ffff027224 */ /* 0x000fc400078e0010 */
[----:B------:R-:W-:Y:S01]  /*57d90*/  IMAD.MOV.U32 R28, RZ, RZ, R17 ;  /* 0x000000ffff1c7224 */ /* 0x000fe200078e0011 */
[----:B--2---:R-:W-:Y:S01]  /*57da0*/  STL.64 [R1+0x3970], R14 ;  /* 0x0039700e01007387 */ /* 0x004fe20000100a00 */
[----:B------:R0:W-:Y:S03]  /*57db0*/  STL.64 [R1+0x3968], R12 ;  /* 0x0039680c01007387 */ /* 0x0001e60000100a00 */
[----:B0-----:R-:W2:Y:S01]  /*57dc0*/  LDL.LU R12, [R1+0x3a0] ;  /* 0x0003a000010c7983 */ /* 0x001ea20000300800 */
[----:B------:R-:W2:Y:S02]  /*57dd0*/  LDL.LU R13, [R1+0x3a4] ;  /* 0x0003a400010d7983 */ /* 0x000ea40000300800 */
[----:B------:R-:W2:Y:S02]  /*57de0*/  LDL.LU R14, [R1+0x3a8] ;  /* 0x0003a800010e7983 */ /* 0x000ea40000300800 */
[----:B---3--:R-:W-:Y:S01]  /*57df0*/  STL.64 [R1+0x3920], R10 ;  /* 0x0039200a01007387 */ /* 0x008fe20000100a00 */
[----:B------:R0:W-:Y:S01]  /*57e00*/  STL.64 [R1+0x3918], R8 ;  /* 0x0039180801007387 */ /* 0x0001e20000100a00 */
[----:B----4-:R-:W-:-:S09]  /*57e10*/  IMAD.MOV.U32 R15, RZ, RZ, R29 ;  /* 0x000000ffff0f7224 */ /* 0x010fd200078e001d */
[----:B------:R-:W-:Y:S01]  /*57e20*/  IMAD.MOV.U32 R29, RZ, RZ, R7 ;  /* 0x000000ffff1d7224 */ /* 0x000fe200078e0007 */
[----:B0-----:R-:W3:Y:S01]  /*57e30*/  LDL.64 R8, [R1] ;  /* 0x0000000001087983 */ /* 0x001ee20000100a00 */
[----:B------:R-:W2:Y:S02]  /*57e40*/  LDL.LU.64 R16, [R1+0x3998] ;  /* 0x0039980001107983 */ /* 0x000ea40000300a00 */
[----:B------:R-:W-:Y:S02]  /*57e50*/  STL.64 [R1+0x3c0], R4 ;  /* 0x0003c00401007387 */ /* 0x000fe40000100a00 */
[----:B------:R0:W-:Y:S02]  /*57e60*/  STL [R1+0x3c8], R6 ;  /* 0x0003c80601007387 */ /* 0x0001e40000100800 */
[----:B0-----:R-:W4:Y:S01]  /*57e70*/  LDL.LU.64 R6, [R1+0x3990] ;  /* 0x0039900001067983 */ /* 0x001f220000300a00 */
[----:B------:R-:W4:Y:S02]  /*57e80*/  LDL.LU.64 R4, [R1+0x3988] ;  /* 0x0039880001047983 */ /* 0x000f240000300a00 */
[----:B------:R-:W-:Y:S01]  /*57e90*/  STL [R1+0x36ec], R29 ;  /* 0x0036ec1d01007387 */ /* 0x000fe20000100800 */
[----:B----4-:R-:W-:Y:S01]  /*57ea0*/  HMMA.16816.F32.BF16 R24, R24, R20, R4 ;  /* 0x000000141818723c */ /* 0x010fe20000041804 */
[----:B------:R-:W2:Y:S01]  /*57eb0*/  LDL.LU.64 R6, [R1+0x3980] ;  /* 0x0039800001067983 */ /* 0x000ea20000300a00 */
[----:B------:R-:W2:Y:S11]  /*57ec0*/  LDL.LU.64 R4, [R1+0x3978] ;  /* 0x0039780001047983 */ /* 0x000eb60000300a00 */
[----:B------:R-:W-:Y:S10]  /*57ed0*/  @!UPT UIADD3 URZ, URZ, URZ, URZ ;  /* 0x0000003f3f3ff290 */ /* 0x000ff4000fffe03f */
[----:B------:R0:W-:Y:S01]  /*57ee0*/  STL.64 [R1+0x240], R24 ;  /* 0x0002401801007387 */ /* 0x0001e20000100a00 */
[----:B------:R1:W-:Y:S03]  /*57ef0*/  STL.64 [R1+0x248], R26 ;  /* 0x0002481a01007387 */ /* 0x0003e60000100a00 */
[----:B0-----:R-:W3:Y:S01]  /*57f00*/  LDL.LU R24, [R1+0x380] ;  /* 0x0003800001187983 */ /* 0x001ee20000300800 */
[----:B------:R-:W3:Y:S02]  /*57f10*/  LDL.LU R25, [R1+0x384] ;  /* 0x0003840001197983 */ /* 0x000ee40000300800 */
[----:B-1----:R-:W3:Y:S02]  /*57f20*/  LDL.LU R26, [R1+0x388] ;  /* 0x00038800011a7983 */ /* 0x002ee40000300800 */
[----:B------:R-:W3:Y:S01]  /*57f30*/  LDL.LU R27, [R1+0x38c] ;  /* 0x00038c00011b7983 */ /* 0x000ee20000300800 */
[----:B------:R-:W-:Y:S01]  /*57f40*/  STL.64 [R1+0x3850], R20 ;  /* 0x0038501401007387 */ /* 0x000fe20000100a00 */
[C---:B--2---:R-:W-:Y:S03]  /*57f50*/  HMMA.16816.F32.BF16 R16, R4.reuse, R16, R12 ;  /* 0x000000100410723c */ /* 0x044fe6000004180c */
[----:B------:R-:W2:Y:S01]  /*57f60*/  LDL.LU.64 R14, [R1+0x3970] ;  /* 0x00397000010e7983 */ /* 0x000ea20000300a00 */
[----:B------:R-:W2:Y:S11]  /*57f70*/  LDL.LU.64 R12, [R1+0x3968] ;  /* 0x00396800010c7983 */ /* 0x000eb60000300a00 */
[----:B------:R-:W-:Y:S08]  /*57f80*/  @!UPT UIADD3 URZ, URZ, URZ, URZ ;  /* 0x0000003f3f3ff290 */ /* 0x000ff0000fffe03f */
[----:B------:R0:W-:Y:S01]  /*57f90*/  STL.64 [R1+0x3b0], R16 ;  /* 0x0003b01001007387 */ /* 0x0001e20000100a00 */
[----:B------:R2:W-:Y:S03]  /*57fa0*/  STL.64 [R1+0x3b8], R18 ;  /* 0x0003b81201007387 */ /* 0x0005e60000100a00 */
[----:B0-----:R-:W2:Y:S01]  /*57fb0*/  LDL.LU.64 R16, [R1+0x3960] ;  /* 0x0039600001107983 */ /* 0x001ea20000300a00 */
[----:B---3--:R-:W-:Y:S01]  /*57fc0*/  HMMA.16816.F32.BF16 R24, R4, R8, R24 ;  /* 0x000000080418723c */ /* 0x008fe20000041818 */
[----:B------:R-:W-:Y:S02]  /*57fd0*/  IMAD.MOV.U32 R21, RZ, RZ, R8 ;  /* 0x000000ffff157224 */ /* 0x000fe400078e0008 */
[----:B------:R-:W-:-:S05]  /*57fe0*/  IMAD.MOV.U32 R20, RZ, RZ, R9 ;  /* 0x000000ffff147224 */ /* 0x000fca00078e0009 */
[----:B--2---:R-:W-:Y:S01]  /*57ff0*/  HMMA.16816.F32.BF16 R16, R4, R16, R12 ;  /* 0x000000100410723c */ /* 0x004fe2000004180c */
[----:B------:R-:W2:Y:S01]  /*58000*/  LDL.LU.64 R14, [R1+0x3958] ;  /* 0x00395800010e7983 */ /* 0x000ea20000300a00 */
[----:B------:R-:W2:Y:S11]  /*58010*/  LDL.LU.64 R12, [R1+0x3950] ;  /* 0x00395000010c7983 */ /* 0x000eb60000300a00 */
[----:B------:R-:W-:Y:S10]  /*58020*/  @!UPT UIADD3 URZ, URZ, URZ, URZ ;  /* 0x0000003f3f3ff290 */ /* 0x000ff4000fffe03f */
[----:B------:R-:W-:Y:S01]  /*58030*/  STL.64 [R1+0x3a0], R16 ;  /* 0x0003a01001007387 */ /* 0x000fe20000100a00 */
[----:B------:R0:W-:Y:S03]  /*58040*/  STL.64 [R1+0x3a8], R18 ;  /* 0x0003a81201007387 */ /* 0x0001e60000100a00 */
[----:B0-----:R-:W3:Y:S01]  /*58050*/  LDL.LU.64 R18, [R1+0x3948] ;  /* 0x0039480001127983 */ /* 0x001ee20000300a00 */
[----:B------:R-:W4:Y:S02]  /*58060*/  LDL.LU.64 R16, [R1+0x3940] ;  /* 0x0039400001107983 */ /* 0x000f240000300a00 */
[----:B------:R-:W-:Y:S02]  /*58070*/  STL.64 [R1+0x390], R24 ;  /* 0x0003901801007387 */ /* 0x000fe40000100a00 */
[----:B------:R-:W-:Y:S01]  /*58080*/  STL.64 [R1+0x398], R26 ;  /* 0x0003981a01007387 */ /* 0x000fe20000100a00 */
[----:B------:R-:W-:Y:S01]  /*58090*/  STL.64 [R1+0x38d8], R22 ;  /* 0x0038d81601007387 */ /* 0x000fe20000100a00 */
[----:B------:R0:W-:Y:S03]  /*580a0*/  STL.64 [R1+0x38d0], R20 ;  /* 0x0038d01401007387 */ /* 0x0001e60000100a00 */
[----:B0-----:R-:W2:Y:S04]  /*580b0*/  LDL R20, [R1+0x140] ;  /* 0x0001400001147983 */ /* 0x001ea80000100800 */
[----:B------:R-:W2:Y:S01]  /*580c0*/  LDL R21, [R1+0x144] ;  /* 0x0001440001157983 */ /* 0x000ea20000100800 */
[----:B------:R-:W3:Y:S02]  /*580d0*/  LDL.LU R8, [R1+0x360] ;  /* 0x0003600001087983 */ /* 0x000ee40000300800 */
[----:B------:R-:W3:Y:S02]  /*580e0*/  LDL.LU R9, [R1+0x364] ;  /* 0x0003640001097983 */ /* 0x000ee40000300800 */
[----:B------:R-:W3:Y:S01]  /*580f0*/  LDL.LU R10, [R1+0x368] ;  /* 0x00036800010a7983 */ /* 0x000ee20000300800 */
[----:B------:R-:W3:Y:S04]  /*58100*/  LDL.LU R11, [R1+0x36c] ;  /* 0x00036c00010b7983 */ /* 0x000ee80000300800 */
[----:B--2---:R4:W-:Y:S02]  /*58110*/  STL.64 [R1+0x38e8], R20 ;  /* 0x0038e81401007387 */ /* 0x0049e40000100a00 */
[----:B----4-:R-:W-:-:S02]  /*58120*/  IMAD.MOV.U32 R20, RZ, RZ, R16 ;  /* 0x000000ffff147224 */ /* 0x010fc400078e0010 */
[----:B------:R-:W-:Y:S01]  /*58130*/  IMAD.MOV.U32 R21, RZ, RZ, R17 ;  /* 0x000000ffff157224 */ /* 0x000fe200078e0011 */
[----:B------:R-:W2:Y:S01]  /*58140*/  LDL.LU R16, [R1+0x393c] ;  /* 0x00393c0001107983 */ /* 0x000ea20000300800 */
[----:B------:R-:W2:Y:S02]  /*58150*/  LDL.LU R17, [R1+0x3938] ;  /* 0x0039380001117983 */ /* 0x000ea40000300800 */
[----:B------:R-:W4:Y:S02]  /*58160*/  LDL.LU R24, [R1+0x350] ;  /* 0x0003500001187983 */ /* 0x000f240000300800 */
[----:B------:R-:W4:Y:S01]  /*58170*/  LDL.LU R25, [R1+0x354] ;  /* 0x0003540001197983 */ /* 0x000f220000300800 */
[----:B------:R-:W4:Y:S01]  /*58180*/  LDL.LU R26, [R1+0x358] ;  /* 0x00035800011a7983 */ /* 0x000f220000300800 */
[----:B------:R-:W4:Y:S02]  /*58190*/  LDL.LU R27, [R1+0x35c] ;  /* 0x00035c00011b7983 */ /* 0x000f240000300800 */
[----:B------:R-:W3:Y:S02]  /*581a0*/  LDL R29, [R1+0x1bc0] ;  /* 0x001bc000011d7983 */ /* 0x000ee40000100800 */
[----:B------:R0:W-:Y:S02]  /*581b0*/  STL.64 [R1+0x3900], R20 ;  /* 0x0039001401007387 */ /* 0x0001e40000100a00 */
[----:B0-----:R-:W3:Y:S04]  /*581c0*/  LDL R20, [R1+0x30] ;  /* 0x0000300001147983 */ /* 0x001ee80000100800 */
[----:B------:R-:W3:Y:S01]  /*581d0*/  LDL R21, [R1+0x34] ;  /* 0x0000340001157983 */ /* 0x000ee20000100800 */
[C---:B--2---:R-:W-:Y:S11]  /*581e0*/  HMMA.16816.F32.BF16 R12, R4.reuse, R16, R12 ;  /* 0x00000010040c723c */ /* 0x044ff6000004180c */
[----:B------:R-:W-:Y:S11]  /*581f0*/  @!UPT UIADD3 URZ, URZ, URZ, URZ ;  /* 0x0000003f3f3ff290 */ /* 0x000ff6000fffe03f */
[----:B------:R-:W-:Y:S01]  /*58200*/  @!UPT UIADD3 URZ, URZ, URZ, URZ ;  /* 0x0000003f3f3ff290 */ /* 0x000fe2000fffe03f */
[----:B------:R-:W-:Y:S01]  /*58210*/  STL.64 [R1+0x380], R12 ;  /* 0x0003800c01007387 */ /* 0x000fe20000100a00 */
[----:B------:R0:W-:Y:S03]  /*58220*/  STL.64 [R1+0x388], R14 ;  /* 0x0003880e01007387 */ /* 0x0001e60000100a00 */
[----:B0-----:R-:W2:Y:S01]  /*58230*/  LDL.LU.64 R14, [R1+0x3930] ;  /* 0x00393000010e7983 */ /* 0x001ea20000300a00 */
[----:B------:R-:W2:Y:S02]  /*58240*/  LDL.LU.64 R12, [R1+0x3928] ;  /* 0x00392800010c7983 */ /* 0x000ea40000300a00 */
[----:B------:R0:W-:Y:S02]  /*58250*/  STL.64 [R1+0x37f8], R16 ;  /* 0x0037f81001007387 */ /* 0x0001e40000100a00 */
[----:B---3--:R1:W-:Y:S01]  /*58260*/  STL.64 [R1+0x38e0], R18 ;  /* 0x0038e01201007387 */ /* 0x0083e20000100a00 */
[----:B0-----:R-:W3:Y:S01]  /*58270*/  LDL.LU R16, [R1+0x330] ;  /* 0x0003300001107983 */ /* 0x001ee20000300800 */
[----:B------:R-:W3:Y:S02]  /*58280*/  LDL.LU R17, [R1+0x334] ;  /* 0x0003340001117983 */ /* 0x000ee40000300800 */
[----:B-1----:R-:W2:Y:S02]  /*58290*/  LDL.LU R18, [R1+0x338] ;  /* 0x0003380001127983 */ /* 0x002ea40000300800 */
[----:B------:R-:W2:Y:S02]  /*582a0*/  LDL.LU R19, [R1+0x33c] ;  /* 0x00033c0001137983 */ /* 0x000ea40000300800 */
[----:B--2---:R-:W-:Y:S01]  /*582b0*/  STL.64 [R1+0x38f8], R18 ;  /* 0x0038f81201007387 */ /* 0x004fe20000100a00 */
[----:B---3--:R0:W-:Y:S03]  /*582c0*/  STL.64 [R1+0x38f0], R16 ;  /* 0x0038f01001007387 */ /* 0x0081e60000100a00 */
[----:B0-----:R-:W2:Y:S01]  /*582d0*/  LDL.LU R16, [R1+0x340] ;  /* 0x0003400001107983 */ /* 0x001ea20000300800 */
[----:B------:R-:W2:Y:S02]  /*582e0*/  LDL.LU R17, [R1+0x344] ;  /* 0x0003440001117983 */ /* 0x000ea40000300800 */
[----:B------:R-:W3:Y:S02]  /*582f0*/  LDL.LU R18, [R1+0x348] ;  /* 0x0003480001127983 */ /* 0x000ee40000300800 */
[----:B------:R-:W3:Y:S01]  /*58300*/  LDL.LU R19, [R1+0x34c] ;  /* 0x00034c0001137983 */ /* 0x000ee20000300800 */
[C---:B------:R-:W-:Y:S01]  /*58310*/  HMMA.16816.F32.BF16 R8, R4.reuse, R12, R8 ;  /* 0x0000000c0408723c */ /* 0x040fe20000041808 */
[----:B---3--:R-:W-:Y:S01]  /*58320*/  STL.64 [R1+0x3910], R18 ;  /* 0x0039101201007387 */ /* 0x008fe20000100a00 */
[----:B--2---:R0:W-:Y:S03]  /*58330*/  STL.64 [R1+0x3908], R16 ;  /* 0x0039081001007387 */ /* 0x0041e60000100a00 */
[----:B0-----:R-:W2:Y:S01]  /*58340*/  LDL.LU R16, [R1+0x5c0] ;  /* 0x0005c00001107983 */ /* 0x001ea20000300800 */
[----:B------:R-:W2:Y:S02]  /*58350*/  LDL.LU R17, [R1+0x5c4] ;  /* 0x0005c40001117983 */ /* 0x000ea40000300800 */
[----:B------:R-:W2:Y:S02]  /*58360*/  LDL.LU R18, [R1+0x5c8] ;  /* 0x0005c80001127983 */ /* 0x000ea40000300800 */
[----:B------:R-:W2:Y:S11]  /*58370*/  LDL.LU R19, [R1+0x5cc] ;  /* 0x0005cc0001137983 */ /* 0x000eb60000300800 */
[----:B------:R-:W-:Y:S02]  /*58380*/  @!UPT UIADD3 URZ, URZ, URZ, URZ ;  /* 0x0000003f3f3ff290 */ /* 0x000fe4000fffe03f */
[----:B------:R-:W-:Y:S01]  /*58390*/  STL.64 [R1+0x370], R8 ;  /* 0x0003700801007387 */ /* 0x000fe20000100a00 */
[----:B------:R0:W-:Y:S03]  /*583a0*/  STL.64 [R1+0x378], R10 ;  /* 0x0003780a01007387 */ /* 0x0001e60000100a00 */
[----:B0-----:R-:W3:Y:S01]  /*583b0*/  LDL.LU.64 R10, [R1+0x3920] ;  /* 0x00392000010a7983 */ /* 0x001ee20000300a00 */
[----:B------:R-:W4:Y:S02]  /*583c0*/  LDL.LU.64 R8, [R1+0x3918] ;  /* 0x0039180001087983 */ /* 0x000f240000300a00 */
[----:B------:R-:W-:Y:S02]  /*583d0*/  STL.64 [R1+0x37f0], R14 ;  /* 0x0037f00e01007387 */ /* 0x000fe40000100a00 */
[----:B------:R0:W-:Y:S02]  /*583e0*/  STL.64 [R1+0x37e8], R12 ;  /* 0x0037e80c01007387 */ /* 0x0001e40000100a00 */
[----:B0-----:R-:W2:Y:S01]  /*583f0*/  LDL.LU R12, [R1+0x320] ;  /* 0x00032000010c7983 */ /* 0x001ea20000300800 */
[----:B------:R-:W2:Y:S02]  /*58400*/  LDL.LU R13, [R1+0x324] ;  /* 0x00032400010d7983 */ /* 0x000ea40000300800 */
[----:B------:R-:W2:Y:S02]  /*58410*/  LDL.LU R14, [R1+0x328] ;  /* 0x00032800010e7983 */ /* 0x000ea40000300800 */
[----:B------:R-:W2:Y:S01]  /*58420*/  LDL.LU R15, [R1+0x32c] ;  /* 0x00032c00010f7983 */ /* 0x000ea20000300800 */
[C---:B----4-:R-:W-:Y:S01]  /*58430*/  HMMA.16816.F32.BF16 R24, R4.reuse, R8, R24 ;  /* 0x000000080418723c */ /* 0x050fe20000041818 */
[----:B---3--:R-:W-:Y:S01]  /*58440*/  STL [R1+0x3838], R11 ;  /* 0x0038380b01007387 */ /* 0x008fe20000100800 */
[----:B------:R-:W-:Y:S11]  /*58450*/  STL.64 [R1+0x3830], R8 ;  /* 0x0038300801007387 */ /* 0x000ff60000100a00 */
[----:B------:R-:W-:Y:S10]  /*58460*/  @!UPT UIADD3 URZ, URZ, URZ, URZ ;  /* 0x0000003f3f3ff290 */ /* 0x000ff4000fffe03f */
[----:B------:R-:W-:Y:S01]  /*58470*/  STL.64 [R1+0x360], R24 ;  /* 0x0003601801007387 */ /* 0x000fe20000100a00 */
[----:B------:R-:W-:Y:S02]  /*58480*/  STL.64 [R1+0x368], R26 ;  /* 0x0003681a01007387 */ /* 0x000fe40000100a00 */
[----:B------:R-:W0:Y:S01]  /*58490*/  LDSM.16.MT88.4 R24, [R29+0x21000] ;  /* 0x021000001d18783b */ /* 0x000e220000004200 */
[C---:B--2---:R-:W-:Y:S01]  /*584a0*/  HMMA.16816.F32.BF16 R20, R4.reuse, R20, R16 ;  /* 0x000000140414723c */ /* 0x044fe20000041810 */
[----:B0-----:R-:W-:Y:S02]  /*584b0*/  STL.64 [R1+0x3738], R26 ;  /* 0x0037381a01007387 */ /* 0x001fe40000100a00 */
[----:B------:R0:W-:Y:S02]  /*584c0*/  STL.64 [R1+0x3730], R24 ;  /* 0x0037301801007387 */ /* 0x0001e40000100a00 */
[----:B0-----:R-:W2:Y:S01]  /*584d0*/  LDL.LU.64 R24, [R1+0x130] ;  /* 0x0001300001187983 */ /* 0x001ea20000300a00 */
[----:B------:R-:W3:Y:S02]  /*584e0*/  LDL.LU.64 R18, [R1+0x3910] ;  /* 0x0039100001127983 */ /* 0x000ee40000300a00 */
[----:B------:R-:W3:Y:S11]  /*584f0*/  LDL.LU.64 R16, [R1+0x3908] ;  /* 0x0039080001107983 */ /* 0x000ef60000300a00 */
[----:B------:R-:W-:Y:S04]  /*58500*/  @!UPT UIADD3 URZ, URZ, URZ, URZ ;  /* 0x0000003f3f3ff290 */ /* 0x000fe8000fffe03f */
[----:B------:R0:W-:Y:S01]  /*58510*/  STL.64 [R1+0x350], R20 ;  /* 0x0003501401007387 */ /* 0x0001e20000100a00 */
[----:B------:R3:W-:Y:S04]  /*58520*/  STL.64 [R1+0x358], R22 ;  /* 0x0003581601007387 */ /* 0x0007e80000100a00 */
[----:B0-----:R-:W3:Y:S02]  /*58530*/  LDL.LU.64 R20, [R1+0x3900] ;  /* 0x0039000001147983 */ /* 0x001ee40000300a00 */
[C---:B---3--:R-:W-:Y:S02]  /*58540*/  HMMA.16816.F32.BF16 R20, R4.reuse, R20, R16 ;  /* 0x000000140414723c */ /* 0x048fe40000041810 */
[----:B------:R-:W3:Y:S01]  /*58550*/  LDL.LU.64 R18, [R1+0x38f8] ;  /* 0x0038f80001127983 */ /* 0x000ee20000300a00 */
[----:B------:R-:W3:Y:S11]  /*58560*/  LDL.LU.64 R16, [R1+0x38f0] ;  /* 0x0038f00001107983 */ /* 0x000ef60000300a00 */
[----:B------:R-:W-:Y:S09]  /*58570*/  @!UPT UIADD3 URZ, URZ, URZ, URZ ;  /* 0x0000003f3f3ff290 */ /* 0x000ff2000fffe03f */
[----:B------:R0:W-:Y:S01]  /*58580*/  STL.64 [R1+0x340], R20 ;  /* 0x0003401401007387 */ /* 0x0001e20000100a00 */
[----:B------:R3:W-:Y:S03]  /*58590*/  STL.64 [R1+0x348], R22 ;  /* 0x0003481601007387 */ /* 0x0007e60000100a00 */
[----:B0-----:R-:W3:Y:S02]  /*585a0*/  LDL.LU.64 R20, [R1+0x38e8] ;  /* 0x0038e80001147983 */ /* 0x001ee40000300a00 */
[C---:B---3--:R-:W-:Y:S02]  /*585b0*/  HMMA.16816.F32.BF16 R20, R4.reuse, R20, R16 ;  /* 0x000000140414723c */ /* 0x048fe40000041810 */
[----:B------:R-:W3:Y:S11]  /*585c0*/  LDL.LU.64 R18, [R1+0x38e0] ;  /* 0x0038e00001127983 */ /* 0x000ef60000300a00 */
[----:B------:R-:W-:Y:S10]  /*585d0*/  @!UPT UIADD3 URZ, URZ, URZ, URZ ;  /* 0x0000003f3f3ff290 */ /* 0x000ff4000fffe03f */
[----:B------:R-:W-:Y:S01]  /*585e0*/  STL.64 [R1+0x330], R20 ;  /* 0x0003301401007387 */ /* 0x000fe20000100a00 */
[----:B------:R0:W-:Y:S03]  /*585f0*/  STL.64 [R1+0x338], R22 ;  /* 0x0003381601007387 */ /* 0x0001e60000100a00 */
[----:B0-----:R-:W4:Y:S01]  /*58600*/  LDL.LU.64 R22, [R1+0x38d8] ;  /* 0x0038d80001167983 */ /* 0x001f220000300a00 */
[----:B------:R-:W3:Y:S01]  /*58610*/  LDL.LU.64 R20, [R1+0x38d0] ;  /* 0x0038d00001147983 */ /* 0x000ee20000300a00 */
[----:B--2---:R-:W-:Y:S11]  /*58620*/  HMMA.16816.F32.BF16 R12, R4, R24, R12 ;  /* 0x00000018040c723c */ /* 0x004ff6000004180c */
[----:B------:R-:W-:Y:S11]  /*58630*/  @!UPT UIADD3 URZ, URZ, URZ, URZ ;  /* 0x0000003f3f3ff290 */ /* 0x000ff6000fffe03f */
[----:B------:R-:W-:Y:S01]  /*58640*/  @!UPT UIADD3 URZ, URZ, URZ, URZ ;  /* 0x0000003f3f3ff290 */ /* 0x000fe2000fffe03f */
[----:B------:R0:W-:Y:S01]  /*58650*/  STL.64 [R1+0x320], R12 ;  /* 0x0003200c01007387 */ /* 0x0001e20000100a00 */
[----:B------:R1:W-:Y:S02]  /*58660*/  STL.64 [R1+0x328], R14 ;  /* 0x0003280e01007387 */ /* 0x0003e40000100a00 */
[----:B---3--:R-:W-:Y:S02]  /*58670*/  IMAD.MOV.U32 R16, RZ, RZ, R21 ;  /* 0x000000ffff107224 */ /* 0x008fe400078e0015 */
[----:B------:R-:W-:Y:S02]  /*58680*/  IMAD.MOV.U32 R17, RZ, RZ, R20 ;  /* 0x000000ffff117224 */ /* 0x000fe400078e0014 */
[----:B------:R-:W-:Y:S02]  /*58690*/  IMAD.MOV.U32 R20, RZ, RZ, R2 ;  /* 0x000000ffff147224 */ /* 0x000fe400078e0002 */
[----:B------:R-:W-:Y:S01]  /*586a0*/  IMAD.MOV.U32 R21, RZ, RZ, R28 ;  /* 0x000000ffff157224 */ /* 0x000fe200078e001c */
[----:B------:R-:W2:Y:S04]  /*586b0*/  LDL.LU R2, [R1+0x38c8] ;  /* 0x0038c80001027983 */ /* 0x000ea80000300800 */
[----:B------:R4:W-:Y:S01]  /*586c0*/  STL.64 [R1+0x3868], R20 ;  /* 0x0038681401007387 */ /* 0x0009e20000100a00 */
[----:B------:R-:W-:Y:S02]  /*586d0*/  STL.64 [R1+0x3810], R16 ;  /* 0x0038101001007387 */ /* 0x000fe40000100a00 */
[----:B0-----:R-:W3:Y:S02]  /*586e0*/  LDL.LU R12, [R1+0x1f0] ;  /* 0x0001f000010c7983 */ /* 0x001ee40000300800 */
[----:B------:R-:W3:Y:S01]  /*586f0*/  LDL.LU R13, [R1+0x1f4] ;  /* 0x0001f400010d7983 */ /* 0x000ee20000300800 */
[----:B-1----:R-:W2:Y:S01]  /*58700*/  LDL.LU R14, [R1+0x1f8] ;  /* 0x0001f800010e7983 */ /* 0x002ea20000300800 */
[----:B------:R-:W2:Y:S02]  /*58710*/  LDL.LU R15, [R1+0x1fc] ;  /* 0x0001fc00010f7983 */ /* 0x000ea40000300800 */
[----:B----4-:R-:W-:-:S02]  /*58720*/  IMAD.MOV.U32 R20, RZ, RZ, R23 ;  /* 0x000000ffff147224 */ /* 0x010fc400078e0017 */
[----:B------:R-:W-:-:S05]  /*58730*/  IMAD.MOV.U32 R21, RZ, RZ, R10 ;  /* 0x000000ffff157224 */ /* 0x000fca00078e000a */
[----:B------:R0:W-:Y:S01]  /*58740*/  STL.64 [R1+0x3880], R20 ;  /* 0x0038801401007387 */ /* 0x0001e20000100a00 */
[----:B------:R-:W4:Y:S02]  /*58750*/  LDL.LU R8, [R1+0x220] ;  /* 0x0002200001087983 */ /* 0x000f240000300800 */
[----:B------:R-:W4:Y:S02]  /*58760*/  LDL.LU R9, [R1+0x224] ;  /* 0x0002240001097983 */ /* 0x000f240000300800 */
[----:B------:R-:W2:Y:S01]  /*58770*/  LDL.LU R10, [R1+0x228] ;  /* 0x00022800010a7983 */ /* 0x000ea20000300800 */
[----:B------:R-:W2:Y:S01]  /*58780*/  LDL.LU R11, [R1+0x22c] ;  /* 0x00022c00010b7983 */ /* 0x000ea20000300800 */
[----:B0-----:R-:W-:Y:S02]  /*58790*/  IMAD.MOV.U32 R20, RZ, RZ, R22 ;  /* 0x000000ffff147224 */ /* 0x001fe400078e0016 */
[----:B------:R-:W-:-:S05]  /*587a0*/  IMAD.MOV.U32 R21, RZ, RZ, R19 ;  /* 0x000000ffff157224 */ /* 0x000fca00078e0013 */
[----:B------:R-:W-:Y:S04]  /*587b0*/  STL.64 [R1+0x3898], R20 ;  /* 0x0038981401007387 */ /* 0x000fe80000100a00 */
[----:B--2---:R-:W-:Y:S01]  /*587c0*/  STL.64 [R1+0x3860], R10 ;  /* 0x0038600a01007387 */ /* 0x004fe20000100a00 */
[----:B----4-:R0:W-:Y:S03]  /*587d0*/  STL.64 [R1+0x3858], R8 ;  /* 0x0038580801007387 */ /* 0x0101e60000100a00 */
[----:B0-----:R-:W2:Y:S01]  /*587e0*/  LDL.LU R8, [R1+0x2d0] ;  /* 0x0002d00001087983 */ /* 0x001ea20000300800 */
[----:B------:R-:W2:Y:S02]  /*587f0*/  LDL.LU R9, [R1+0x2d4] ;  /* 0x0002d40001097983 */ /* 0x000ea40000300800 */
[----:B------:R-:W4:Y:S02]  /*58800*/  LDL.LU R10, [R1+0x2d8] ;  /* 0x0002d800010a7983 */ /* 0x000f240000300800 */
[----:B------:R-:W4:Y:S02]  /*58810*/  LDL.LU R11, [R1+0x2dc] ;  /* 0x0002dc00010b7983 */ /* 0x000f240000300800 */
[----:B------:R-:W-:-:S02]  /*58820*/  IMAD.MOV.U32 R20, RZ, RZ, R18 ;  /* 0x000000ffff147224 */ /* 0x000fc400078e0012 */
[----:B------:R-:W-:-:S05]  /*58830*/  IMAD.MOV.U32 R21, RZ, RZ, R3 ;  /* 0x000000ffff157224 */ /* 0x000fca00078e0003 */
[----:B------:R-:W-:Y:S04]  /*58840*/  STL.64 [R1+0x38b0], R20 ;  /* 0x0038b01401007387 */ /* 0x000fe80000100a00 */
[----:B----4-:R-:W-:Y:S01]  /*58850*/  STL.64 [R1+0x3878], R10 ;  /* 0x0038780a01007387 */ /* 0x010fe20000100a00 */
[----:B--2---:R0:W-:Y:S03]  /*58860*/  STL.64 [R1+0x3870], R8 ;  /* 0x0038700801007387 */ /* 0x0041e60000100a00 */
        /* <DEDUP_REMOVED lines=22> */
[----:B------:R-:W4:Y:S01]  /*589d0*/  LDL.LU.64 R16, [R1+0x10] ;  /* 0x0000100001107983 */ /* 0x000f220000300a00 */
[----:B------:R-:W-:-:S02]  /*589e0*/  IMAD.MOV.U32 R20, RZ, RZ, R2 ;  /* 0x000000ffff147224 */ /* 0x000fc400078e0002 */
[----:B------:R-:W-:Y:S01]  /*589f0*/  IMAD.MOV.U32 R21, RZ, RZ, R0 ;  /* 0x000000ffff157224 */ /* 0x000fe200078e0000 */
[----:B----4-:R0:W-:Y:S04]  /*58a00*/  STL.64 [R1+0x3828], R16 ;  /* 0x0038281001007387 */ /* 0x0101e80000100a00 */
[----:B0-----:R-:W4:Y:S01]  /*58a10*/  LDL.LU.64 R16, [R1+0x20] ;  /* 0x0000200001107983 */ /* 0x001f220000300a00 */
[----:B------:R-:W-:Y:S02]  /*58a20*/  STL.64 [R1+0x3808], R14 ;  /* 0x0038080e01007387 */ /* 0x000fe40000100a00 */
[----:B---3--:R0:W-:Y:S02]  /*58a30*/  STL.64 [R1+0x3800], R12 ;  /* 0x0038000c01007387 */ /* 0x0081e40000100a00 */
[----:B0-----:R-:W3:Y:S01]  /*58a40*/  LDL.LU R12, [R1+0x200] ;  /* 0x00020000010c7983 */ /* 0x001ee20000300800 */
[----:B------:R-:W3:Y:S02]  /*58a50*/  LDL.LU R13, [R1+0x204] ;  /* 0x00020400010d7983 */ /* 0x000ee40000300800 */
[----:B------:R-:W3:Y:S02]  /*58a60*/  LDL.LU R14, [R1+0x208] ;  /* 0x00020800010e7983 */ /* 0x000ee40000300800 */
[----:B------:R-:W3:Y:S01]  /*58a70*/  LDL.LU R15, [R1+0x20c] ;  /* 0x00020c00010f7983 */ /* 0x000ee20000300800 */
[C---:B--2---:R-:W-:Y:S01]  /*58a80*/  HMMA.16816.F32.BF16 R20, R4.reuse, R20, R8 ;  /* 0x000000140414723c */ /* 0x044fe20000041808 */
[----:B---3--:R-:W-:Y:S01]  /*58a90*/  STL.64 [R1+0x3820], R14 ;  /* 0x0038200e01007387 */ /* 0x008fe20000100a00 */
[----:B------:R0:W-:Y:S03]  /*58aa0*/  STL.64 [R1+0x3818], R12 ;  /* 0x0038180c01007387 */ /* 0x0001e60000100a00 */
[----:B0-----:R-:W2:Y:S01]  /*58ab0*/  LDL.LU R12, [R1+0x210] ;  /* 0x00021000010c7983 */ /* 0x001ea20000300800 */
[----:B------:R-:W2:Y:S02]  /*58ac0*/  LDL.LU R13, [R1+0x214] ;  /* 0x00021400010d7983 */ /* 0x000ea40000300800 */
[----:B------:R-:W2:Y:S02]  /*58ad0*/  LDL.LU R14, [R1+0x218] ;  /* 0x00021800010e7983 */ /* 0x000ea40000300800 */
[----:B------:R-:W2:Y:S01]  /*58ae0*/  LDL.LU R15, [R1+0x21c] ;  /* 0x00021c00010f7983 */ /* 0x000ea20000300800 */
[----:B------:R0:W-:Y:S04]  /*58af0*/  STL.64 [R1+0x37b8], R24 ;  /* 0x0037b81801007387 */ /* 0x0001e80000100a00 */
[----:B0-----:R-:W3:Y:S01]  /*58b00*/  LDL.LU R24, [R1+0x230] ;  /* 0x0002300001187983 */ /* 0x001ee20000300800 */
[----:B------:R-:W3:Y:S02]  /*58b10*/  LDL.LU R25, [R1+0x234] ;  /* 0x0002340001197983 */ /* 0x000ee40000300800 */
[----:B------:R-:W3:Y:S02]  /*58b20*/  LDL.LU R26, [R1+0x238] ;  /* 0x00023800011a7983 */ /* 0x000ee40000300800 */
[----:B------:R-:W3:Y:S01]  /*58b30*/  LDL.LU R27, [R1+0x23c] ;  /* 0x00023c00011b7983 */ /* 0x000ee20000300800 */
[----:B------:R-:W2:Y:S01]  /*58b40*/  LDL.LU.64 R10, [R1+0x38c0] ;  /* 0x0038c000010a7983 */ /* 0x000ea20000300a00 */
[----:B------:R-:W2:Y:S02]  /*58b50*/  LDL.LU.64 R8, [R1+0x38b8] ;  /* 0x0038b80001087983 */ /* 0x000ea40000300a00 */
[----:B------:R0:W-:Y:S02]  /*58b60*/  STL.64 [R1+0x310], R20 ;  /* 0x0003101401007387 */ /* 0x0001e40000100a00 */
[----:B------:R2:W-:Y:S01]  /*58b70*/  STL.64 [R1+0x318], R22 ;  /* 0x0003181601007387 */ /* 0x0005e20000100a00 */
        /* <DEDUP_REMOVED lines=23> */
[----:B------:R-:W4:Y:S01]  /*58cf0*/  LDL.LU.64 R10, [R1+0x3860] ;  /* 0x00386000010a7983 */ /* 0x000f220000300a00 */
[----:B------:R-:W4:Y:S11]  /*58d00*/  LDL.LU.64 R8, [R1+0x3858] ;  /* 0x0038580001087983 */ /* 0x000f360000300a00 */
[----:B------:R-:W-:Y:S09]  /*58d10*/  @!UPT UIADD3 URZ, URZ, URZ, URZ ;  /* 0x0000003f3f3ff290 */ /* 0x000ff2000fffe03f */
[----:B------:R0:W-:Y:S01]  /*58d20*/  STL.64 [R1+0x2d0], R20 ;  /* 0x0002d01401007387 */ /* 0x0001e20000100a00 */
[----:B------:R1:W-:Y:S03]  /*58d30*/  STL.64 [R1+0x2d8], R22 ;  /* 0x0002d81601007387 */ /* 0x0003e60000100a00 */
[----:B0-----:R-:W3:Y:S02]  /*58d40*/  LDL.LU.64 R20, [R1+0x3850] ;  /* 0x0038500001147983 */ /* 0x001ee40000300a00 */
[----:B---3--:R-:W-:Y:S07]  /*58d50*/  HMMA.16816.F32.BF16 R4, R4, R20, R24 ;  /* 0x000000140404723c */ /* 0x008fee0000041818 */
[----:B------:R-:W-:-:S02]  /*58d60*/  IMAD.MOV.U32 R27, RZ, RZ, R20 ;  /* 0x000000ffff1b7224 */ /* 0x000fc400078e0014 */
[----:B------:R-:W-:Y:S11]  /*58d70*/  IMAD.MOV.U32 R26, RZ, RZ, R21 ;  /* 0x000000ffff1a7224 */ /* 0x000ff600078e0015 */
[----:B------:R-:W-:Y:S03]  /*58d80*/  @!UPT UIADD3 URZ, URZ, URZ, URZ ;  /* 0x0000003f3f3ff290 */ /* 0x000fe6000fffe03f */
[----:B------:R0:W-:Y:S01]  /*58d90*/  STL.64 [R1+0x230], R4 ;  /* 0x0002300401007387 */ /* 0x0001e20000100a00 */
[----:B------:R-:W-:Y:S02]  /*58da0*/  STL.64 [R1+0x238], R6 ;  /* 0x0002380601007387 */ /* 0x000fe40000100a00 */
[----:B-1----:R-:W4:Y:S02]  /*58db0*/  LDL.LU.64 R22, [R1+0x3848] ;  /* 0x0038480001167983 */ /* 0x002f240000300a00 */
[----:B------:R-:W4:Y:S01]  /*58dc0*/  LDL.LU.64 R20, [R1+0x3840] ;  /* 0x0038400001147983 */ /* 0x000f220000300a00 */
[----:B0-----:R-:W2:Y:S04]  /*58dd0*/  LDL.LU.64 R4, [R1+0x30] ;  /* 0x0000300001047983 */ /* 0x001ea80000300a00 */
[----:B--2---:R0:W-:Y:S04]  /*58de0*/  STL.64 [R1+0x37d0], R4 ;  /* 0x0037d00401007387 */ /* 0x0041e80000100a00 */
[----:B0-----:R-:W2:Y:S01]  /*58df0*/  LDL.LU R4, [R1+0x1d0] ;  /* 0x0001d00001047983 */ /* 0x001ea20000300800 */
[----:B------:R-:W2:Y:S02]  /*58e00*/  LDL.LU R5, [R1+0x1d4] ;  /* 0x0001d40001057983 */ /* 0x000ea40000300800 */
[----:B------:R-:W3:Y:S02]  /*58e10*/  LDL.LU R6, [R1+0x1d8] ;  /* 0x0001d80001067983 */ /* 0x000ee40000300800 */
[----:B------:R-:W3:Y:S01]  /*58e20*/  LDL.LU R7, [R1+0x1dc] ;  /* 0x0001dc0001077983 */ /* 0x000ee20000300800 */
[----:B----4-:R-:W-:Y:S01]  /*58e30*/  HMMA.16816.F32.BF16 R8, R20, R16, R8 ;  /* 0x000000101408723c */ /* 0x010fe20000041808 */
[----:B------:R-:W-:Y:S01]  /*58e40*/  IMAD.MOV.U32 R3, RZ, RZ, R17 ;  /* 0x000000ffff037224 */ /* 0x000fe200078e0011 */
[----:B---3--:R-:W-:Y:S01]  /*58e50*/  STL.64 [R1+0x37e0], R6 ;  /* 0x0037e00601007387 */ /* 0x008fe20000100a00 */
[----:B--2---:R0:W-:Y:S03]  /*58e60*/  STL.64 [R1+0x37d8], R4 ;  /* 0x0037d80401007387 */ /* 0x0041e60000100a00 */
[----:B0-----:R-:W2:Y:S01]  /*58e70*/  LDL.LU R4, [R1+0x1e0] ;  /* 0x0001e00001047983 */ /* 0x001ea20000300800 */
[----:B------:R-:W2:Y:S02]  /*58e80*/  LDL.LU R5, [R1+0x1e4] ;  /* 0x0001e40001057983 */ /* 0x000ea40000300800 */
[----:B------:R-:W2:Y:S02]  /*58e90*/  LDL.LU R6, [R1+0x1e8] ;  /* 0x0001e80001067983 */ /* 0x000ea40000300800 */
[----:B------:R-:W2:Y:S01]  /*58ea0*/  LDL.LU R7, [R1+0x1ec] ;  /* 0x0001ec0001077983 */ /* 0x000ea20000300800 */
[----:B------:R-:W3:Y:S11]  /*58eb0*/  LDL R28, [R1+0x694] ;  /* 0x00069400011c7983 */ /* 0x000ef60000100800 */
[----:B------:R-:W-:Y:S02]  /*58ec0*/  STL.64 [R1+0x220], R8 ;  /* 0x0002200801007387 */ /* 0x000fe40000100a00 */
[----:B------:R0:W-:Y:S02]  /*58ed0*/  STL.64 [R1+0x228], R10 ;  /* 0x0002280a01007387 */ /* 0x0001e40000100a00 */
[----:B0-----:R-:W4:Y:S01]  /*58ee0*/  LDL.LU R11, [R1+0x3838] ;  /* 0x00383800010b7983 */ /* 0x001f220000300800 */
[----:B------:R-:W2:Y:S02]  /*58ef0*/  LDL.LU.64 R8, [R1+0x3830] ;  /* 0x0038300001087983 */ /* 0x000ea40000300a00 */
[----:B------:R-:W-:-:S02]  /*58f00*/  IMAD.MOV.U32 R10, RZ, RZ, R16 ;  /* 0x000000ffff0a7224 */ /* 0x000fc400078e0010 */
[----:B------:R-:W2:Y:S01]  /*58f10*/  LDL.LU.64 R16, [R1+0x3828] ;  /* 0x0038280001107983 */ /* 0x000ea20000300a00 */
[----:B------:R-:W3:Y:S01]  /*58f20*/  LDL.LU.64 R24, [R1+0x150] ;  /* 0x0001500001187983 */ /* 0x000ee20000300a00 */
        /* <DEDUP_REMOVED lines=13> */
[----:B------:R0:W-:Y:S01]  /*59000*/  STL.64 [R1+0x200], R16 ;  /* 0x0002001001007387 */ /* 0x0001e20000100a00 */
[----:B------:R-:W-:Y:S03]  /*59010*/  STL.64 [R1+0x208], R18 ;  /* 0x0002081201007387 */ /* 0x000fe60000100a00 */
[----:B0-----:R-:W2:Y:S02]  /*59020*/  LDL.LU.64 R16, [R1+0x37f8] ;  /* 0x0037f80001107983 */ /* 0x001ea40000300a00 */
[C---:B--2---:R-:W-:Y:S11]  /*59030*/  HMMA.16816.F32.BF16 R12, R20.reuse, R16, R12 ;  /* 0x00000010140c723c */ /* 0x044ff6000004180c */
[----:B------:R-:W-:Y:S11]  /*59040*/  @!UPT UIADD3 URZ, URZ, URZ, URZ ;  /* 0x0000003f3f3ff290 */ /* 0x000ff6000fffe03f */
[----:B------:R-:W-:Y:S01]  /*59050*/  @!UPT UIADD3 URZ, URZ, URZ, URZ ;  /* 0x0000003f3f3ff290 */ /* 0x000fe2000fffe03f */
[----:B------:R-:W-:Y:S01]  /*59060*/  STL.64 [R1+0x1f0], R12 ;  /* 0x0001f00c01007387 */ /* 0x000fe20000100a00 */
[----:B------:R0:W-:Y:S03]  /*59070*/  STL.64 [R1+0x1f8], R14 ;  /* 0x0001f80e01007387 */ /* 0x0001e60000100a00 */
[----:B0-----:R-:W2:Y:S01]  /*59080*/  LDL.LU.64 R14, [R1+0x37f0] ;  /* 0x0037f000010e7983 */ /* 0x001ea20000300a00 */
[----:B------:R-:W2:Y:S02]  /*59090*/  LDL.LU.64 R12, [R1+0x37e8] ;  /* 0x0037e800010c7983 */ /* 0x000ea40000300a00 */
[----:B------:R0:W-:Y:S02]  /*590a0*/  STL [R1+0x36f4], R16 ;  /* 0x0036f41001007387 */ /* 0x0001e40000100800 */
[----:B------:R1:W-:Y:S01]  /*590b0*/  STL [R1+0x36f0], R17 ;  /* 0x0036f01101007387 */ /* 0x0003e20000100800 */
[----:B0-----:R-:W3:Y:S01]  /*590c0*/  LDL.LU R16, [R1+0x1a0] ;  /* 0x0001a00001107983 */ /* 0x001ee20000300800 */
[----:B-1----:R-:W3:Y:S02]  /*590d0*/  LDL.LU R17, [R1+0x1a4] ;  /* 0x0001a40001117983 */ /* 0x002ee40000300800 */
        /* <DEDUP_REMOVED lines=13> */
[----:B------:R-:W3:Y:S02]  /*591b0*/  LDL.LU.64 R4, [R1+0x37d8] ;  /* 0x0037d80001047983 */ /* 0x000ee40000300a00 */
[----:B------:R-:W-:Y:S02]  /*591c0*/  STL.64 [R1+0x36c0], R14 ;  /* 0x0036c00e01007387 */ /* 0x000fe40000100a00 */
[----:B------:R0:W-:Y:S02]  /*591d0*/  STL.64 [R1+0x36b8], R12 ;  /* 0x0036b80c01007387 */ /* 0x0001e40000100a00 */
[----:B0-----:R-:W2:Y:S01]  /*591e0*/  LDL.LU R12, [R1+0x1c0] ;  /* 0x0001c000010c7983 */ /* 0x001ea20000300800 */
[----:B------:R-:W2:Y:S02]  /*591f0*/  LDL.LU R13, [R1+0x1c4] ;  /* 0x0001c400010d7983 */ /* 0x000ea40000300800 */
[----:B------:R-:W2:Y:S02]  /*59200*/  LDL.LU R14, [R1+0x1c8] ;  /* 0x0001c800010e7983 */ /* 0x000ea40000300800 */
[----:B------:R-:W2:Y:S01]  /*59210*/  LDL.LU R15, [R1+0x1cc] ;  /* 0x0001cc00010f7983 */ /* 0x000ea20000300800 */
[C---:B---3--:R-:W-:Y:S11]  /*59220*/  HMMA.16816.F32.BF16 R4, R20.reuse, R8, R4 ;  /* 0x000000081404723c */ /* 0x048ff60000041804 */
[----:B------:R-:W-:Y:S11]  /*59230*/  @!UPT UIADD3 URZ, URZ, URZ, URZ ;  /* 0x0000003f3f3ff290 */ /* 0x000ff6000fffe03f */
[----:B------:R-:W-:Y:S01]  /*59240*/  @!UPT UIADD3 URZ, URZ, URZ, URZ ;  /* 0x0000003f3f3ff290 */ /* 0x000fe2000fffe03f */
[----:B------:R0:W-:Y:S01]  /*59250*/  STL.64 [R1+0x1d0], R4 ;  /* 0x0001d00401007387 */ /* 0x0001e20000100a00 */
[----:B------:R-:W-:Y:S03]  /*59260*/  STL.64 [R1+0x1d8], R6 ;  /* 0x0001d80601007387 */ /* 0x000fe60000100a00 */
[----:B0-----:R-:W3:Y:S01]  /*59270*/  LDL.LU.64 R4, [R1+0x37d0] ;  /* 0x0037d00001047983 */ /* 0x001ee20000300a00 */
[----:B----4-:R-:W-:Y:S02]  /*59280*/  STL [R1+0x3768], R11 ;  /* 0x0037680b01007387 */ /* 0x010fe40000100800 */
[----:B------:R-:W-:Y:S01]  /*59290*/  STL.64 [R1+0x3760], R8 ;  /* 0x0037600801007387 */ /* 0x000fe20000100a00 */
[C---:B--2---:R-:W-:Y:S08]  /*592a0*/  HMMA.16816.F32.BF16 R16, R20.reuse, R24, R16 ;  /* 0x000000181410723c */ /* 0x044ff00000041810 */
[----:B---3--:R-:W-:Y:S11]  /*592b0*/  HMMA.16816.F32.BF16 R12, R20, R4, R12 ;  /* 0x00000004140c723c */ /* 0x008ff6000004180c */
[----:B------:R-:W-:Y:S11]  /*592c0*/  @!UPT UIADD3 URZ, URZ, URZ, URZ ;  /* 0x0000003f3f3ff290 */ /* 0x000ff6000fffe03f */
[----:B------:R-:W-:Y:S01]  /*592d0*/  @!UPT UIADD3 URZ, URZ, URZ, URZ ;  /* 0x0000003f3f3ff290 */ /* 0x000fe2000fffe03f */
[----:B------:R0:W-:Y:S02]  /*592e0*/  STL.64 [R1+0x1c0], R12 ;  /* 0x0001c00c01007387 */ /* 0x0001e40000100a00 */
[----:B0-----:R-:W-:Y:S02]  /*592f0*/  IMAD.MOV.U32 R13, RZ, RZ, R4 ;  /* 0x000000ffff0d7224 */ /* 0x001fe400078e0004 */
[----:B------:R-:W-:Y:S02]  /*59300*/  IMAD.MOV.U32 R12, RZ, RZ, R5 ;  /* 0x000000ffff0c7224 */ /* 0x000fe400078e0005 */
[----:B------:R-:W0:Y:S04]  /*59310*/  LDSM.16.MT88.4 R4, [R28+0x21800] ;  /* 0x021800001c04783b */ /* 0x000e280000004200 */
[----:B------:R1:W-:Y:S02]  /*59320*/  STL.64 [R1+0x1c8], R14 ;  /* 0x0001c80e01007387 */ /* 0x0003e40000100a00 */
[----:B-1----:R-:W-:-:S02]  /*59330*/  IMAD.MOV.U32 R15, RZ, RZ, R24 ;  /* 0x000000ffff0f7224 */ /* 0x002fc400078e0018 */
[----:B------:R-:W-:Y:S01]  /*59340*/  IMAD.MOV.U32 R14, RZ, RZ, R25 ;  /* 0x000000ffff0e7224 */ /* 0x000fe200078e0019 */
[----:B0-----:R-:W-:Y:S01]  /*59350*/  STL.64 [R1+0x35d0], R6 ;  /* 0x0035d00601007387 */ /* 0x001fe20000100a00 */
[----:B------:R0:W-:Y:S02]  /*59360*/  STL.64 [R1+0x35c8], R4 ;  /* 0x0035c80401007387 */ /* 0x0001e40000100a00 */
[----:B0-----:R-:W-:Y:S02]  /*59370*/  IMAD.MOV.U32 R4, RZ, RZ, R27 ;  /* 0x000000ffff047224 */ /* 0x001fe400078e001b */
[----:B------:R-:W-:-:S05]  /*59380*/  IMAD.MOV.U32 R5, RZ, RZ, R26 ;  /* 0x000000ffff057224 */ /* 0x000fca00078e001a */
[----:B------:R0:W-:Y:S04]  /*59390*/  STL.64 [R1+0x3780], R4 ;  /* 0x0037800401007387 */ /* 0x0001e80000100a00 */
[----:B0-----:R-:W2:Y:S01]  /*593a0*/  LDL.LU R4, [R1+0x190] ;  /* 0x0001900001047983 */ /* 0x001ea20000300800 */
[----:B------:R-:W2:Y:S02]  /*593b0*/  LDL.LU R5, [R1+0x194] ;  /* 0x0001940001057983 */ /* 0x000ea40000300800 */
[----:B------:R-:W2:Y:S02]  /*593c0*/  LDL.LU R6, [R1+0x198] ;  /* 0x0001980001067983 */ /* 0x000ea40000300800 */
[----:B------:R-:W2:Y:S01]  /*593d0*/  LDL.LU R7, [R1+0x19c] ;  /* 0x00019c0001077983 */ /* 0x000ea20000300800 */
[----:B------:R-:W-:Y:S01]  /*593e0*/  STL.64 [R1+0x1b0], R16 ;  /* 0x0001b01001007387 */ /* 0x000fe20000100a00 */
[----:B------:R0:W-:Y:S03]  /*593f0*/  STL.64 [R1+0x1b8], R18 ;  /* 0x0001b81201007387 */ /* 0x0001e60000100a00 */
[----:B0-----:R-:W3:Y:S01]  /*59400*/  LDL.LU.64 R18, [R1+0x37c8] ;  /* 0x0037c80001127983 */ /* 0x001ee20000300a00 */
[----:B------:R-:W3:Y:S02]  /*59410*/  LDL.LU.64 R16, [R1+0x37c0] ;  /* 0x0037c00001107983 */ /* 0x000ee40000300a00 */
[----:B------:R-:W2:Y:S02]  /*59420*/  LDL.LU.64 R24, [R1+0x37b8] ;  /* 0x0037b80001187983 */ /* 0x000ea40000300a00 */
[----:B------:R-:W-:Y:S01]  /*59430*/  STL.64 [R1+0x3700], R14 ;  /* 0x0037000e01007387 */ /* 0x000fe20000100a00 */
[----:B------:R0:W-:Y:S04]  /*59440*/  STL.64 [R1+0x36f8], R12 ;  /* 0x0036f80c01007387 */ /* 0x0001e80000100a00 */
[----:B0-----:R-:W3:Y:S01]  /*59450*/  LDL.LU.64 R12, [R1+0x140] ;  /* 0x00014000010c7983 */ /* 0x001ee20000300a00 */
[C---:B--2---:R-:W-:Y:S08]  /*59460*/  HMMA.16816.F32.BF16 R4, R20.reuse, R24, R4 ;  /* 0x000000181404723c */ /* 0x044ff00000041804 */
[----:B---3--:R-:W-:Y:S11]  /*59470*/  HMMA.16816.F32.BF16 R16, R20, R12, R16 ;  /* 0x0000000c1410723c */ /* 0x008ff60000041810 */
[----:B------:R-:W-:Y:S11]  /*59480*/  @!UPT UIADD3 URZ, URZ, URZ, URZ ;  /* 0x0000003f3f3ff290 */ /* 0x000ff6000fffe03f */
[----:B------:R-:W-:Y:S01]  /*59490*/  @!UPT UIADD3 URZ, URZ, URZ, URZ ;  /* 0x0000003f3f3ff290 */ /* 0x000fe2000fffe03f */
[----:B------:R-:W-:Y:S01]  /*594a0*/  STL.64 [R1+0x1a0], R16 ;  /* 0x0001a01001007387 */ /* 0x000fe20000100a00 */
[----:B------:R0:W-:Y:S02]  /*594b0*/  STL.64 [R1+0x1a8], R18 ;  /* 0x0001a81201007387 */ /* 0x0001e40000100a00 */
[----:B0-----:R-:W-:Y:S02]  /*594c0*/  IMAD.MOV.U32 R18, RZ, RZ, R12 ;  /* 0x000000ffff127224 */ /* 0x001fe400078e000c */
[----:B------:R-:W-:Y:S02]  /*594d0*/  IMAD.MOV.U32 R19, RZ, RZ, R13 ;  /* 0x000000ffff137224 */ /* 0x000fe400078e000d */
[----:B------:R-:W-:Y:S02]  /*594e0*/  IMAD.MOV.U32 R12, RZ, RZ, R2 ;  /* 0x000000ffff0c7224 */ /* 0x000fe400078e0002 */
[----:B------:R-:W-:Y:S01]  /*594f0*/  IMAD.MOV.U32 R13, RZ, RZ, R0 ;  /* 0x000000ffff0d7224 */ /* 0x000fe200078e0000 */
[----:B------:R0:W-:Y:S04]  /*59500*/  STL.64 [R1+0x3798], R18 ;  /* 0x0037981201007387 */ /* 0x0001e80000100a00 */
[----:B------:R1:W-:Y:S02]  /*59510*/  STL.64 [R1+0x3718], R12 ;  /* 0x0037180c01007387 */ /* 0x0003e40000100a00 */
[----:B------:R-:W-:Y:S02]  /*59520*/  STL.64 [R1+0x190], R4 ;  /* 0x0001900401007387 */ /* 0x000fe40000100a00 */
[----:B------:R-:W-:Y:S01]  /*59530*/  STL.64 [R1+0x198], R6 ;  /* 0x0001980601007387 */ /* 0x000fe20000100a00 */
[----:B------:R-:W2:Y:S01]  /*59540*/  LDL.LU R16, [R1+0x170] ;  /* 0x0001700001107983 */ /* 0x000ea20000300800 */
[----:B------:R-:W2:Y:S03]  /*59550*/  LDL.LU R17, [R1+0x174] ;  /* 0x0001740001117983 */ /* 0x000ea60000300800 */
[----:B0-----:R-:W3:Y:S01]  /*59560*/  LDL.LU R18, [R1+0x178] ;  /* 0x0001780001127983 */ /* 0x001ee20000300800 */
[----:B------:R-:W3:Y:S02]  /*59570*/  LDL.LU R19, [R1+0x17c] ;  /* 0x00017c0001137983 */ /* 0x000ee40000300800 */
[----:B-1----:R-:W-:Y:S01]  /*59580*/  IMAD.MOV.U32 R12, RZ, RZ, R10 ;  /* 0x000000ffff0c7224 */ /* 0x002fe200078e000a */
[----:B---3--:R-:W-:Y:S01]  /*59590*/  STL.64 [R1+0x37a8], R18 ;  /* 0x0037a81201007387 */ /* 0x008fe20000100a00 */
[----:B--2---:R0:W-:Y:S03]  /*595a0*/  STL.64 [R1+0x37a0], R16 ;  /* 0x0037a01001007387 */ /* 0x0041e60000100a00 */
[----:B0-----:R-:W2:Y:S01]  /*595b0*/  LDL.LU.64 R16, [R1+0x120] ;  /* 0x0001200001107983 */ /* 0x001ea20000300a00 */
[----:B------:R-:W3:Y:S02]  /*595c0*/  LDL.LU R8, [R1+0x5b0] ;  /* 0x0005b00001087983 */ /* 0x000ee40000300800 */
[----:B------:R-:W3:Y:S02]  /*595d0*/  LDL.LU R9, [R1+0x5b4] ;  /* 0x0005b40001097983 */ /* 0x000ee40000300800 */
[----:B------:R-:W4:Y:S01]  /*595e0*/  LDL.LU R10, [R1+0x5b8] ;  /* 0x0005b800010a7983 */ /* 0x000f220000300800 */
[----:B------:R-:W4:Y:S01]  /*595f0*/  LDL.LU R11, [R1+0x5bc] ;  /* 0x0005bc00010b7983 */ /* 0x000f220000300800 */
[----:B------:R-:W2:Y:S02]  /*59600*/  LDL.LU R4, [R1+0x160] ;  /* 0x0001600001047983 */ /* 0x000ea40000300800 */
[----:B------:R-:W2:Y:S02]  /*59610*/  LDL.LU R5, [R1+0x164] ;  /* 0x0001640001057983 */ /* 0x000ea40000300800 */
[----:B------:R-:W2:Y:S01]  /*59620*/  LDL.LU R6, [R1+0x168] ;  /* 0x0001680001067983 */ /* 0x000ea20000300800 */
[----:B------:R-:W2:Y:S04]  /*59630*/  LDL.LU R7, [R1+0x16c] ;  /* 0x00016c0001077983 */ /* 0x000ea80000300800 */
[----:B--2---:R-:W-:Y:S01]  /*59640*/  STL.64 [R1+0x3790], R6 ;  /* 0x0037900601007387 */ /* 0x004fe20000100a00 */
[----:B------:R0:W-:Y:S03]  /*59650*/  STL.64 [R1+0x3788], R4 ;  /* 0x0037880401007387 */ /* 0x0001e60000100a00 */
[----:B0-----:R-:W2:Y:S01]  /*59660*/  LDL.LU.64 R4, [R1+0x110] ;  /* 0x0001100001047983 */ /* 0x001ea20000300a00 */
[----:B------:R-:W-:-:S03]  /*59670*/  IMAD.MOV.U32 R13, RZ, RZ, R3 ;  /* 0x000000ffff0d7224 */ /* 0x000fc600078e0003 */
[----:B--2---:R0:W-:Y:S04]  /*59680*/  STL.64 [R1+0x37b0], R4 ;  /* 0x0037b00401007387 */ /* 0x0041e80000100a00 */
[----:B0-----:R-:W2:Y:S01]  /*59690*/  LDL.LU R4, [R1+0x180] ;  /* 0x0001800001047983 */ /* 0x001ea20000300800 */
[----:B------:R-:W2:Y:S02]  /*596a0*/  LDL.LU R5, [R1+0x184] ;  /* 0x0001840001057983 */ /* 0x000ea40000300800 */
[----:B------:R-:W2:Y:S02]  /*596b0*/  LDL.LU R6, [R1+0x188] ;  /* 0x0001880001067983 */ /* 0x000ea40000300800 */
[----:B------:R-:W2:Y:S01]  /*596c0*/  LDL.LU R7, [R1+0x18c] ;  /* 0x00018c0001077983 */ /* 0x000ea20000300800 */
[----:B----4-:R-:W-:Y:S01]  /*596d0*/  STL.64 [R1+0x3778], R10 ;  /* 0x0037780a01007387 */ /* 0x010fe20000100a00 */
[----:B---3--:R0:W-:Y:S03]  /*596e0*/  STL.64 [R1+0x3770], R8 ;  /* 0x0037700801007387 */ /* 0x0081e60000100a00 */
[----:B0-----:R-:W3:Y:S01]  /*596f0*/  LDL.LU.64 R8, [R1+0x100] ;  /* 0x0001000001087983 */ /* 0x001ee20000300a00 */
[----:B------:R0:W-:Y:S03]  /*59700*/  STL.64 [R1+0x3740], R12 ;  /* 0x0037400c01007387 */ /* 0x0001e60000100a00 */
[----:B0-----:R-:W4:Y:S01]  /*59710*/  LDL.LU.64 R12, [R1+0xe0] ;  /* 0x0000e000010c7983 */ /* 0x001f220000300a00 */
[----:B------:R-:W-:-:S02]  /*59720*/  IMAD.MOV.U32 R0, RZ, RZ, R24 ;  /* 0x000000ffff007224 */ /* 0x000fc400078e0018 */
[----:B------:R-:W-:Y:S01]  /*59730*/  IMAD.MOV.U32 R2, RZ, RZ, R25 ;  /* 0x000000ffff027224 */ /* 0x000fe200078e0019 */
[----:B----4-:R0:W-:Y:S04]  /*59740*/  STL.64 [R1+0x3758], R12 ;  /* 0x0037580c01007387 */ /* 0x0101e80000100a00 */
[----:B0-----:R-:W4:Y:S01]  /*59750*/  LDL.LU.64 R12, [R1+0xf0] ;  /* 0x0000f000010c7983 */ /* 0x001f220000300a00 */
[----:B------:R-:W3:Y:S02]  /*59760*/  LDL.LU R24, [R1+0x570] ;  /* 0x0005700001187983 */ /* 0x000ee40000300800 */
[----:B------:R-:W3:Y:S02]  /*59770*/  LDL.LU R25, [R1+0x574] ;  /* 0x0005740001197983 */ /* 0x000ee40000300800 */
[----:B------:R-:W3:Y:S01]  /*59780*/  LDL.LU R26, [R1+0x578] ;  /* 0x00057800011a7983 */ /* 0x000ee20000300800 */
[----:B------:R-:W3:Y:S01]  /*59790*/  LDL.LU R27, [R1+0x57c] ;  /* 0x00057c00011b7983 */ /* 0x000ee20000300800 */
[----:B--2---:R-:W-:Y:S01]  /*597a0*/  HMMA.16816.F32.BF16 R4, R20, R16, R4 ;  /* 0x000000101404723c */ /* 0x004fe20000041804 */
[----:B------:R-:W-:-:S02]  /*597b0*/  IMAD.MOV.U32 R29, RZ, RZ, R16 ;  /* 0x000000ffff1d7224 */ /* 0x000fc400078e0010 */
[----:B------:R-:W-:Y:S01]  /*597c0*/  IMAD.MOV.U32 R3, RZ, RZ, R17 ;  /* 0x000000ffff037224 */ /* 0x000fe200078e0011 */
[----:B---3--:R-:W-:Y:S01]  /*597d0*/  STL.64 [R1+0x3750], R26 ;  /* 0x0037501a01007387 */ /* 0x008fe20000100a00 */
[----:B------:R0:W-:Y:S03]  /*597e0*/  STL.64 [R1+0x3748], R24 ;  /* 0x0037481801007387 */ /* 0x0001e60000100a00 */
[----:B0-----:R-:W2:Y:S01]  /*597f0*/  LDL.LU R24, [R1+0x5a0] ;  /* 0x0005a00001187983 */ /* 0x001ea20000300800 */
[----:B------:R-:W2:Y:S02]  /*59800*/  LDL.LU R25, [R1+0x5a4] ;  /* 0x0005a40001197983 */ /* 0x000ea40000300800 */
[----:B------:R-:W2:Y:S02]  /*59810*/  LDL.LU R26, [R1+0x5a8] ;  /* 0x0005a800011a7983 */ /* 0x000ea40000300800 */
[----:B------:R-:W2:Y:S10]  /*59820*/  LDL.LU R27, [R1+0x5ac] ;  /* 0x0005ac00011b7983 */ /* 0x000eb40000300800 */
        /* <DEDUP_REMOVED lines=8> */
[----:B------:R-:W-:Y:S01]  /*598b0*/  STL.64 [R1+0x170], R16 ;  /* 0x0001701001007387 */ /* 0x000fe20000100a00 */
[----:B------:R0:W-:Y:S03]  /*598c0*/  STL.64 [R1+0x178], R18 ;  /* 0x0001781201007387 */ /* 0x0001e60000100a00 */
[----:B0-----:R-:W3:Y:S01]  /*598d0*/  LDL.LU.64 R18, [R1+0x3798] ;  /* 0x0037980001127983 */ /* 0x001ee20000300a00 */
[----:B------:R-:W-:Y:S02]  /*598e0*/  IMAD.MOV.U32 R16, RZ, RZ, R4 ;  /* 0x000000ffff107224 */ /* 0x000fe400078e0004 */
[----:B------:R-:W-:Y:S02]  /*598f0*/  IMAD.MOV.U32 R17, RZ, RZ, R5 ;  /* 0x000000ffff117224 */ /* 0x000fe400078e0005 */
[----:B------:R-:W2:Y:S01]  /*59900*/  LDL.LU.64 R6, [R1+0x3790] ;  /* 0x0037900001067983 */ /* 0x000ea20000300a00 */
[----:B------:R-:W2:Y:S04]  /*59910*/  LDL.LU.64 R4, [R1+0x3788] ;  /* 0x0037880001047983 */ /* 0x000ea80000300a00 */
[----:B---3--:R-:W-:Y:S01]  /*59920*/  STL.64 [R1+0x3710], R18 ;  /* 0x0037101201007387 */ /* 0x008fe20000100a00 */
[----:B------:R0:W-:Y:S03]  /*59930*/  STL.64 [R1+0x3708], R16 ;  /* 0x0037081001007387 */ /* 0x0001e60000100a00 */
        /* <DEDUP_REMOVED lines=12> */
[----:B------:R0:W-:Y:S01]  /*59a00*/  STL.64 [R1+0x160], R4 ;  /* 0x0001600401007387 */ /* 0x0001e20000100a00 */
[----:B------:R1:W-:Y:S03]  /*59a10*/  STL.64 [R1+0x168], R6 ;  /* 0x0001680601007387 */ /* 0x0003e60000100a00 */
[----:B0-----:R-:W3:Y:S01]  /*59a20*/  LDL.LU.64 R4, [R1+0x3780] ;  /* 0x0037800001047983 */ /* 0x001ee20000300a00 */
[----:B-1----:R-:W-:Y:S02]  /*59a30*/  IMAD.MOV.U32 R7, RZ, RZ, R8 ;  /* 0x000000ffff077224 */ /* 0x002fe400078e0008 */
[----:B------:R-:W-:Y:S02]  /*59a40*/  IMAD.MOV.U32 R6, RZ, RZ, R9 ;  /* 0x000000ffff067224 */ /* 0x000fe400078e0009 */
[----:B------:R-:W2:Y:S01]  /*59a50*/  LDL.LU.64 R10, [R1+0x3778] ;  /* 0x00377800010a7983 */ /* 0x000ea20000300a00 */
[----:B------:R-:W2:Y:S01]  /*59a60*/  LDL.LU.64 R8, [R1+0x3770] ;  /* 0x0037700001087983 */ /* 0x000ea20000300a00 */
[----:B----4-:R-:W-:Y:S01]  /*59a70*/  IMAD.MOV.U32 R28, RZ, RZ, R13 ;  /* 0x000000ffff1c7224 */ /* 0x010fe200078e000d */
[C---:B--2---:R-:W-:Y:S11]  /*59a80*/  HMMA.16816.F32.BF16 R8, R20.reuse, R12, R8 ;  /* 0x0000000c1408723c */ /* 0x044ff60000041808 */
[----:B------:R-:W-:Y:S11]  /*59a90*/  @!UPT UIADD3 URZ, URZ, URZ, URZ ;  /* 0x0000003f3f3ff290 */ /* 0x000ff6000fffe03f */
[----:B------:R-:W-:Y:S01]  /*59aa0*/  @!UPT UIADD3 URZ, URZ, URZ, URZ ;  /* 0x0000003f3f3ff290 */ /* 0x000fe2000fffe03f */
[----:B------:R-:W-:Y:S01]  /*59ab0*/  STL.64 [R1+0xc0], R8 ;  /* 0x0000c00801007387 */ /* 0x000fe20000100a00 */
[----:B------:R0:W-:Y:S03]  /*59ac0*/  STL.64 [R1+0xc8], R10 ;  /* 0x0000c80a01007387 */ /* 0x0001e60000100a00 */
[----:B0-----:R-:W2:Y:S01]  /*59ad0*/  LDL.LU R11, [R1+0x3768] ;  /* 0x00376800010b7983 */ /* 0x001ea20000300800 */
[----:B------:R-:W4:Y:S02]  /*59ae0*/  LDL.LU.64 R8, [R1+0x3760] ;  /* 0x0037600001087983 */ /* 0x000f240000300a00 */
[----:B------:R-:W-:Y:S02]  /*59af0*/  IMAD.MOV.U32 R10, RZ, RZ, R12 ;  /* 0x000000ffff0a7224 */ /* 0x000fe400078e000c */
[----:B------:R-:W2:Y:S02]  /*59b00*/  LDL.LU.64 R12, [R1+0x3758] ;  /* 0x00375800010c7983 */ /* 0x000ea40000300a00 */
[C---:B--2---:R-:W-:Y:S02]  /*59b10*/  HMMA.16816.F32.BF16 R24, R20.reuse, R12, R24 ;  /* 0x0000000c1418723c */ /* 0x044fe40000041818 */
[----:B------:R-:W-:Y:S01]  /*59b20*/  STL.64 [R1+0x36a8], R10 ;  /* 0x0036a80a01007387 */ /* 0x000fe20000100a00 */
[----:B----4-:R0:W-:Y:S03]  /*59b30*/  STL.64 [R1+0x36a0], R8 ;  /* 0x0036a00801007387 */ /* 0x0101e60000100a00 */
[----:B0-----:R-:W2:Y:S01]  /*59b40*/  LDL.LU R8, [R1] ;  /* 0x0000000001087983 */ /* 0x001ea20000300800 */
[----:B------:R-:W2:Y:S11]  /*59b50*/  LDL.LU R9, [R1+0x4] ;  /* 0x0000040001097983 */ /* 0x000eb60000300800 */
[----:B------:R-:W-:Y:S05]  /*59b60*/  @!UPT UIADD3 URZ, URZ, URZ, URZ ;  /* 0x0000003f3f3ff290 */ /* 0x000fea000fffe03f */
[----:B------:R-:W-:Y:S01]  /*59b70*/  STL.64 [R1+0xb0], R24 ;  /* 0x0000b01801007387 */ /* 0x000fe20000100a00 */
[----:B------:R0:W-:Y:S03]  /*59b80*/  STL.64 [R1+0xb8], R26 ;  /* 0x0000b81a01007387 */ /* 0x0001e60000100a00 */
[----:B0-----:R-:W3:Y:S01]  /*59b90*/  LDL.LU.64 R26, [R1+0x3750] ;  /* 0x00375000011a7983 */ /* 0x001ee20000300a00 */
[----:B------:R-:W3:Y:S02]  /*59ba0*/  LDL.LU.64 R24, [R1+0x3748] ;  /* 0x0037480001187983 */ /* 0x000ee40000300a00 */
[----:B------:R-:W-:Y:S02]  /*59bb0*/  IMAD.MOV.U32 R11, RZ, RZ, R12 ;  /* 0x000000ffff0b7224 */ /* 0x000fe400078e000c */
[----:B------:R-:W-:Y:S02]  /*59bc0*/  IMAD.MOV.U32 R10, RZ, RZ, R13 ;  /* 0x000000ffff0a7224 */ /* 0x000fe400078e000d */
[----:B------:R-:W4:Y:S01]  /*59bd0*/  LDL.LU.64 R12, [R1+0x3740] ;  /* 0x00374000010c7983 */ /* 0x000f220000300a00 */
[----:B---3--:R-:W-:Y:S03]  /*59be0*/  HMMA.16816.F32.BF16 R20, R20, R4, R24 ;  /* 0x000000041414723c */ /* 0x008fe60000041818 */
[----:B------:R-:W4:Y:S01]  /*59bf0*/  LDL.LU.64 R26, [R1+0x3738] ;  /* 0x00373800011a7983 */ /* 0x000f220000300a00 */
[----:B------:R-:W4:Y:S02]  /*59c00*/  LDL.LU.64 R24, [R1+0x3730] ;  /* 0x0037300001187983 */ /* 0x000f240000300a00 */
[----:B------:R-:W-:Y:S11]  /*59c10*/  STL.64 [R1+0x35e0], R4 ;  /* 0x0035e00401007387 */ /* 0x000ff60000100a00 */
[----:B------:R-:W-:Y:S06]  /*59c20*/  @!UPT UIADD3 URZ, URZ, URZ, URZ ;  /* 0x0000003f3f3ff290 */ /* 0x000fec000fffe03f */
[----:B------:R0:W-:Y:S01]  /*59c30*/  STL.64 [R1+0xa0], R20 ;  /* 0x0000a01401007387 */ /* 0x0001e20000100a00 */
[----:B------:R-:W-:Y:S02]  /*59c40*/  STL.64 [R1+0xa8], R22 ;  /* 0x0000a81601007387 */ /* 0x000fe40000100a00 */
[----:B0-----:R-:W-:Y:S02]  /*59c50*/  IMAD.MOV.U32 R20, RZ, RZ, R11 ;  /* 0x000000ffff147224 */ /* 0x001fe400078e000b */
[----:B------:R-:W-:-:S05]  /*59c60*/  IMAD.MOV.U32 R21, RZ, RZ, R10 ;  /* 0x000000ffff157224 */ /* 0x000fca00078e000a */
[----:B------:R0:W-:Y:S04]  /*59c70*/  STL.64 [R1+0x35e8], R20 ;  /* 0x0035e81401007387 */ /* 0x0001e80000100a00 */
[----:B0-----:R-:W2:Y:S01]  /*59c80*/  LDL.LU R20, [R1+0x510] ;  /* 0x0005100001147983 */ /* 0x001ea20000300800 */
[----:B------:R-:W2:Y:S02]  /*59c90*/  LDL.LU R21, [R1+0x514] ;  /* 0x0005140001157983 */ /* 0x000ea40000300800 */
[----:B------:R-:W2:Y:S02]  /*59ca0*/  LDL.LU R22, [R1+0x518] ;  /* 0x0005180001167983 */ /* 0x000ea40000300800 */
[----:B------:R-:W2:Y:S01]  /*59cb0*/  LDL.LU R23, [R1+0x51c] ;  /* 0x00051c0001177983 */ /* 0x000ea20000300800 */
[C---:B----4-:R-:W-:Y:S01]  /*59cc0*/  HMMA.16816.F32.BF16 R12, R24.reuse, R12, R16 ;  /* 0x0000000c180c723c */ /* 0x050fe20000041810 */
[----:B------:R-:W3:Y:S01]  /*59cd0*/  LDL.LU.64 R18, [R1+0x3728] ;  /* 0x0037280001127983 */ /* 0x000ee20000300a00 */
[----:B------:R-:W3:Y:S11]  /*59ce0*/  LDL.LU.64 R16, [R1+0x3720] ;  /* 0x0037200001107983 */ /* 0x000ef60000300a00 */
[----:B------:R-:W-:Y:S10]  /*59cf0*/  @!UPT UIADD3 URZ, URZ, URZ, URZ ;  /* 0x0000003f3f3ff290 */ /* 0x000ff4000fffe03f */
[----:B------:R0:W-:Y:S01]  /*59d00*/  STL.64 [R1+0x90], R12 ;  /* 0x0000900c01007387 */ /* 0x0001e20000100a00 */
[----:B------:R3:W-:Y:S03]  /*59d10*/  STL.64 [R1+0x98], R14 ;  /* 0x0000980e01007387 */ /* 0x0007e60000100a00 */
[----:B0-----:R-:W3:Y:S01]  /*59d20*/  LDL.LU.64 R12, [R1+0x3718] ;  /* 0x00371800010c7983 */ /* 0x001ee20000300a00 */
[----:B--2---:R-:W-:Y:S07]  /*59d30*/  HMMA.16816.F32.BF16 R8, R24, R8, R20 ;  /* 0x000000081808723c */ /* 0x004fee0000041814 */
[----:B------:R-:W-:-:S02]  /*59d40*/  IMAD.MOV.U32 R20, RZ, RZ, R7 ;  /* 0x000000ffff147224 */ /* 0x000fc400078e0007 */
[----:B------:R-:W-:Y:S01]  /*59d50*/  IMAD.MOV.U32 R21, RZ, RZ, R6 ;  /* 0x000000ffff157224 */ /* 0x000fe200078e0006 */
[----:B---3--:R-:W-:Y:S01]  /*59d60*/  HMMA.16816.F32.BF16 R12, R24, R12, R16 ;  /* 0x0000000c180c723c */ /* 0x008fe20000041810 */
[----:B------:R-:W2:Y:S01]  /*59d70*/  LDL.LU.64 R18, [R1+0x3710] ;  /* 0x0037100001127983 */ /* 0x000ea20000300a00 */
[----:B------:R-:W3:Y:S11]  /*59d80*/  LDL.LU.64 R16, [R1+0x3708] ;  /* 0x0037080001107983 */ /* 0x000ef60000300a00 */
[----:B------:R-:W-:Y:S10]  /*59d90*/  @!UPT UIADD3 URZ, URZ, URZ, URZ ;  /* 0x0000003f3f3ff290 */ /* 0x000ff4000fffe03f */
[----:B------:R-:W-:Y:S01]  /*59da0*/  STL.64 [R1+0x80], R12 ;  /* 0x0000800c01007387 */ /* 0x000fe20000100a00 */
[----:B------:R0:W-:Y:S03]  /*59db0*/  STL.64 [R1+0x88], R14 ;  /* 0x0000880e01007387 */ /* 0x0001e60000100a00 */
[----:B0-----:R-:W4:Y:S01]  /*59dc0*/  LDL.LU.64 R14, [R1+0x3700] ;  /* 0x00370000010e7983 */ /* 0x001f220000300a00 */
[----:B------:R-:W2:Y:S02]  /*59dd0*/  LDL.LU.64 R12, [R1+0x36f8] ;  /* 0x0036f800010c7983 */ /* 0x000ea40000300a00 */
[----:B------:R-:W-:Y:S02]  /*59de0*/  STL.64 [R1+0x70], R8 ;  /* 0x0000700801007387 */ /* 0x000fe40000100a00 */
[----:B------:R-:W-:Y:S01]  /*59df0*/  STL.64 [R1+0x78], R10 ;  /* 0x0000780a01007387 */ /* 0x000fe20000100a00 */
[----:B------:R3:W-:Y:S01]  /*59e00*/  STL.64 [R1+0x3600], R20 ;  /* 0x0036001401007387 */ /* 0x0007e20000100a00 */
[----:B------:R-:W2:Y:S02]  /*59e10*/  LDL.LU R4, [R1+0x450] ;  /* 0x0004500001047983 */ /* 0x000ea40000300800 */
[----:B------:R-:W2:Y:S02]  /*59e20*/  LDL.LU R5, [R1+0x454] ;  /* 0x0004540001057983 */ /* 0x000ea40000300800 */
[----:B------:R-:W2:Y:S01]  /*59e30*/  LDL.LU R6, [R1+0x458] ;  /* 0x0004580001067983 */ /* 0x000ea20000300800 */
[----:B------:R-:W2:Y:S01]  /*59e40*/  LDL.LU R7, [R1+0x45c] ;  /* 0x00045c0001077983 */ /* 0x000ea20000300800 */
[----:B---3--:R-:W-:-:S02]  /*59e50*/  IMAD.MOV.U32 R20, RZ, RZ, R16 ;  /* 0x000000ffff147224 */ /* 0x008fc400078e0010 */
[----:B------:R-:W-:Y:S01]  /*59e60*/  IMAD.MOV.U32 R21, RZ, RZ, R17 ;  /* 0x000000ffff157224 */ /* 0x000fe200078e0011 */
[----:B------:R-:W3:Y:S01]  /*59e70*/  LDL.LU R16, [R1+0x36f4] ;  /* 0x0036f40001107983 */ /* 0x000ee20000300800 */
[----:B------:R-:W3:Y:S03]  /*59e80*/  LDL.LU R17, [R1+0x36f0] ;  /* 0x0036f00001117983 */ /* 0x000ee60000300800 */
[----:B------:R-:W-:Y:S04]  /*59e90*/  STL.64 [R1+0x3618], R20 ;  /* 0x0036181401007387 */ /* 0x000fe80000100a00 */
[----:B--2---:R-:W-:Y:S01]  /*59ea0*/  STL.64 [R1+0x35f8], R6 ;  /* 0x0035f80601007387 */ /* 0x004fe20000100a00 */
[----:B------:R0:W-:Y:S03]  /*59eb0*/  STL.64 [R1+0x35f0], R4 ;  /* 0x0035f00401007387 */ /* 0x0001e60000100a00 */
[----:B0-----:R-:W2:Y:S01]  /*59ec0*/  LDL.LU R4, [R1+0x460] ;  /* 0x0004600001047983 */ /* 0x001ea20000300800 */
[----:B------:R-:W2:Y:S02]  /*59ed0*/  LDL.LU R5, [R1+0x464] ;  /* 0x0004640001057983 */ /* 0x000ea40000300800 */
[----:B------:R-:W2:Y:S02]  /*59ee0*/  LDL.LU R6, [R1+0x468] ;  /* 0x0004680001067983 */ /* 0x000ea40000300800 */
[----:B------:R-:W2:Y:S02]  /*59ef0*/  LDL.LU R7, [R1+0x46c] ;  /* 0x00046c0001077983 */ /* 0x000ea40000300800 */
[----:B------:R-:W-:-:S02]  /*59f00*/  IMAD.MOV.U32 R20, RZ, RZ, R29 ;  /* 0x000000ffff147224 */ /* 0x000fc400078e001d */
        /* <DEDUP_REMOVED lines=14> */
[----:B------:R0:W-:Y:S02]  /*59ff0*/  STL.64 [R1+0x3648], R20 ;  /* 0x0036481401007387 */ /* 0x0001e40000100a00 */
[----:B0-----:R-:W-:Y:S02]  /*5a000*/  IMAD.MOV.U32 R20, RZ, RZ, R18 ;  /* 0x000000ffff147224 */ /* 0x001fe400078e0012 */
        /* <DEDUP_REMOVED lines=10> */
[----:B----4-:R-:W-:-:S02]  /*5a0b0*/  IMAD.MOV.U32 R20, RZ, RZ, R15 ;  /* 0x000000ffff147224 */ /* 0x010fc400078e000f */
[----:B------:R-:W-:-:S05]  /*5a0c0*/  IMAD.MOV.U32 R21, RZ, RZ, R14 ;  /* 0x000000ffff157224 */ /* 0x000fca00078e000e */
[----:B------:R0:W-:Y:S02]  /*5a0d0*/  STL.64 [R1+0x3680], R20 ;  /* 0x0036801401007387 */ /* 0x0001e40000100a00 */
[----:B0-----:R-:W-:Y:S02]  /*5a0e0*/  IMAD.MOV.U32 R20, RZ, RZ, R13 ;  /* 0x000000ffff147224 */ /* 0x001fe400078e000d */
[----:B------:R-:W-:Y:S02]  /*5a0f0*/  IMAD.MOV.U32 R21, RZ, RZ, R12 ;  /* 0x000000ffff157224 */ /* 0x000fe400078e000c */
[----:B------:R-:W4:Y:S01]  /*5a100*/  LDL.LU R12, [R1+0x500] ;  /* 0x00050000010c7983 */ /* 0x000f220000300800 */
[----:B------:R-:W4:Y:S02]  /*5a110*/  LDL.LU R13, [R1+0x504] ;  /* 0x00050400010d7983 */ /* 0x000f240000300800 */
[----:B------:R-:W4:Y:S02]  /*5a120*/  LDL.LU R14, [R1+0x508] ;  /* 0x00050800010e7983 */ /* 0x000f240000300800 */
[----:B------:R-:W4:Y:S01]  /*5a130*/  LDL.LU R15, [R1+0x50c] ;  /* 0x00050c00010f7983 */ /* 0x000f220000300800 */
[----:B------:R0:W-:Y:S04]  /*5a140*/  STL.64 [R1+0x3698], R20 ;  /* 0x0036981401007387 */ /* 0x0001e80000100a00 */
        /* <DEDUP_REMOVED lines=8> */
[----:B--2---:R-:W-:Y:S01]  /*5a1d0*/  STL.64 [R1+0x3640], R6 ;  /* 0x0036400601007387 */ /* 0x004fe20000100a00 */
[----:B------:R0:W-:Y:S03]  /*5a1e0*/  STL.64 [R1+0x3638], R4 ;  /* 0x0036380401007387 */ /* 0x0001e60000100a00 */
[----:B0-----:R-:W2:Y:S01]  /*5a1f0*/  LDL.LU R4, [R1+0x4a0] ;  /* 0x0004a00001047983 */ /* 0x001ea20000300800 */
[----:B------:R-:W2:Y:S02]  /*5a200*/  LDL.LU R5, [R1+0x4a4] ;  /* 0x0004a40001057983 */ /* 0x000ea40000300800 */
[----:B---3--:R-:W-:-:S02]  /*5a210*/  IMAD.MOV.U32 R6, RZ, RZ, R19 ;  /* 0x000000ffff067224 */ /* 0x008fc400078e0013 */
[----:B------:R-:W-:Y:S01]  /*5a220*/  IMAD.MOV.U32 R7, RZ, RZ, R18 ;  /* 0x000000ffff077224 */ /* 0x000fe200078e0012 */
[----:B------:R-:W3:Y:S01]  /*5a230*/  LDL.LU R19, [R1+0x36d4] ;  /* 0x0036d40001137983 */ /* 0x000ee20000300800 */
[----:B------:R-:W3:Y:S03]  /*5a240*/  LDL.LU R18, [R1+0x36d0] ;  /* 0x0036d00001127983 */ /* 0x000ee60000300800 */
[----:B------:R-:W-:Y:S04]  /*5a250*/  STL.64 [R1+0x3658], R6 ;  /* 0x0036580601007387 */ /* 0x000fe80000100a00 */
[----:B--2---:R0:W-:Y:S04]  /*5a260*/  STL.64 [R1+0x3650], R4 ;  /* 0x0036500401007387 */ /* 0x0041e80000100a00 */
[----:B0-----:R-:W2:Y:S01]  /*5a270*/  LDL.LU R4, [R1+0x4c0] ;  /* 0x0004c00001047983 */ /* 0x001ea20000300800 */
[----:B------:R-:W2:Y:S02]  /*5a280*/  LDL.LU R5, [R1+0x4c4] ;  /* 0x0004c40001057983 */ /* 0x000ea40000300800 */
[----:B------:R-:W2:Y:S02]  /*5a290*/  LDL.LU R6, [R1+0x4c8] ;  /* 0x0004c80001067983 */ /* 0x000ea40000300800 */
[----:B------:R-:W2:Y:S01]  /*5a2a0*/  LDL.LU R7, [R1+0x4cc] ;  /* 0x0004cc0001077983 */ /* 0x000ea20000300800 */
[----:B----4-:R-:W-:Y:S01]  /*5a2b0*/  HMMA.16816.F32.BF16 R12, R24, R16, R12 ;  /* 0x00000010180c723c */ /* 0x010fe2000004180c */
        /* <DEDUP_REMOVED lines=14> */
[----:B------:R-:W-:Y:S01]  /*5a3a0*/  STL.64 [R1+0x60], R12 ;  /* 0x0000600c01007387 */ /* 0x000fe20000100a00 */
[----:B------:R0:W-:Y:S03]  /*5a3b0*/  STL.64 [R1+0x68], R14 ;  /* 0x0000680e01007387 */ /* 0x0001e60000100a00 */
[----:B0-----:R-:W4:Y:S01]  /*5a3c0*/  LDL.LU.64 R14, [R1+0x36c0] ;  /* 0x0036c000010e7983 */ /* 0x001f220000300a00 */
[----:B------:R-:W2:Y:S02]  /*5a3d0*/  LDL.LU.64 R12, [R1+0x36b8] ;  /* 0x0036b800010c7983 */ /* 0x000ea40000300a00 */
[----:B---3--:R-:W-:Y:S01]  /*5a3e0*/  STL.64 [R1+0x35a0], R18 ;  /* 0x0035a01201007387 */ /* 0x008fe20000100a00 */
[----:B--2---:R-:W-:Y:S01]  /*5a3f0*/  HMMA.16816.F32.BF16 R8, R24, R12, R8 ;  /* 0x0000000c1808723c */ /* 0x004fe20000041808 */
[----:B----4-:R-:W-:-:S02]  /*5a400*/  IMAD.MOV.U32 R16, RZ, RZ, R14 ;  /* 0x000000ffff107224 */ /* 0x010fc400078e000e */
[----:B------:R-:W-:Y:S01]  /*5a410*/  IMAD.MOV.U32 R17, RZ, RZ, R15 ;  /* 0x000000ffff117224 */ /* 0x000fe200078e000f */
[----:B------:R-:W2:Y:S01]  /*5a420*/  LDL.LU R14, [R1+0x36b4] ;  /* 0x0036b400010e7983 */ /* 0x000ea20000300800 */
[----:B------:R-:W2:Y:S11]  /*5a430*/  LDL.LU R15, [R1+0x36b0] ;  /* 0x0036b000010f7983 */ /* 0x000eb60000300800 */
[----:B------:R-:W-:Y:S07]  /*5a440*/  @!UPT UIADD3 URZ, URZ, URZ, URZ ;  /* 0x0000003f3f3ff290 */ /* 0x000fee000fffe03f */
[----:B------:R-:W-:Y:S01]  /*5a450*/  STL.64 [R1+0x50], R8 ;  /* 0x0000500801007387 */ /* 0x000fe20000100a00 */
[----:B------:R0:W-:Y:S03]  /*5a460*/  STL.64 [R1+0x58], R10 ;  /* 0x0000580a01007387 */ /* 0x0001e60000100a00 */
[----:B0-----:R-:W3:Y:S01]  /*5a470*/  LDL.LU.64 R10, [R1+0x36a8] ;  /* 0x0036a800010a7983 */ /* 0x001ee20000300a00 */
[----:B------:R-:W4:Y:S02]  /*5a480*/  LDL.LU.64 R8, [R1+0x36a0] ;  /* 0x0036a00001087983 */ /* 0x000f240000300a00 */
[----:B----4-:R-:W-:Y:S11]  /*5a490*/  HMMA.16816.F32.BF16 R20, R24, R8, R20 ;  /* 0x000000081814723c */ /* 0x010ff60000041814 */
[----:B------:R-:W-:Y:S11]  /*5a4a0*/  @!UPT UIADD3 URZ, URZ, URZ, URZ ;  /* 0x0000003f3f3ff290 */ /* 0x000ff6000fffe03f */
[----:B------:R-:W-:Y:S01]  /*5a4b0*/  @!UPT UIADD3 URZ, URZ, URZ, URZ ;  /* 0x0000003f3f3ff290 */ /* 0x000fe2000fffe03f */
[----:B------:R0:W-:Y:S01]  /*5a4c0*/  STL.64 [R1+0x40], R20 ;  /* 0x0000401401007387 */ /* 0x0001e20000100a00 */
[----:B------:R1:W-:Y:S03]  /*5a4d0*/  STL [R1+0x48], R22 ;  /* 0x0000481601007387 */ /* 0x0003e60000100800 */
[----:B0-----:R-:W1:Y:S01]  /*5a4e0*/  LDL.LU.64 R20, [R1+0x3698] ;  /* 0x0036980001147983 */ /* 0x001e620000300a00 */
[----:B------:R-:W-:Y:S02]  /*5a4f0*/  IMAD.MOV.U32 R19, RZ, RZ, R0 ;  /* 0x000000ffff137224 */ /* 0x000fe400078e0000 */
[----:B------:R-:W-:-:S05]  /*5a500*/  IMAD.MOV.U32 R0, RZ, RZ, R23 ;  /* 0x000000ffff007224 */ /* 0x000fca00078e0017 */
[----:B------:R-:W-:Y:S01]  /*5a510*/  STL [R1+0x3490], R0 ;  /* 0x0034900001007387 */ /* 0x000fe20000100800 */
[----:B------:R-:W4:Y:S01]  /*5a520*/  LDL R9, [R1+0x1bc8] ;  /* 0x001bc80001097983 */ /* 0x000f220000100800 */
[----:B-1----:R-:W-:Y:S02]  /*5a530*/  HMMA.16816.F32.BF16 R20, R24, R20, R4 ;  /* 0x000000141814723c */ /* 0x002fe40000041804 */
[----:B------:R-:W4:Y:S01]  /*5a540*/  LDL.LU.64 R6, [R1+0x3690] ;  /* 0x0036900001067983 */ /* 0x000f220000300a00 */
[----:B------:R-:W4:Y:S11]  /*5a550*/  LDL.LU.64 R4, [R1+0x3688] ;  /* 0x0036880001047983 */ /* 0x000f360000300a00 */
[----:B------:R-:W-:Y:S09]  /*5a560*/  @!UPT UIADD3 URZ, URZ, URZ, URZ ;  /* 0x0000003f3f3ff290 */ /* 0x000ff2000fffe03f */
[----:B------:R0:W-:Y:S01]  /*5a570*/  STL [R1+0x490], R20 ;  /* 0x0004901401007387 */ /* 0x0001e20000100800 */
[----:B------:R-:W-:-:S03]  /*5a580*/  IMAD.MOV.U32 R13, RZ, RZ, R21 ;  /* 0x000000ffff0d7224 */ /* 0x000fc600078e0015 */
[----:B0-----:R-:W4:Y:S01]  /*5a590*/  LDL.LU.64 R20, [R1+0x3680] ;  /* 0x0036800001147983 */ /* 0x001f220000300a00 */
[----:B------:R-:W-:Y:S02]  /*5a5a0*/  IMAD.MOV.U32 R18, RZ, RZ, R2 ;  /* 0x000000ffff127224 */ /* 0x000fe400078e0002 */
[----:B------:R-:W-:Y:S02]  /*5a5b0*/  IMAD.MOV.U32 R12, RZ, RZ, R22 ;  /* 0x000000ffff0c7224 */ /* 0x000fe400078e0016 */
[----:B------:R-:W-:Y:S01]  /*5a5c0*/  IMAD.MOV.U32 R2, RZ, RZ, R23 ;  /* 0x000000ffff027224 */ /* 0x000fe200078e0017 */
[----:B--2---:R-:W-:Y:S02]  /*5a5d0*/  STL.64 [R1+0x3588], R14 ;  /* 0x0035880e01007387 */ /* 0x004fe40000100a00 */
[----:B------:R3:W-:Y:S02]  /*5a5e0*/  STL.64 [R1+0x3580], R12 ;  /* 0x0035800c01007387 */ /* 0x0007e40000100a00 */
[----:B---3--:R-:W-:-:S02]  /*5a5f0*/  IMAD.MOV.U32 R12, RZ, RZ, R10 ;  /* 0x000000ffff0c7224 */ /* 0x008fc400078e000a */
[----:B------:R-:W-:Y:S01]  /*5a600*/  IMAD.MOV.U32 R13, RZ, RZ, R28 ;  /* 0x000000ffff0d7224 */ /* 0x000fe200078e001c */
[----:B------:R-:W2:Y:S01]  /*5a610*/  LDL.LU R10, [R1+0x367c] ;  /* 0x00367c00010a7983 */ /* 0x000ea20000300800 */
[----:B------:R-:W3:Y:S02]  /*5a620*/  LDL.LU R28, [R1+0x3678] ;  /* 0x00367800011c7983 */ /* 0x000ee40000300800 */
[----:B------:R-:W-:Y:S01]  /*5a630*/  STL [R1+0x3494], R2 ;  /* 0x0034940201007387 */ /* 0x000fe20000100800 */
[----:B----4-:R-:W-:Y:S01]  /*5a640*/  HMMA.16816.F32.BF16 R20, R24, R20, R4 ;  /* 0x000000141814723c */ /* 0x010fe20000041804 */
[----:B------:R-:W4:Y:S01]  /*5a650*/  LDL.LU.64 R6, [R1+0x3670] ;  /* 0x0036700001067983 */ /* 0x000f220000300a00 */
[----:B------:R-:W4:Y:S11]  /*5a660*/  LDL.LU.64 R4, [R1+0x3668] ;  /* 0x0036680001047983 */ /* 0x000f360000300a00 */
[----:B------:R-:W-:Y:S10]  /*5a670*/  @!UPT UIADD3 URZ, URZ, URZ, URZ ;  /* 0x0000003f3f3ff290 */ /* 0x000ff4000fffe03f */
[----:B------:R0:W-:Y:S01]  /*5a680*/  STL.64 [R1+0x4d0], R20 ;  /* 0x0004d01401007387 */ /* 0x0001e20000100a00 */
[----:B------:R4:W-:Y:S03]  /*5a690*/  STL [R1+0x4d8], R22 ;  /* 0x0004d81601007387 */ /* 0x0009e60000100800 */
[----:B0-----:R-:W4:Y:S01]  /*5a6a0*/  LDL.LU.64 R20, [R1+0x3660] ;  /* 0x0036600001147983 */ /* 0x001f220000300a00 */
[----:B------:R-:W-:-:S05]  /*5a6b0*/  IMAD.MOV.U32 R8, RZ, RZ, R23 ;  /* 0x000000ffff087224 */ /* 0x000fca00078e0017 */
[----:B------:R-:W-:Y:S01]  /*5a6c0*/  STL [R1+0x3180], R8 ;  /* 0x0031800801007387 */ /* 0x000fe20000100800 */
[C---:B----4-:R-:W-:Y:S03]  /*5a6d0*/  HMMA.16816.F32.BF16 R20, R24.reuse, R20, R4 ;  /* 0x000000141814723c */ /* 0x050fe60000041804 */
[----:B------:R-:W4:Y:S01]  /*5a6e0*/  LDL.LU.64 R6, [R1+0x3658] ;  /* 0x0036580001067983 */ /* 0x000f220000300a00 */
[----:B------:R-:W4:Y:S11]  /*5a6f0*/  LDL.LU.64 R4, [R1+0x3650] ;  /* 0x0036500001047983 */ /* 0x000f360000300a00 */
[----:B------:R-:W-:Y:S08]  /*5a700*/  @!UPT UIADD3 URZ, URZ, URZ, URZ ;  /* 0x0000003f3f3ff290 */ /* 0x000ff0000fffe03f */
[----:B------:R0:W-:Y:S01]  /*5a710*/  STL.64 [R1+0x4c0], R20 ;  /* 0x0004c01401007387 */ /* 0x0001e20000100a00 */
[----:B------:R4:W-:Y:S03]  /*5a720*/  STL.64 [R1+0x4c8], R22 ;  /* 0x0004c81601007387 */ /* 0x0009e60000100a00 */
[----:B0-----:R-:W4:Y:S02]  /*5a730*/  LDL.LU.64 R20, [R1+0x3648] ;  /* 0x0036480001147983 */ /* 0x001f240000300a00 */
[----:B----4-:R-:W-:Y:S02]  /*5a740*/  HMMA.16816.F32.BF16 R20, R24, R20, R4 ;  /* 0x000000141814723c */ /* 0x010fe40000041804 */
[----:B------:R-:W4:Y:S01]  /*5a750*/  LDL.LU.64 R6, [R1+0x3640] ;  /* 0x0036400001067983 */ /* 0x000f220000300a00 */
[----:B------:R-:W4:Y:S11]  /*5a760*/  LDL.LU.64 R4, [R1+0x3638] ;  /* 0x0036380001047983 */ /* 0x000f360000300a00 */
[----:B------:R-:W-:Y:S09]  /*5a770*/  @!UPT UIADD3 URZ, URZ, URZ, URZ ;  /* 0x0000003f3f3ff290 */ /* 0x000ff2000fffe03f */
        /* <DEDUP_REMOVED lines=24> */
[----:B------:R-:W-:Y:S03]  /*5a900*/  STL.64 [R1+0x468], R22 ;  /* 0x0004681601007387 */ /* 0x000fe60000100a00 */
[----:B0-----:R-:W2:Y:S01]  /*5a910*/  LDL.LU.64 R20, [R1+0x35e8] ;  /* 0x0035e80001147983 */ /* 0x001ea20000300a00 */
[C---:B----4-:R-:W-:Y:S03]  /*5a920*/  HMMA.16816.F32.BF16 R12, R24.reuse, R12, R4 ;  /* 0x0000000c180c723c */ /* 0x050fe60000041804 */
[----:B------:R-:W4:Y:S05]  /*5a930*/  LDL.LU.64 R4, [R1+0x35e0] ;  /* 0x0035e00001047983 */ /* 0x000f2a0000300a00 */
[C---:B--2---:R-:W-:Y:S11]  /*5a940*/  HMMA.16816.F32.BF16 R16, R24.reuse, R20, R16 ;  /* 0x000000141810723c */ /* 0x044ff60000041810 */
[----:B------:R-:W-:Y:S04]  /*5a950*/  @!UPT UIADD3 URZ, URZ, URZ, URZ ;  /* 0x0000003f3f3ff290 */ /* 0x000fe8000fffe03f */
[----:B------:R0:W-:Y:S01]  /*5a960*/  STL.64 [R1+0x450], R12 ;  /* 0x0004500c01007387 */ /* 0x0001e20000100a00 */
[----:B------:R1:W-:Y:S03]  /*5a970*/  STL.64 [R1+0x458], R14 ;  /* 0x0004580e01007387 */ /* 0x0003e60000100a00 */
[----:B------:R-:W2:Y:S04]  /*5a980*/  LDSM.16.MT88.4 R20, [R9+0x21800] ;  /* 0x021800000914783b */ /* 0x000ea80000004200 */
[----:B0-----:R-:W2:Y:S04]  /*5a990*/  LDL.LU R12, [R1+0x280] ;  /* 0x00028000010c7983 */ /* 0x001ea80000300800 */
[----:B------:R-:W-:Y:S01]  /*5a9a0*/  STL.64 [R1+0x440], R16 ;  /* 0x0004401001007387 */ /* 0x000fe20000100a00 */
[----:B------:R0:W-:Y:S02]  /*5a9b0*/  STL.64 [R1+0x448], R18 ;  /* 0x0004481201007387 */ /* 0x0001e40000100a00 */
[----:B------:R-:W2:Y:S02]  /*5a9c0*/  LDL.LU R13, [R1+0x284] ;  /* 0x00028400010d7983 */ /* 0x000ea40000300800 */
[----:B-1----:R-:W2:Y:S01]  /*5a9d0*/  LDL.LU R14, [R1+0x288] ;  /* 0x00028800010e7983 */ /* 0x002ea20000300800 */
[----:B------:R-:W2:Y:S04]  /*5a9e0*/  LDL.LU R15, [R1+0x28c] ;  /* 0x00028c00010f7983 */ /* 0x000ea80000300800 */
[----:B0-----:R-:W2:Y:S04]  /*5a9f0*/  LDL.64 R18, [R1+0x18] ;  /* 0x0000180001127983 */ /* 0x001ea80000100a00 */
[----:B--2---:R0:W-:Y:S04]  /*5aa00*/  STL.64 [R1+0x35b0], R18 ;  /* 0x0035b01201007387 */ /* 0x0041e80000100a00 */
[----:B0-----:R-:W2:Y:S04]  /*5aa10*/  LDL.64 R18, [R1+0x28] ;  /* 0x0000280001127983 */ /* 0x001ea80000100a00 */
[----:B--2---:R0:W-:Y:S01]  /*5aa20*/  STL.64 [R1+0x35d8], R18 ;  /* 0x0035d81201007387 */ /* 0x0041e20000100a00 */
[----:B------:R-:W4:Y:S02]  /*5aa30*/  LDL.LU R16, [R1+0x2c0] ;  /* 0x0002c00001107983 */ /* 0x000f240000300800 */
[----:B------:R-:W4:Y:S01]  /*5aa40*/  LDL.LU R17, [R1+0x2c4] ;  /* 0x0002c40001117983 */ /* 0x000f220000300800 */
[----:B0-----:R-:W4:Y:S01]  /*5aa50*/  LDL.LU R18, [R1+0x2c8] ;  /* 0x0002c80001127983 */ /* 0x001f220000300800 */
[----:B------:R-:W4:Y:S02]  /*5aa60*/  LDL.LU R19, [R1+0x2cc] ;  /* 0x0002cc0001137983 */ /* 0x000f240000300800 */
[----:B------:R0:W-:Y:S02]  /*5aa70*/  STL.64 [R1+0x3598], R14 ;  /* 0x0035980e01007387 */ /* 0x0001e40000100a00 */
[----:B------:R1:W-:Y:S01]  /*5aa80*/  STL.64 [R1+0x3590], R12 ;  /* 0x0035900c01007387 */ /* 0x0003e20000100a00 */
[----:B0-----:R-:W2:Y:S04]  /*5aa90*/  LDL.64 R14, [R1+0x8] ;  /* 0x00000800010e7983 */ /* 0x001ea80000100a00 */
[----:B--2---:R0:W-:Y:S01]  /*5aaa0*/  STL.64 [R1+0x35a8], R14 ;  /* 0x0035a80e01007387 */ /* 0x0041e20000100a00 */
[----:B-1----:R-:W2:Y:S02]  /*5aab0*/  LDL.LU R12, [R1+0x2a0] ;  /* 0x0002a000010c7983 */ /* 0x002ea40000300800 */
[----:B------:R-:W2:Y:S01]  /*5aac0*/  LDL.LU R13, [R1+0x2a4] ;  /* 0x0002a400010d7983 */ /* 0x000ea20000300800 */
[----:B0-----:R-:W2:Y:S01]  /*5aad0*/  LDL.LU R14, [R1+0x2a8] ;  /* 0x0002a800010e7983 */ /* 0x001ea20000300800 */
[----:B------:R-:W2:Y:S01]  /*5aae0*/  LDL.LU R15, [R1+0x2ac] ;  /* 0x0002ac00010f7983 */ /* 0x000ea20000300800 */
[----:B----4-:R-:W-:Y:S02]  /*5aaf0*/  HMMA.16816.F32.BF16 R24, R24, R4, R16 ;  /* 0x000000041818723c */ /* 0x010fe40000041810 */
[----:B--2---:R-:W-:Y:S01]  /*5ab00*/  STL.64 [R1+0x35c0], R14 ;  /* 0x0035c00e01007387 */ /* 0x004fe20000100a00 */
[----:B------:R0:W-:Y:S03]  /*5ab10*/  STL.64 [R1+0x35b8], R12 ;  /* 0x0035b80c01007387 */ /* 0x0001e60000100a00 */
[----:B0-----:R-:W2:Y:S01]  /*5ab20*/  LDL.LU R12, [R1+0x2b0] ;  /* 0x0002b000010c7983 */ /* 0x001ea20000300800 */
[----:B------:R-:W2:Y:S02]  /*5ab30*/  LDL.LU R13, [R1+0x2b4] ;  /* 0x0002b400010d7983 */ /* 0x000ea40000300800 */
[----:B------:R-:W2:Y:S02]  /*5ab40*/  LDL.LU R14, [R1+0x2b8] ;  /* 0x0002b800010e7983 */ /* 0x000ea40000300800 */
[----:B------:R-:W2:Y:S01]  /*5ab50*/  LDL.LU R15, [R1+0x2bc] ;  /* 0x0002bc00010f7983 */ /* 0x000ea20000300800 */
[----:B------:R0:W-:Y:S01]  /*5ab60*/  STL [R1+0x34a4], R20 ;  /* 0x0034a41401007387 */ /* 0x0001e20000100800 */
[----:B------:R1:W-:Y:S02]  /*5ab70*/  STL [R1+0x34a0], R21 ;  /* 0x0034a01501007387 */ /* 0x0003e40000100800 */
[----:B------:R4:W-:Y:S02]  /*5ab80*/  STL [R1+0x349c], R22 ;  /* 0x00349c1601007387 */ /* 0x0009e40000100800 */
[----:B------:R3:W-:Y:S01]  /*5ab90*/  STL [R1+0x3498], R23 ;  /* 0x0034981701007387 */ /* 0x0007e20000100800 */
[----:B0-----:R-:W2:Y:S01]  /*5aba0*/  LDL.LU R20, [R1+0x290] ;  /* 0x0002900001147983 */ /* 0x001ea20000300800 */
[----:B-1----:R-:W2:Y:S02]  /*5abb0*/  LDL.LU R21, [R1+0x294] ;  /* 0x0002940001157983 */ /* 0x002ea40000300800 */
[----:B----4-:R-:W4:Y:S02]  /*5abc0*/  LDL.LU R22, [R1+0x298] ;  /* 0x0002980001167983 */ /* 0x010f240000300800 */
[----:B---3--:R-:W4:Y:S01]  /*5abd0*/  LDL.LU R23, [R1+0x29c] ;  /* 0x00029c0001177983 */ /* 0x008f220000300800 */
[----:B------:R-:W-:Y:S01]  /*5abe0*/  STL [R1+0x3184], R9 ;  /* 0x0031840901007387 */ /* 0x000fe20000100800 */
[----:B------:R-:W2:Y:S02]  /*5abf0*/  LDL.LU.64 R18, [R1+0x35d8] ;  /* 0x0035d80001127983 */ /* 0x000ea40000300a00 */
[----:B------:R-:W2:Y:S02]  /*5ac00*/  LDL.LU.64 R6, [R1+0x35d0] ;  /* 0x0035d00001067983 */ /* 0x000ea40000300a00 */
[----:B------:R-:W2:Y:S01]  /*5ac10*/  LDL.LU.64 R4, [R1+0x35c8] ;  /* 0x0035c80001047983 */ /* 0x000ea20000300a00 */
[----:B------:R-:W-:Y:S01]  /*5ac20*/  STL.64 [R1+0x2c0], R24 ;  /* 0x0002c01801007387 */ /* 0x000fe20000100a00 */
[----:B------:R0:W-:Y:S03]  /*5ac30*/  STL.64 [R1+0x2c8], R26 ;  /* 0x0002c81a01007387 */ /* 0x0001e60000100a00 */
[----:B0-----:R-:W3:Y:S04]  /*5ac40*/  LDL.64 R26, [R1+0x38] ;  /* 0x00003800011a7983 */ /* 0x001ee80000100a00 */
[----:B---3--:R0:W-:Y:S01]  /*5ac50*/  STL.64 [R1+0x3558], R26 ;  /* 0x0035581a01007387 */ /* 0x0081e20000100a00 */
[----:B------:R-:W3:Y:S02]  /*5ac60*/  LDL.LU R24, [R1+0x260] ;  /* 0x0002600001187983 */ /* 0x000ee40000300800 */
[----:B------:R-:W3:Y:S01]  /*5ac70*/  LDL.LU R25, [R1+0x264] ;  /* 0x0002640001197983 */ /* 0x000ee20000300800 */
[----:B0-----:R-:W3:Y:S01]  /*5ac80*/  LDL.LU R26, [R1+0x268] ;  /* 0x00026800011a7983 */ /* 0x001ee20000300800 */
        /* <DEDUP_REMOVED lines=10> */
[----:B------:R-:W-:Y:S01]  /*5ad30*/  STL.64 [R1+0x2b0], R12 ;  /* 0x0002b00c01007387 */ /* 0x000fe20000100a00 */
[----:B------:R0:W-:Y:S03]  /*5ad40*/  STL.64 [R1+0x2b8], R14 ;  /* 0x0002b80e01007387 */ /* 0x0001e60000100a00 */
[----:B0-----:R-:W3:Y:S01]  /*5ad50*/  LDL.LU.64 R14, [R1+0x35c0] ;  /* 0x0035c000010e7983 */ /* 0x001ee20000300a00 */
[----:B------:R-:W3:Y:S02]  /*5ad60*/  LDL.LU.64 R12, [R1+0x35b8] ;  /* 0x0035b800010c7983 */ /* 0x000ee40000300a00 */
[----:B------:R-:W3:Y:S02]  /*5ad70*/  LDL.LU.64 R18, [R1+0x35b0] ;  /* 0x0035b00001127983 */ /* 0x000ee40000300a00 */
[----:B------:R-:W-:Y:S01]  /*5ad80*/  STL [R1+0x34ac], R8 ;  /* 0x0034ac0801007387 */ /* 0x000fe20000100800 */
[----:B------:R-:W-:Y:S01]  /*5ad90*/  STL [R1+0x34a8], R9 ;  /* 0x0034a80901007387 */ /* 0x000fe20000100800 */
[C---:B---3--:R-:W-:Y:S11]  /*5ada0*/  HMMA.16816.F32.BF16 R12, R4.reuse, R18, R12 ;  /* 0x00000012040c723c */ /* 0x048ff6000004180c */
[----:B------:R-:W-:Y:S11]  /*5adb0*/  @!UPT UIADD3 URZ, URZ, URZ, URZ ;  /* 0x0000003f3f3ff290 */ /* 0x000ff6000fffe03f */
[----:B------:R-:W-:Y:S01]  /*5adc0*/  @!UPT UIADD3 URZ, URZ, URZ, URZ ;  /* 0x0000003f3f3ff290 */ /* 0x000fe2000fffe03f */
[----:B------:R-:W-:Y:S01]  /*5add0*/  STL.64 [R1+0x2a0], R12 ;  /* 0x0002a00c01007387 */ /* 0x000fe20000100a00 */
[----:B------:R0:W-:Y:S03]  /*5ade0*/  STL.64 [R1+0x2a8], R14 ;  /* 0x0002a80e01007387 */ /* 0x0001e60000100a00 */
[----:B0-----:R-:W4:Y:S01]  /*5adf0*/  LDL.LU.64 R14, [R1+0x35a8] ;  /* 0x0035a800010e7983 */ /* 0x001f220000300a00 */
[----:B------:R-:W-:Y:S02]  /*5ae00*/  IMAD.MOV.U32 R17, RZ, RZ, R19 ;  /* 0x000000ffff117224 */ /* 0x000fe400078e0013 */
[----:B------:R-:W-:Y:S02]  /*5ae10*/  IMAD.MOV.U32 R0, RZ, RZ, R18 ;  /* 0x000000ffff007224 */ /* 0x000fe400078e0012 */
[----:B------:R-:W3:Y:S01]  /*5ae20*/  LDL.LU.64 R18, [R1+0x35a0] ;  /* 0x0035a00001127983 */ /* 0x000ee20000300a00 */
[----:B------:R-:W-:Y:S02]  /*5ae30*/  STL [R1+0x34b4], R17 ;  /* 0x0034b41101007387 */ /* 0x000fe40000100800 */
[----:B------:R-:W-:Y:S01]  /*5ae40*/  STL [R1+0x34b0], R0 ;  /* 0x0034b00001007387 */ /* 0x000fe20000100800 */
[C---:B----4-:R-:W-:Y:S01]  /*5ae50*/  HMMA.16816.F32.BF16 R20, R4.reuse, R14, R20 ;  /* 0x0000000e0414723c */ /* 0x050fe20000041814 */
[----:B------:R-:W-:Y:S11]  /*5ae60*/  IMAD.MOV.U32 R2, RZ, RZ, R15 ;  /* 0x000000ffff027224 */ /* 0x000ff600078e000f */
[----:B------:R-:W-:Y:S11]  /*5ae70*/  @!UPT UIADD3 URZ, URZ, URZ, URZ ;  /* 0x0000003f3f3ff290 */ /* 0x000ff6000fffe03f */
[----:B------:R-:W-:Y:S01]  /*5ae80*/  STL.64 [R1+0x290], R20 ;  /* 0x0002901401007387 */ /* 0x000fe20000100a00 */
[----:B------:R0:W-:Y:S02]  /*5ae90*/  STL.64 [R1+0x298], R22 ;  /* 0x0002981601007387 */ /* 0x0001e40000100a00 */
[----:B0-----:R-:W-:Y:S02]  /*5aea0*/  IMAD.MOV.U32 R23, RZ, RZ, R14 ;  /* 0x000000ffff177224 */ /* 0x001fe400078e000e */
[----:B------:R-:W3:Y:S01]  /*5aeb0*/  LDL.LU.64 R14, [R1+0x3598] ;  /* 0x00359800010e7983 */ /* 0x000ee20000300a00 */
[----:B------:R-:W3:Y:S02]  /*5aec0*/  LDL.LU.64 R12, [R1+0x3590] ;  /* 0x00359000010c7983 */ /* 0x000ee40000300a00 */
[----:B------:R0:W-:Y:S02]  /*5aed0*/  STL [R1+0x34b8], R23 ;  /* 0x0034b81701007387 */ /* 0x0001e40000100800 */
[----:B0-----:R-:W4:Y:S01]  /*5aee0*/  LDL.64 R22, [R1+0x158] ;  /* 0x0001580001167983 */ /* 0x001f220000100a00 */
[----:B---3--:R-:W-:Y:S11]  /*5aef0*/  HMMA.16816.F32.BF16 R12, R4, R18, R12 ;  /* 0x00000012040c723c */ /* 0x008ff6000004180c */
[----:B------:R-:W-:Y:S11]  /*5af00*/  @!UPT UIADD3 URZ, URZ, URZ, URZ ;  /* 0x0000003f3f3ff290 */ /* 0x000ff6000fffe03f */
[----:B------:R-:W-:Y:S01]  /*5af10*/  @!UPT UIADD3 URZ, URZ, URZ, URZ ;  /* 0x0000003f3f3ff290 */ /* 0x000fe2000fffe03f */
[----:B------:R-:W-:Y:S01]  /*5af20*/  STL.64 [R1+0x280], R12 ;  /* 0x0002800c01007387 */ /* 0x000fe20000100a00 */
[----:B------:R0:W-:Y:S03]  /*5af30*/  STL.64 [R1+0x288], R14 ;  /* 0x0002880e01007387 */ /* 0x0001e60000100a00 */
[----:B0-----:R-:W2:Y:S01]  /*5af40*/  LDL.LU.64 R14, [R1+0x3588] ;  /* 0x00358800010e7983 */ /* 0x001ea20000300a00 */
[----:B------:R-:W3:Y:S02]  /*5af50*/  LDL.LU.64 R12, [R1+0x3580] ;  /* 0x00358000010c7983 */ /* 0x000ee40000300a00 */
[----:B------:R0:W-:Y:S02]  /*5af60*/  STL.64 [R1+0x34e8], R18 ;  /* 0x0034e81201007387 */ /* 0x0001e40000100a00 */
[----:B------:R-:W-:Y:S02]  /*5af70*/  IMAD.MOV.U32 R16, RZ, RZ, R28 ;  /* 0x000000ffff107224 */ /* 0x000fe400078e001c */
[----:B------:R-:W-:Y:S01]  /*5af80*/  IMAD.MOV.U32 R17, RZ, RZ, R10 ;  /* 0x000000ffff117224 */ /* 0x000fe200078e000a */
[----:B------:R-:W3:Y:S01]  /*5af90*/  LDL.LU R28, [R1+0x3578] ;  /* 0x00357800011c7983 */ /* 0x000ee20000300800 */
[----:B------:R-:W3:Y:S02]  /*5afa0*/  LDL.LU R10, [R1+0x3574] ;  /* 0x00357400010a7983 */ /* 0x000ee40000300800 */
[----:B0-----:R-:W-:-:S02]  /*5afb0*/  IMAD.MOV.U32 R18, RZ, RZ, R11 ;  /* 0x000000ffff127224 */ /* 0x001fc400078e000b */
[----:B------:R-:W-:Y:S01]  /*5afc0*/  IMAD.MOV.U32 R19, RZ, RZ, R3 ;  /* 0x000000ffff137224 */ /* 0x000fe200078e0003 */
[----:B------:R-:W3:Y:S01]  /*5afd0*/  LDL.LU R11, [R1+0x3570] ;  /* 0x00357000010b7983 */ /* 0x000ee20000300800 */
[C---:B--2---:R-:W-:Y:S11]  /*5afe0*/  HMMA.16816.F32.BF16 R24, R4.reuse, R14, R24 ;  /* 0x0000000e0418723c */ /* 0x044ff60000041818 */
[----:B------:R-:W-:Y:S11]  /*5aff0*/  @!UPT UIADD3 URZ, URZ, URZ, URZ ;  /* 0x0000003f3f3ff290 */ /* 0x000ff6000fffe03f */
[----:B------:R-:W-:Y:S01]  /*5b000*/  @!UPT UIADD3 URZ, URZ, URZ, URZ ;  /* 0x0000003f3f3ff290 */ /* 0x000fe2000fffe03f */
[----:B------:R-:W-:Y:S01]  /*5b010*/  STL.64 [R1+0x270], R24 ;  /* 0x0002701801007387 */ /* 0x000fe20000100a00 */
[----:B------:R0:W-:Y:S02]  /*5b020*/  STL [R1+0x278], R26 ;  /* 0x0002781a01007387 */ /* 0x0001e40000100800 */
[----:B------:R-:W-:Y:S02]  /*5b030*/  IMAD.MOV.U32 R3, RZ, RZ, R27 ;  /* 0x000000ffff037224 */ /* 0x000fe400078e001b */
[----:B0-----:R-:W2:Y:S01]  /*5b040*/  LDL.LU.64 R26, [R1+0x3568] ;  /* 0x00356800011a7983 */ /* 0x001ea20000300a00 */
[----:B------:R-:W2:Y:S02]  /*5b050*/  LDL.LU.64 R24, [R1+0x3560] ;  /* 0x0035600001187983 */ /* 0x000ea40000300a00 */
[----:B------:R-:W-:Y:S02]  /*5b060*/  STL.64 [R1+0x3438], R14 ;  /* 0x0034380e01007387 */ /* 0x000fe40000100a00 */
[----:B---3--:R0:W-:Y:S02]  /*5b070*/  STL.64 [R1+0x3430], R12 ;  /* 0x0034300c01007387 */ /* 0x0081e40000100a00 */
[----:B0-----:R-:W3:Y:S01]  /*5b080*/  LDL.LU R12, [R1+0x250] ;  /* 0x00025000010c7983 */ /* 0x001ee20000300800 */
[----:B------:R-:W3:Y:S02]  /*5b090*/  LDL.LU R13, [R1+0x254] ;  /* 0x00025400010d7983 */ /* 0x000ee40000300800 */
[----:B------:R-:W3:Y:S02]  /*5b0a0*/  LDL.LU R14, [R1+0x258] ;  /* 0x00025800010e7983 */ /* 0x000ee40000300800 */
[----:B------:R-:W3:Y:S01]  /*5b0b0*/  LDL.LU R15, [R1+0x25c] ;  /* 0x00025c00010f7983 */ /* 0x000ee20000300800 */
[----:B------:R-:W-:Y:S01]  /*5b0c0*/  STL [R1+0x318c], R3 ;  /* 0x00318c0301007387 */ /* 0x000fe20000100800 */
[C---:B--2---:R-:W-:Y:S11]  /*5b0d0*/  HMMA.16816.F32.BF16 R24, R4.reuse, R10, R24 ;  /* 0x0000000a0418723c */ /* 0x044ff60000041818 */
[----:B------:R-:W-:Y:S11]  /*5b0e0*/  @!UPT UIADD3 URZ, URZ, URZ, URZ ;  /* 0x0000003f3f3ff290 */ /* 0x000ff6000fffe03f */
[----:B------:R-:W-:Y:S01]  /*5b0f0*/  @!UPT UIADD3 URZ, URZ, URZ, URZ ;  /* 0x0000003f3f3ff290 */ /* 0x000fe2000fffe03f */
[----:B------:R-:W-:Y:S01]  /*5b100*/  STL.64 [R1+0x260], R24 ;  /* 0x0002601801007387 */ /* 0x000fe20000100a00 */
[----:B------:R0:W-:Y:S03]  /*5b110*/  STL.64 [R1+0x268], R26 ;  /* 0x0002681a01007387 */ /* 0x0001e60000100a00 */
[----:B0-----:R-:W3:Y:S01]  /*5b120*/  LDL.LU.64 R26, [R1+0x3558] ;  /* 0x00355800011a7983 */ /* 0x001ee20000300a00 */
[----:B------:R0:W-:Y:S01]  /*5b130*/  STL.64 [R1+0x3428], R10 ;  /* 0x0034280a01007387 */ /* 0x0001e20000100a00 */
[C---:B---3--:R-:W-:Y:S01]  /*5b140*/  HMMA.16816.F32.BF16 R12, R4.reuse, R26, R12 ;  /* 0x0000001a040c723c */ /* 0x048fe2000004180c */
[----:B0-----:R-:W-:Y:S02]  /*5b150*/  IMAD.MOV.U32 R11, RZ, RZ, R26 ;  /* 0x000000ffff0b7224 */ /* 0x001fe400078e001a */
[----:B------:R-:W-:Y:S02]  /*5b160*/  IMAD.MOV.U32 R10, RZ, RZ, R27 ;  /* 0x000000ffff0a7224 */ /* 0x000fe400078e001b */
[----:B------:R-:W0:Y:S11]  /*5b170*/  LDSM.16.MT88.4 R24, [R28+0x21800] ;  /* 0x021800001c18783b */ /* 0x000e360000004200 */
[----:B------:R-:W-:Y:S07]  /*5b180*/  @!UPT UIADD3 URZ, URZ, URZ, URZ ;  /* 0x0000003f3f3ff290 */ /* 0x000fee000fffe03f */
[----:B------:R-:W-:Y:S01]  /*5b190*/  STL.64 [R1+0x250], R12 ;  /* 0x0002500c01007387 */ /* 0x000fe20000100a00 */
[----:B------:R-:W-:Y:S02]  /*5b1a0*/  STL.64 [R1+0x258], R14 ;  /* 0x0002580e01007387 */ /* 0x000fe40000100a00 */
[----:B------:R-:W-:Y:S01]  /*5b1b0*/  STL.64 [R1+0x3518], R10 ;  /* 0x0035180a01007387 */ /* 0x000fe20000100a00 */
[----:B0-----:R0:W-:Y:S04]  /*5b1c0*/  STL.64 [R1+0x3348], R26 ;  /* 0x0033481a01007387 */ /* 0x0011e80000100a00 */
[----:B0-----:R-:W2:Y:S01]  /*5b1d0*/  LDL R27, [R1+0x1bc0] ;  /* 0x001bc000011b7983 */ /* 0x001ea20000100800 */
[----:B------:R-:W-:Y:S03]  /*5b1e0*/  STL.64 [R1+0x3340], R24 ;  /* 0x0033401801007387 */ /* 0x000fe60000100a00 */
[----:B--2---:R0:W-:Y:S01]  /*5b1f0*/  STL [R1+0x34bc], R27 ;  /* 0x0034bc1b01007387 */ /* 0x0041e20000100800 */
[----:B------:R-:W2:Y:S03]  /*5b200*/  LDL R26, [R1+0xd8] ;  /* 0x0000d800011a7983 */ /* 0x000ea60000100800 */
[----:B0-----:R-:W2:Y:S01]  /*5b210*/  LDL R27, [R1+0xdc] ;  /* 0x0000dc00011b7983 */ /* 0x001ea20000100800 */
[----:B----4-:R-:W-:Y:S03]  /*5b220*/  HMMA.16816.F32.BF16 R8, R4, R22, R16 ;  /* 0x000000160408723c */ /* 0x010fe60000041810 */
[----:B--2---:R0:W-:Y:S04]  /*5b230*/  STL.64 [R1+0x34d0], R26 ;  /* 0x0034d01a01007387 */ /* 0x0041e80000100a00 */
[----:B0-----:R-:W2:Y:S01]  /*5b240*/  LDL.64 R26, [R1+0xe8] ;  /* 0x0000e800011a7983 */ /* 0x001ea20000100a00 */
[----:B------:R-:W-:-:S02]  /*5b250*/  IMAD.MOV.U32 R13, RZ, RZ, R22 ;  /* 0x000000ffff0d7224 */ /* 0x000fc400078e0016 */
[----:B------:R-:W-:Y:S01]  /*5b260*/  IMAD.MOV.U32 R12, RZ, RZ, R23 ;  /* 0x000000ffff0c7224 */ /* 0x000fe200078e0017 */
[----:B--2---:R0:W-:Y:S01]  /*5b270*/  STL.64 [R1+0x34f0], R26 ;  /* 0x0034f01a01007387 */ /* 0x0041e20000100a00 */
[----:B------:R-:W-:Y:S11]  /*5b280*/  STL [R1+0x3060], R28 ;  /* 0x0030601c01007387 */ /* 0x000ff60000100800 */
[----:B------:R-:W-:Y:S02]  /*5b290*/  STL.64 [R1+0x430], R8 ;  /* 0x0004300801007387 */ /* 0x000fe40000100a00 */
[----:B------:R-:W-:Y:S01]  /*5b2a0*/  STL.64 [R1+0x438], R10 ;  /* 0x0004380a01007387 */ /* 0x000fe20000100a00 */
[----:B------:R1:W-:Y:S01]  /*5b2b0*/  STL.64 [R1+0x3550], R12 ;  /* 0x0035500c01007387 */ /* 0x0003e20000100a00 */
[----:B------:R-:W2:Y:S02]  /*5b2c0*/  LDL.LU R24, [R1+0x3d0] ;  /* 0x0003d00001187983 */ /* 0x000ea40000300800 */
[----:B------:R-:W2:Y:S01]  /*5b2d0*/  LDL.LU R25, [R1+0x3d4] ;  /* 0x0003d40001197983 */ /* 0x000ea20000300800 */
[----:B0-----:R-:W3:Y:S01]  /*5b2e0*/  LDL.LU R26, [R1+0x3d8] ;  /* 0x0003d800011a7983 */ /* 0x001ee20000300800 */
[----:B------:R-:W3:Y:S03]  /*5b2f0*/  LDL.LU R27, [R1+0x3dc] ;  /* 0x0003dc00011b7983 */ /* 0x000ee60000300800 */
[----:B-1----:R-:W4:Y:S01]  /*5b300*/  LDL.LU R12, [R1+0x420] ;  /* 0x00042000010c7983 */ /* 0x002f220000300800 */
[----:B------:R-:W4:Y:S02]  /*5b310*/  LDL.LU R13, [R1+0x424] ;  /* 0x00042400010d7983 */ /* 0x000f240000300800 */
[----:B------:R-:W4:Y:S02]  /*5b320*/  LDL.LU R14, [R1+0x428] ;  /* 0x00042800010e7983 */ /* 0x000f240000300800 */
[----:B------:R-:W4:Y:S01]  /*5b330*/  LDL.LU R15, [R1+0x42c] ;  /* 0x00042c00010f7983 */ /* 0x000f220000300800 */
[----:B------:R-:W2:Y:S01]  /*5b340*/  LDL.LU R8, [R1+0x3f0] ;  /* 0x0003f00001087983 */ /* 0x000ea20000300800 */
        /* <DEDUP_REMOVED lines=9> */
[----:B------:R-:W3:Y:S01]  /*5b3e0*/  LDL.LU R20, [R1+0x410] ;  /* 0x0004100001147983 */ /* 0x000ee20000300800 */
[----:B------:R-:W3:Y:S02]  /*5b3f0*/  LDL.LU R21, [R1+0x414] ;  /* 0x0004140001157983 */ /* 0x000ee40000300800 */
[----:B------:R-:W3:Y:S02]  /*5b400*/  LDL.LU R22, [R1+0x418] ;  /* 0x0004180001167983 */ /* 0x000ee40000300800 */
[----:B------:R-:W3:Y:S01]  /*5b410*/  LDL.LU R23, [R1+0x41c] ;  /* 0x00041c0001177983 */ /* 0x000ee20000300800 */
[----:B--2---:R0:W-:Y:S01]  /*5b420*/  STL.64 [R1+0x3540], R10 ;  /* 0x0035400a01007387 */ /* 0x0041e20000100a00 */
[----:B------:R-:W-:Y:S03]  /*5b430*/  STL.64 [R1+0x3538], R8 ;  /* 0x0035380801007387 */ /* 0x000fe60000100a00 */
[----:B0-----:R-:W4:Y:S01]  /*5b440*/  LDL.64 R10, [R1+0x148] ;  /* 0x00014800010a7983 */ /* 0x001f220000100a00 */
[----:B---3--:R0:W-:Y:S02]  /*5b450*/  STL.64 [R1+0x3500], R26 ;  /* 0x0035001a01007387 */ /* 0x0081e40000100a00 */
[----:B------:R-:W-:Y:S01]  /*5b460*/  STL.64 [R1+0x34f8], R24 ;  /* 0x0034f81801007387 */ /* 0x000fe20000100a00 */
[----:B0-----:R-:W2:Y:S04]  /*5b470*/  LDL.64 R26, [R1+0x108] ;  /* 0x00010800011a7983 */ /* 0x001ea80000100a00 */
[----:B--2---:R0:W-:Y:S04]  /*5b480*/  STL.64 [R1+0x3510], R26 ;  /* 0x0035101a01007387 */ /* 0x0041e80000100a00 */
[----:B0-----:R-:W2:Y:S04]  /*5b490*/  LDL.64 R26, [R1+0x118] ;  /* 0x00011800011a7983 */ /* 0x001ea80000100a00 */
[----:B--2---:R0:W-:Y:S04]  /*5b4a0*/  STL.64 [R1+0x3530], R26 ;  /* 0x0035301a01007387 */ /* 0x0041e80000100a00 */
[----:B0-----:R-:W2:Y:S01]  /*5b4b0*/  LDL.64 R26, [R1+0x128] ;  /* 0x00012800011a7983 */ /* 0x001ea20000100a00 */
[----:B----4-:R-:W-:Y:S03]  /*5b4c0*/  HMMA.16816.F32.BF16 R12, R4, R10, R12 ;  /* 0x0000000a040c723c */ /* 0x010fe6000004180c */
[----:B--2---:R0:W-:Y:S01]  /*5b4d0*/  STL.64 [R1+0x3548], R26 ;  /* 0x0035481a01007387 */ /* 0x0041e20000100a00 */
[----:B------:R-:W2:Y:S03]  /*5b4e0*/  LDL.64 R18, [R1+0xf8] ;  /* 0x0000f80001127983 */ /* 0x000ea60000100a00 */
[----:B0-----:R-:W3:Y:S04]  /*5b4f0*/  LDL.64 R26, [R1+0x138] ;  /* 0x00013800011a7983 */ /* 0x001ee80000100a00 */
[----:B--2---:R0:W-:Y:S01]  /*5b500*/  STL.64 [R1+0x3508], R18 ;  /* 0x0035081201007387 */ /* 0x0041e20000100a00 */
[----:B------:R-:W2:Y:S02]  /*5b510*/  LDL.LU R16, [R1+0x3e0] ;  /* 0x0003e00001107983 */ /* 0x000ea40000300800 */
[----:B------:R-:W2:Y:S01]  /*5b520*/  LDL.LU R17, [R1+0x3e4] ;  /* 0x0003e40001117983 */ /* 0x000ea20000300800 */
[----:B0-----:R-:W2:Y:S01]  /*5b530*/  LDL.LU R18, [R1+0x3e8] ;  /* 0x0003e80001127983 */ /* 0x001ea20000300800 */
[----:B------:R-:W2:Y:S07]  /*5b540*/  LDL.LU R19, [R1+0x3ec] ;  /* 0x0003ec0001137983 */ /* 0x000eae0000300800 */
[----:B------:R0:W-:Y:S02]  /*5b550*/  STL.64 [R1+0x420], R12 ;  /* 0x0004200c01007387 */ /* 0x0001e40000100a00 */
[----:B------:R1:W-:Y:S01]  /*5b560*/  STL.64 [R1+0x428], R14 ;  /* 0x0004280e01007387 */ /* 0x0003e20000100a00 */
[----:B0-----:R-:W4:Y:S01]  /*5b570*/  LDL.LU.64 R12, [R1+0x3550] ;  /* 0x00355000010c7983 */ /* 0x001f220000300a00 */
[----:B-1----:R-:W-:-:S02]  /*5b580*/  IMAD.MOV.U32 R15, RZ, RZ, R10 ;  /* 0x000000ffff0f7224 */ /* 0x002fc400078e000a */
[----:B------:R-:W-:-:S05]  /*5b590*/  IMAD.MOV.U32 R14, RZ, RZ, R11 ;  /* 0x000000ffff0e7224 */ /* 0x000fca00078e000b */
[----:B------:R-:W-:Y:S01]  /*5b5a0*/  STL.64 [R1+0x34c8], R14 ;  /* 0x0034c80e01007387 */ /* 0x000fe20000100a00 */
[----:B---3--:R-:W-:Y:S03]  /*5b5b0*/  HMMA.16816.F32.BF16 R8, R4, R26, R20 ;  /* 0x0000001a0408723c */ /* 0x008fe60000041814 */
[----:B----4-:R0:W-:Y:S04]  /*5b5c0*/  STL.64 [R1+0x34c0], R12 ;  /* 0x0034c00c01007387 */ /* 0x0101e80000100a00 */
[----:B0-----:R-:W3:Y:S01]  /*5b5d0*/  LDL.LU R12, [R1+0x240] ;  /* 0x00024000010c7983 */ /* 0x001ee20000300800 */
[----:B------:R-:W3:Y:S02]  /*5b5e0*/  LDL.LU R13, [R1+0x244] ;  /* 0x00024400010d7983 */ /* 0x000ee40000300800 */
[----:B------:R-:W4:Y:S02]  /*5b5f0*/  LDL.LU R14, [R1+0x248] ;  /* 0x00024800010e7983 */ /* 0x000f240000300800 */
[----:B------:R-:W4:Y:S02]  /*5b600*/  LDL.LU R15, [R1+0x24c] ;  /* 0x00024c00010f7983 */ /* 0x000f240000300800 */
[----:B------:R-:W-:-:S02]  /*5b610*/  IMAD.MOV.U32 R21, RZ, RZ, R26 ;  /* 0x000000ffff157224 */ /* 0x000fc400078e001a */
[----:B------:R-:W-:Y:S01]  /*5b620*/  IMAD.MOV.U32 R22, RZ, RZ, R27 ;  /* 0x000000ffff167224 */ /* 0x000fe200078e001b */
[----:B----4-:R-:W-:Y:S01]  /*5b630*/  STL.64 [R1+0x34e0], R14 ;  /* 0x0034e00e01007387 */ /* 0x010fe20000100a00 */
[----:B---3--:R0:W-:Y:S03]  /*5b640*/  STL.64 [R1+0x34d8], R12 ;  /* 0x0034d80c01007387 */ /* 0x0081e60000100a00 */
[----:B0-----:R-:W3:Y:S01]  /*5b650*/  LDL.LU R12, [R1+0x3c0] ;  /* 0x0003c000010c7983 */ /* 0x001ee20000300800 */
[----:B------:R-:W3:Y:S02]  /*5b660*/  LDL.LU R13, [R1+0x3c4] ;  /* 0x0003c400010d7983 */ /* 0x000ee40000300800 */
[----:B------:R-:W3:Y:S02]  /*5b670*/  LDL.LU R14, [R1+0x3c8] ;  /* 0x0003c800010e7983 */ /* 0x000ee40000300800 */
[----:B------:R-:W4:Y:S02]  /*5b680*/  LDL.LU.64 R26, [R1+0x3548] ;  /* 0x00354800011a7983 */ /* 0x000f240000300a00 */
[----:B------:R-:W-:Y:S01]  /*5b690*/  IMAD.MOV.U32 R15, RZ, RZ, R29 ;  /* 0x000000ffff0f7224 */ /* 0x000fe200078e001d */
[----:B------:R-:W-:Y:S01]  /*5b6a0*/  STL.64 [R1+0x410], R8 ;  /* 0x0004100801007387 */ /* 0x000fe20000100a00 */
[----:B------:R0:W-:Y:S02]  /*5b6b0*/  STL [R1+0x418], R10 ;  /* 0x0004180a01007387 */ /* 0x0001e40000100800 */
[----:B------:R-:W-:-:S02]  /*5b6c0*/  IMAD.MOV.U32 R29, RZ, RZ, R11 ;  /* 0x000000ffff1d7224 */ /* 0x000fc400078e000b */
[----:B0-----:R-:W4:Y:S01]  /*5b6d0*/  LDL.LU.64 R10, [R1+0x3540] ;  /* 0x00354000010a7983 */ /* 0x001f220000300a00 */
[----:B------:R-:W4:Y:S02]  /*5b6e0*/  LDL.LU.64 R8, [R1+0x3538] ;  /* 0x0035380001087983 */ /* 0x000f240000300a00 */
[----:B------:R0:W-:Y:S01]  /*5b6f0*/  STL [R1+0x3190], R29 ;  /* 0x0031901d01007387 */ /* 0x0001e20000100800 */
[C---:B----4-:R-:W-:Y:S01]  /*5b700*/  HMMA.16816.F32.BF16 R8, R4.reuse, R26, R8 ;  /* 0x0000001a0408723c */ /* 0x050fe20000041808 */
[----:B------:R-:W-:Y:S02]  /*5b710*/  IMAD.MOV.U32 R20, RZ, RZ, R26 ;  /* 0x000000ffff147224 */ /* 0x000fe400078e001a */
[----:B0-----:R-:W-:Y:S02]  /*5b720*/  IMAD.MOV.U32 R29, RZ, RZ, R27 ;  /* 0x000000ffff1d7224 */ /* 0x001fe400078e001b */
[----:B------:R-:W4:Y:S11]  /*5b730*/  LDL.LU.64 R26, [R1+0x3530] ;  /* 0x00353000011a7983 */ /* 0x000f360000300a00 */
[----:B------:R-:W-:Y:S07]  /*5b740*/  @!UPT UIADD3 URZ, URZ, URZ, URZ ;  /* 0x0000003f3f3ff290 */ /* 0x000fee000fffe03f */
[----:B------:R-:W-:Y:S01]  /*5b750*/  STL.64 [R1+0x400], R8 ;  /* 0x0004000801007387 */ /* 0x000fe20000100a00 */
[----:B------:R0:W-:Y:S02]  /*5b760*/  STL [R1+0x408], R10 ;  /* 0x0004080a01007387 */ /* 0x0001e40000100800 */
[----:B------:R-:W-:Y:S02]  /*5b770*/  IMAD.MOV.U32 R28, RZ, RZ, R11 ;  /* 0x000000ffff1c7224 */ /* 0x000fe400078e000b */
[----:B0-----:R-:W2:Y:S01]  /*5b780*/  LDL.LU.64 R10, [R1+0x3528] ;  /* 0x00352800010a7983 */ /* 0x001ea20000300a00 */
[----:B------:R-:W2:Y:S02]  /*5b790*/  LDL.LU.64 R8, [R1+0x3520] ;  /* 0x0035200001087983 */ /* 0x000ea40000300a00 */
[----:B------:R4:W-:Y:S02]  /*5b7a0*/  STL [R1+0x3194], R28 ;  /* 0x0031941c01007387 */ /* 0x0009e40000100800 */
[----:B----4-:R-:W-:Y:S01]  /*5b7b0*/  IMAD.MOV.U32 R28, RZ, RZ, R27 ;  /* 0x000000ffff1c7224 */ /* 0x010fe200078e001b */
[C---:B--2---:R-:W-:Y:S11]  /*5b7c0*/  HMMA.16816.F32.BF16 R8, R4.reuse, R26, R8 ;  /* 0x0000001a0408723c */ /* 0x044ff60000041808 */
[----:B------:R-:W-:Y:S11]  /*5b7d0*/  @!UPT UIADD3 URZ, URZ, URZ, URZ ;  /* 0x0000003f3f3ff290 */ /* 0x000ff6000fffe03f */
[----:B------:R-:W-:Y:S01]  /*5b7e0*/  @!UPT UIADD3 URZ, URZ, URZ, URZ ;  /* 0x0000003f3f3ff290 */ /* 0x000fe2000fffe03f */
[----:B------:R0:W-:Y:S01]  /*5b7f0*/  STL.64 [R1+0x3f0], R8 ;  /* 0x0003f00801007387 */ /* 0x0001e20000100a00 */
[----:B------:R1:W-:Y:S02]  /*5b800*/  STL.64 [R1+0x3f8], R10 ;  /* 0x0003f80a01007387 */ /* 0x0003e40000100a00 */
[----:B0-----:R-:W-:Y:S01]  /*5b810*/  IMAD.MOV.U32 R9, RZ, RZ, R26 ;  /* 0x000000ffff097224 */ /* 0x001fe200078e001a */
[----:B-1----:R-:W2:Y:S01]  /*5b820*/  LDL.LU.64 R10, [R1+0x3518] ;  /* 0x00351800010a7983 */ /* 0x002ea20000300a00 */
[----:B------:R-:W4:Y:S02]  /*5b830*/  LDL.LU.64 R26, [R1+0x3510] ;  /* 0x00351000011a7983 */ /* 0x000f240000300a00 */
[C---:B----4-:R-:W-:Y:S01]  /*5b840*/  HMMA.16816.F32.BF16 R16, R4.reuse, R26, R16 ;  /* 0x0000001a0410723c */ /* 0x050fe20000041810 */
[----:B------:R-:W-:Y:S02]  /*5b850*/  IMAD.MOV.U32 R0, RZ, RZ, R26 ;  /* 0x000000ffff007224 */ /* 0x000fe400078e001a */
[----:B------:R-:W-:Y:S11]  /*5b860*/  IMAD.MOV.U32 R8, RZ, RZ, R27 ;  /* 0x000000ffff087224 */ /* 0x000ff600078e001b */
[----:B------:R-:W-:Y:S09]  /*5b870*/  @!UPT UIADD3 URZ, URZ, URZ, URZ ;  /* 0x0000003f3f3ff290 */ /* 0x000ff2000fffe03f */
[----:B------:R-:W-:Y:S01]  /*5b880*/  STL.64 [R1+0x3e0], R16 ;  /* 0x0003e01001007387 */ /* 0x000fe20000100a00 */
[----:B------:R0:W-:Y:S03]  /*5b890*/  STL.64 [R1+0x3e8], R18 ;  /* 0x0003e81201007387 */ /* 0x0001e60000100a00 */
[----:B0-----:R-:W4:Y:S01]  /*5b8a0*/  LDL.LU.64 R18, [R1+0x3508] ;  /* 0x0035080001127983 */ /* 0x001f220000300a00 */
[----:B------:R-:W4:Y:S02]  /*5b8b0*/  LDL.LU.64 R26, [R1+0x3500] ;  /* 0x00350000011a7983 */ /* 0x000f240000300a00 */
[----:B------:R-:W4:Y:S02]  /*5b8c0*/  LDL.LU.64 R24, [R1+0x34f8] ;  /* 0x0034f80001187983 */ /* 0x000f240000300a00 */
[C---:B----4-:R-:W-:Y:S11]  /*5b8d0*/  HMMA.16816.F32.BF16 R24, R4.reuse, R18, R24 ;  /* 0x000000120418723c */ /* 0x050ff60000041818 */
[----:B------:R-:W-:Y:S11]  /*5b8e0*/  @!UPT UIADD3 URZ, URZ, URZ, URZ ;  /* 0x0000003f3f3ff290 */ /* 0x000ff6000fffe03f */
[----:B------:R-:W-:Y:S01]  /*5b8f0*/  @!UPT UIADD3 URZ, URZ, URZ, URZ ;  /* 0x0000003f3f3ff290 */ /* 0x000fe2000fffe03f */
[----:B------:R-:W-:Y:S01]  /*5b900*/  STL.64 [R1+0x3d0], R24 ;  /* 0x0003d01801007387 */ /* 0x000fe20000100a00 */
[----:B------:R0:W-:Y:S03]  /*5b910*/  STL.64 [R1+0x3d8], R26 ;  /* 0x0003d81a01007387 */ /* 0x0001e60000100a00 */
[----:B0-----:R-:W3:Y:S01]  /*5b920*/  LDL.LU.64 R26, [R1+0x34f0] ;  /* 0x0034f000011a7983 */ /* 0x001ee20000300a00 */
[----:B------:R-:W-:Y:S02]  /*5b930*/  IMAD.MOV.U32 R23, RZ, RZ, R18 ;  /* 0x000000ffff177224 */ /* 0x000fe400078e0012 */
[----:B------:R-:W-:Y:S02]  /*5b940*/  IMAD.MOV.U32 R17, RZ, RZ, R19 ;  /* 0x000000ffff117224 */ /* 0x000fe400078e0013 */
[----:B------:R-:W4:Y:S01]  /*5b950*/  LDL.LU.64 R18, [R1+0x34e8] ;  /* 0x0034e80001127983 */ /* 0x000f220000300a00 */
        /* <DEDUP_REMOVED lines=9> */
[----:B----4-:R-:W-:Y:S01]  /*5b9f0*/  STL.64 [R1+0x3448], R18 ;  /* 0x0034481201007387 */ /* 0x010fe20000100a00 */
[----:B------:R-:W-:Y:S01]  /*5ba00*/  STL [R1+0x3440], R16 ;  /* 0x0034401001007387 */ /* 0x000fe20000100800 */
[----:B---3--:R-:W-:Y:S03]  /*5ba10*/  HMMA.16816.F32.BF16 R4, R4, R26, R12 ;  /* 0x0000001a0404723c */ /* 0x008fe6000004180c */
[----:B------:R-:W3:Y:S01]  /*5ba20*/  LDL.LU.64 R14, [R1+0x34c8] ;  /* 0x0034c800010e7983 */ /* 0x000ee20000300a00 */
[----:B------:R-:W4:Y:S02]  /*5ba30*/  LDL.LU.64 R12, [R1+0x34c0] ;  /* 0x0034c000010c7983 */ /* 0x000f240000300a00 */
[----:B------:R-:W2:Y:S11]  /*5ba40*/  LDL.LU R27, [R1+0x34bc] ;  /* 0x0034bc00011b7983 */ /* 0x000eb60000300800 */
[----:B------:R-:W-:Y:S06]  /*5ba50*/  @!UPT UIADD3 URZ, URZ, URZ, URZ ;  /* 0x0000003f3f3ff290 */ /* 0x000fec000fffe03f */
[----:B------:R-:W-:Y:S01]  /*5ba60*/  STL.64 [R1+0x240], R4 ;  /* 0x0002400401007387 */ /* 0x000fe20000100a00 */
[----:B------:R-:W-:Y:S02]  /*5ba70*/  STL.64 [R1+0x248], R6 ;  /* 0x0002480601007387 */ /* 0x000fe40000100a00 */
[----:B------:R-:W3:Y:S02]  /*5ba80*/  LDL.LU R24, [R1+0x230] ;  /* 0x0002300001187983 */ /* 0x000ee40000300800 */
[----:B------:R-:W3:Y:S01]  /*5ba90*/  LDL.LU R25, [R1+0x234] ;  /* 0x0002340001197983 */ /* 0x000ee20000300800 */
[----:B------:R-:W3:Y:S04]  /*5baa0*/  LDL.LU R26, [R1+0x238] ;  /* 0x00023800011a7983 */ /* 0x000ee80000300800 */
[----:B--2---:R0:W1:Y:S04]  /*5bab0*/  LDSM.16.MT88.4 R4, [R27+0x21800] ;  /* 0x021800001b04783b */ /* 0x0040680000004200 */
[----:B0-----:R-:W3:Y:S04]  /*5bac0*/  LDL.LU R27, [R1+0x23c] ;  /* 0x00023c00011b7983 */ /* 0x001ee80000300800 */
[----:B---3--:R-:W-:Y:S01]  /*5bad0*/  STL.64 [R1+0x3358], R26 ;  /* 0x0033581a01007387 */ /* 0x008fe20000100a00 */
[----:B------:R0:W-:Y:S03]  /*5bae0*/  STL.64 [R1+0x3350], R24 ;  /* 0x0033501801007387 */ /* 0x0001e60000100a00 */
[----:B0-----:R-:W2:Y:S01]  /*5baf0*/  LDL.LU R24, [R1+0x2d0] ;  /* 0x0002d00001187983 */ /* 0x001ea20000300800 */
[----:B------:R-:W2:Y:S02]  /*5bb00*/  LDL.LU R25, [R1+0x2d4] ;  /* 0x0002d40001197983 */ /* 0x000ea40000300800 */
[----:B------:R-:W3:Y:S02]  /*5bb10*/  LDL.LU R26, [R1+0x2d8] ;  /* 0x0002d800011a7983 */ /* 0x000ee40000300800 */
[----:B------:R-:W3:Y:S02]  /*5bb20*/  LDL.LU R27, [R1+0x2dc] ;  /* 0x0002dc00011b7983 */ /* 0x000ee40000300800 */
[----:B---3--:R0:W-:Y:S01]  /*5bb30*/  STL.64 [R1+0x3368], R26 ;  /* 0x0033681a01007387 */ /* 0x0081e20000100a00 */
[----:B--2---:R-:W-:Y:S02]  /*5bb40*/  STL.64 [R1+0x3360], R24 ;  /* 0x0033601801007387 */ /* 0x004fe40000100a00 */
[----:B0-----:R-:W-:-:S02]  /*5bb50*/  IMAD.MOV.U32 R26, RZ, RZ, R23 ;  /* 0x000000ffff1a7224 */ /* 0x001fc400078e0017 */
[----:B------:R-:W-:Y:S01]  /*5bb60*/  IMAD.MOV.U32 R27, RZ, RZ, R17 ;  /* 0x000000ffff1b7224 */ /* 0x000fe200078e0011 */
[----:B------:R-:W2:Y:S01]  /*5bb70*/  LDL.LU R23, [R1+0x34b8] ;  /* 0x0034b80001177983 */ /* 0x000ea20000300800 */
[----:B------:R-:W3:Y:S03]  /*5bb80*/  LDL.LU R17, [R1+0x34b4] ;  /* 0x0034b40001117983 */ /* 0x000ee60000300800 */
[----:B------:R0:W-:Y:S02]  /*5bb90*/  STL.64 [R1+0x3378], R26 ;  /* 0x0033781a01007387 */ /* 0x0001e40000100a00 */
[----:B0-----:R-:W-:Y:S02]  /*5bba0*/  IMAD.MOV.U32 R26, RZ, RZ, R0 ;  /* 0x000000ffff1a7224 */ /* 0x001fe400078e0000 */
[----:B------:R-:W-:Y:S01]  /*5bbb0*/  IMAD.MOV.U32 R27, RZ, RZ, R8 ;  /* 0x000000ffff1b7224 */ /* 0x000fe200078e0008 */
[----:B------:R-:W2:Y:S01]  /*5bbc0*/  LDL.LU R0, [R1+0x34b0] ;  /* 0x0034b00001007983 */ /* 0x000ea20000300800 */
[----:B------:R-:W2:Y:S03]  /*5bbd0*/  LDL.LU R8, [R1+0x34ac] ;  /* 0x0034ac0001087983 */ /* 0x000ea60000300800 */
[----:B------:R-:W-:Y:S01]  /*5bbe0*/  STL.64 [R1+0x3390], R26 ;  /* 0x0033901a01007387 */ /* 0x000fe20000100a00 */
[----:B-1----:R0:W-:Y:S02]  /*5bbf0*/  STL.64 [R1+0x3240], R6 ;  /* 0x0032400601007387 */ /* 0x0021e40000100a00 */
[----:B------:R1:W-:Y:S01]  /*5bc00*/  STL.64 [R1+0x3238], R4 ;  /* 0x0032380401007387 */ /* 0x0003e20000100a00 */
[----:B0-----:R-:W2:Y:S01]  /*5bc10*/  LDL.LU.64 R6, [R1+0xd8] ;  /* 0x0000d80001067983 */ /* 0x001ea20000300a00 */
[----:B------:R-:W-:-:S02]  /*5bc20*/  IMAD.MOV.U32 R26, RZ, RZ, R9 ;  /* 0x000000ffff1a7224 */ /* 0x000fc400078e0009 */
[----:B------:R-:W-:Y:S01]  /*5bc30*/  IMAD.MOV.U32 R27, RZ, RZ, R28 ;  /* 0x000000ffff1b7224 */ /* 0x000fe200078e001c */
[----:B--2---:R0:W-:Y:S01]  /*5bc40*/  STL.64 [R1+0x3370], R6 ;  /* 0x0033700601007387 */ /* 0x0041e20000100a00 */
[----:B-1----:R-:W2:Y:S02]  /*5bc50*/  LDL.LU R4, [R1+0x2e0] ;  /* 0x0002e00001047983 */ /* 0x002ea40000300800 */
[----:B------:R-:W2:Y:S01]  /*5bc60*/  LDL.LU R5, [R1+0x2e4] ;  /* 0x0002e40001057983 */ /* 0x000ea20000300800 */
[----:B0-----:R-:W2:Y:S01]  /*5bc70*/  LDL.LU R6, [R1+0x2e8] ;  /* 0x0002e80001067983 */ /* 0x001ea20000300800 */
[----:B------:R-:W2:Y:S02]  /*5bc80*/  LDL.LU R7, [R1+0x2ec] ;  /* 0x0002ec0001077983 */ /* 0x000ea40000300800 */
[----:B------:R-:W3:Y:S02]  /*5bc90*/  LDL.LU R9, [R1+0x34a8] ;  /* 0x0034a80001097983 */ /* 0x000ee40000300800 */
[----:B------:R0:W-:Y:S02]  /*5bca0*/  STL.64 [R1+0x33a8], R26 ;  /* 0x0033a81a01007387 */ /* 0x0001e40000100a00 */
[----:B0-----:R-:W-:-:S02]  /*5bcb0*/  IMAD.MOV.U32 R26, RZ, RZ, R20 ;  /* 0x000000ffff1a7224 */ /* 0x001fc400078e0014 */
[----:B------:R-:W-:Y:S01]  /*5bcc0*/  IMAD.MOV.U32 R27, RZ, RZ, R29 ;  /* 0x000000ffff1b7224 */ /* 0x000fe200078e001d */
[----:B------:R-:W3:Y:S04]  /*5bcd0*/  LDL.LU R20, [R1+0x34a4] ;  /* 0x0034a40001147983 */ /* 0x000ee80000300800 */
        /* <DEDUP_REMOVED lines=19> */
[----:B------:R-:W-:-:S05]  /*5be10*/  IMAD.MOV.U32 R27, RZ, RZ, R14 ;  /* 0x000000ffff1b7224 */ /* 0x000fca00078e000e */
        /* <DEDUP_REMOVED lines=8> */
[----:B------:R-:W-:Y:S02]  /*5bea0*/  IMAD.MOV.U32 R27, RZ, RZ, R12 ;  /* 0x000000ffff1b7224 */ /* 0x000fe400078e000c */
[----:B------:R-:W-:-:S03]  /*5beb0*/  IMAD.MOV.U32 R18, RZ, RZ, R23 ;  /* 0x000000ffff127224 */ /* 0x000fc600078e0017 */
[----:B------:R-:W-:Y:S01]  /*5bec0*/  STL.64 [R1+0x3408], R26 ;  /* 0x0034081a01007387 */ /* 0x000fe20000100a00 */
[----:B------:R-:W-:-:S03]  /*5bed0*/  IMAD.MOV.U32 R19, RZ, RZ, R2 ;  /* 0x000000ffff137224 */ /* 0x000fc600078e0002 */
[----:B--2---:R-:W-:Y:S01]  /*5bee0*/  STL.64 [R1+0x33d0], R6 ;  /* 0x0033d00601007387 */ /* 0x004fe20000100a00 */
[----:B------:R0:W-:Y:S03]  /*5bef0*/  STL.64 [R1+0x33c8], R4 ;  /* 0x0033c80401007387 */ /* 0x0001e60000100a00 */
[----:B0-----:R-:W2:Y:S01]  /*5bf00*/  LDL.LU R4, [R1+0x320] ;  /* 0x0003200001047983 */ /* 0x001ea20000300800 */
[----:B------:R-:W2:Y:S02]  /*5bf10*/  LDL.LU R5, [R1+0x324] ;  /* 0x0003240001057983 */ /* 0x000ea40000300800 */
[----:B------:R-:W4:Y:S02]  /*5bf20*/  LDL.LU R6, [R1+0x328] ;  /* 0x0003280001067983 */ /* 0x000f240000300800 */
[----:B------:R-:W4:Y:S01]  /*5bf30*/  LDL.LU R7, [R1+0x32c] ;  /* 0x00032c0001077983 */ /* 0x000f220000300800 */
[----:B------:R-:W2:Y:S01]  /*5bf40*/  LDL.LU R23, [R1+0x3498] ;  /* 0x0034980001177983 */ /* 0x000ea20000300800 */
[----:B------:R-:W2:Y:S02]  /*5bf50*/  LDL.LU R2, [R1+0x3494] ;  /* 0x0034940001027983 */ /* 0x000ea40000300800 */
[----:B------:R0:W-:Y:S02]  /*5bf60*/  STL.64 [R1+0x3460], R18 ;  /* 0x0034601201007387 */ /* 0x0001e40000100a00 */
[----:B------:R-:W2:Y:S01]  /*5bf70*/  LDL.LU R12, [R1+0x380] ;  /* 0x00038000010c7983 */ /* 0x000ea20000300800 */
[----:B------:R-:W2:Y:S01]  /*5bf80*/  LDL.LU R13, [R1+0x384] ;  /* 0x00038400010d7983 */ /* 0x000ea20000300800 */
[----:B------:R-:W2:Y:S02]  /*5bf90*/  LDL.LU R14, [R1+0x388] ;  /* 0x00038800010e7983 */ /* 0x000ea40000300800 */
[----:B------:R-:W2:Y:S02]  /*5bfa0*/  LDL.LU R15, [R1+0x38c] ;  /* 0x00038c00010f7983 */ /* 0x000ea40000300800 */
[----:B0-----:R-:W-:-:S02]  /*5bfb0*/  IMAD.MOV.U32 R18, RZ, RZ, R0 ;  /* 0x000000ffff127224 */ /* 0x001fc400078e0000 */
[----:B---3--:R-:W-:Y:S01]  /*5bfc0*/  IMAD.MOV.U32 R19, RZ, RZ, R17 ;  /* 0x000000ffff137224 */ /* 0x008fe200078e0011 */
        /* <DEDUP_REMOVED lines=13> */
[----:B------:R-:W2:Y:S02]  /*5c0a0*/  LDL.LU R15, [R1+0x3ac] ;  /* 0x0003ac00010f7983 */ /* 0x000ea40000300800 */
[----:B------:R-:W-:-:S02]  /*5c0b0*/  IMAD.MOV.U32 R26, RZ, RZ, R11 ;  /* 0x000000ffff1a7224 */ /* 0x000fc400078e000b */
[----:B------:R-:W-:Y:S02]  /*5c0c0*/  IMAD.MOV.U32 R27, RZ, RZ, R10 ;  /* 0x000000ffff1b7224 */ /* 0x000fe400078e000a */
[----:B------:R-:W-:Y:S02]  /*5c0d0*/  IMAD.MOV.U32 R19, RZ, RZ, R8 ;  /* 0x000000ffff137224 */ /* 0x000fe400078e0008 */
[----:B------:R-:W-:Y:S01]  /*5c0e0*/  IMAD.MOV.U32 R18, RZ, RZ, R9 ;  /* 0x000000ffff127224 */ /* 0x000fe200078e0009 */
[----:B--2---:R-:W-:Y:S01]  /*5c0f0*/  STL.64 [R1+0x3488], R14 ;  /* 0x0034880e01007387 */ /* 0x004fe20000100a00 */
[----:B------:R0:W-:Y:S03]  /*5c100*/  STL.64 [R1+0x3480], R12 ;  /* 0x0034800c01007387 */ /* 0x0001e60000100a00 */
        /* <DEDUP_REMOVED lines=8> */
[----:B------:R0:W-:Y:S01]  /*5c190*/  STL.64 [R1+0x3420], R26 ;  /* 0x0034201a01007387 */ /* 0x0001e20000100a00 */
[----:B------:R-:W2:Y:S02]  /*5c1a0*/  LDL.LU R24, [R1+0x360] ;  /* 0x0003600001187983 */ /* 0x000ea40000300800 */
[----:B------:R-:W2:Y:S01]  /*5c1b0*/  LDL.LU R25, [R1+0x364] ;  /* 0x0003640001197983 */ /* 0x000ea20000300800 */
[----:B0-----:R-:W2:Y:S01]  /*5c1c0*/  LDL.LU R26, [R1+0x368] ;  /* 0x00036800011a7983 */ /* 0x001ea20000300800 */
[----:B------:R-:W2:Y:S02]  /*5c1d0*/  LDL.LU R27, [R1+0x36c] ;  /* 0x00036c00011b7983 */ /* 0x000ea40000300800 */
[----:B----4-:R-:W-:Y:S02]  /*5c1e0*/  STL.64 [R1+0x33e8], R6 ;  /* 0x0033e80601007387 */ /* 0x010fe40000100a00 */
[----:B------:R0:W-:Y:S02]  /*5c1f0*/  STL.64 [R1+0x33e0], R4 ;  /* 0x0033e00401007387 */ /* 0x0001e40000100a00 */
[----:B0-----:R-:W4:Y:S01]  /*5c200*/  LDL.LU R4, [R1+0x330] ;  /* 0x0003300001047983 */ /* 0x001f220000300800 */
[----:B------:R-:W4:Y:S02]  /*5c210*/  LDL.LU R5, [R1+0x334] ;  /* 0x0003340001057983 */ /* 0x000f240000300800 */
[----:B------:R-:W2:Y:S02]  /*5c220*/  LDL.LU R6, [R1+0x338] ;  /* 0x0003380001067983 */ /* 0x000ea40000300800 */
[----:B------:R-:W2:Y:S02]  /*5c230*/  LDL.LU R7, [R1+0x33c] ;  /* 0x00033c0001077983 */ /* 0x000ea40000300800 */
[----:B--2---:R-:W-:Y:S01]  /*5c240*/  STL.64 [R1+0x3400], R6 ;  /* 0x0034000601007387 */ /* 0x004fe20000100a00 */
[----:B----4-:R0:W-:Y:S03]  /*5c250*/  STL.64 [R1+0x33f8], R4 ;  /* 0x0033f80401007387 */ /* 0x0101e60000100a00 */
[----:B0-----:R-:W2:Y:S01]  /*5c260*/  LDL.LU R4, [R1+0x340] ;  /* 0x0003400001047983 */ /* 0x001ea20000300800 */
[----:B------:R-:W2:Y:S02]  /*5c270*/  LDL.LU R5, [R1+0x344] ;  /* 0x0003440001057983 */ /* 0x000ea40000300800 */
[----:B------:R-:W4:Y:S02]  /*5c280*/  LDL.LU R6, [R1+0x348] ;  /* 0x0003480001067983 */ /* 0x000f240000300800 */
[----:B------:R-:W4:Y:S01]  /*5c290*/  LDL.LU R7, [R1+0x34c] ;  /* 0x00034c0001077983 */ /* 0x000f220000300800 */
[C---:B------:R-:W-:Y:S01]  /*5c2a0*/  HMMA.16816.F32.BF16 R16, R20.reuse, R18, R12 ;  /* 0x000000121410723c */ /* 0x040fe2000004180c */
[----:B----4-:R-:W-:Y:S01]  /*5c2b0*/  STL.64 [R1+0x3418], R6 ;  /* 0x0034180601007387 */ /* 0x010fe20000100a00 */
[----:B--2---:R0:W-:Y:S03]  /*5c2c0*/  STL.64 [R1+0x3410], R4 ;  /* 0x0034100401007387 */ /* 0x0041e60000100a00 */
[----:B0-----:R-:W2:Y:S01]  /*5c2d0*/  LDL.LU R4, [R1+0x350] ;  /* 0x0003500001047983 */ /* 0x001ea20000300800 */
[----:B------:R-:W2:Y:S02]  /*5c2e0*/  LDL.LU R5, [R1+0x354] ;  /* 0x0003540001057983 */ /* 0x000ea40000300800 */
[----:B------:R-:W2:Y:S02]  /*5c2f0*/  LDL.LU R6, [R1+0x358] ;  /* 0x0003580001067983 */ /* 0x000ea40000300800 */
[----:B------:R-:W2:Y:S01]  /*5c300*/  LDL.LU R7, [R1+0x35c] ;  /* 0x00035c0001077983 */ /* 0x000ea20000300800 */
[----:B------:R-:W4:Y:S01]  /*5c310*/  LDL.LU.64 R14, [R1+0x3488] ;  /* 0x00348800010e7983 */ /* 0x000f220000300a00 */
[----:B------:R-:W4:Y:S11]  /*5c320*/  LDL.LU.64 R12, [R1+0x3480] ;  /* 0x00348000010c7983 */ /* 0x000f360000300a00 */
[----:B------:R-:W-:Y:S02]  /*5c330*/  STL.64 [R1+0x3b0], R16 ;  /* 0x0003b01001007387 */ /* 0x000fe40000100a00 */
[----:B------:R0:W-:Y:S02]  /*5c340*/  STL.64 [R1+0x3b8], R18 ;  /* 0x0003b81201007387 */ /* 0x0001e40000100a00 */
[----:B0-----:R-:W4:Y:S02]  /*5c350*/  LDL.LU.64 R18, [R1+0x3478] ;  /* 0x0034780001127983 */ /* 0x001f240000300a00 */
[C---:B----4-:R-:W-:Y:S02]  /*5c360*/  HMMA.16816.F32.BF16 R16, R20.reuse, R18, R12 ;  /* 0x000000121410723c */ /* 0x050fe4000004180c */
[----:B------:R-:W4:Y:S01]  /*5c370*/  LDL.LU.64 R14, [R1+0x3470] ;  /* 0x00347000010e7983 */ /* 0x000f220000300a00 */
[----:B------:R-:W4:Y:S11]  /*5c380*/  LDL.LU.64 R12, [R1+0x3468] ;  /* 0x00346800010c7983 */ /* 0x000f360000300a00 */
[----:B------:R-:W-:Y:S09]  /*5c390*/  @!UPT UIADD3 URZ, URZ, URZ, URZ ;  /* 0x0000003f3f3ff290 */ /* 0x000ff2000fffe03f */
[----:B------:R-:W-:Y:S01]  /*5c3a0*/  STL.64 [R1+0x3a0], R16 ;  /* 0x0003a01001007387 */ /* 0x000fe20000100a00 */
        /* <DEDUP_REMOVED lines=8> */
[----:B0-----:R-:W4:Y:S01]  /*5c430*/  LDL.LU.64 R18, [R1+0x3448] ;  /* 0x0034480001127983 */ /* 0x001f220000300a00 */
[----:B------:R-:W2:Y:S01]  /*5c440*/  LDL.LU R16, [R1+0x3440] ;  /* 0x0034400001107983 */ /* 0x000ea20000300800 */
[C---:B----4-:R-:W-:Y:S11]  /*5c450*/  HMMA.16816.F32.BF16 R12, R20.reuse, R18, R12 ;  /* 0x00000012140c723c */ /* 0x050ff6000004180c */
[----:B------:R-:W-:Y:S11]  /*5c460*/  @!UPT UIADD3 URZ, URZ, URZ, URZ ;  /* 0x0000003f3f3ff290 */ /* 0x000ff6000fffe03f */
[----:B------:R-:W-:Y:S01]  /*5c470*/  @!UPT UIADD3 URZ, URZ, URZ, URZ ;  /* 0x0000003f3f3ff290 */ /* 0x000fe2000fffe03f */
[----:B------:R-:W-:Y:S01]  /*5c480*/  STL.64 [R1+0x380], R12 ;  /* 0x0003800c01007387 */ /* 0x000fe20000100a00 */
[----:B------:R0:W-:Y:S03]  /*5c490*/  STL.64 [R1+0x388], R14 ;  /* 0x0003880e01007387 */ /* 0x0001e60000100a00 */
[----:B0-----:R-:W4:Y:S01]  /*5c4a0*/  LDL.LU.64 R14, [R1+0x3438] ;  /* 0x00343800010e7983 */ /* 0x001f220000300a00 */
[----:B------:R-:W2:Y:S02]  /*5c4b0*/  LDL.LU.64 R12, [R1+0x3430] ;  /* 0x00343000010c7983 */ /* 0x000ea40000300a00 */
[----:B------:R-:W-:Y:S01]  /*5c4c0*/  STL.64 [R1+0x3330], R18 ;  /* 0x0033301201007387 */ /* 0x000fe20000100a00 */
[C---:B----4-:R-:W-:Y:S11]  /*5c4d0*/  HMMA.16816.F32.BF16 R8, R20.reuse, R14, R8 ;  /* 0x0000000e1408723c */ /* 0x050ff60000041808 */
[----:B------:R-:W-:Y:S11]  /*5c4e0*/  @!UPT UIADD3 URZ, URZ, URZ, URZ ;  /* 0x0000003f3f3ff290 */ /* 0x000ff6000fffe03f */
[----:B------:R-:W-:Y:S01]  /*5c4f0*/  @!UPT UIADD3 URZ, URZ, URZ, URZ ;  /* 0x0000003f3f3ff290 */ /* 0x000fe2000fffe03f */
[----:B------:R-:W-:Y:S01]  /*5c500*/  STL.64 [R1+0x370], R8 ;  /* 0x0003700801007387 */ /* 0x000fe20000100a00 */
[----:B------:R0:W-:Y:S03]  /*5c510*/  STL.64 [R1+0x378], R10 ;  /* 0x0003780a01007387 */ /* 0x0001e60000100a00 */
[----:B0-----:R-:W4:Y:S01]  /*5c520*/  LDL.LU.64 R10, [R1+0x3428] ;  /* 0x00342800010a7983 */ /* 0x001f220000300a00 */
[----:B------:R0:W-:Y:S02]  /*5c530*/  STL.64 [R1+0x3328], R14 ;  /* 0x0033280e01007387 */ /* 0x0001e40000100a00 */
[----:B--2---:R-:W-:Y:S01]  /*5c540*/  STL.64 [R1+0x3320], R12 ;  /* 0x0033200c01007387 */ /* 0x004fe20000100a00 */
[----:B0-----:R-:W2:Y:S01]  /*5c550*/  LDL.LU.64 R14, [R1+0x18] ;  /* 0x00001800010e7983 */ /* 0x001ea20000300a00 */
[C---:B----4-:R-:W-:Y:S03]  /*5c560*/  HMMA.16816.F32.BF16 R24, R20.reuse, R10, R24 ;  /* 0x0000000a1418723c */ /* 0x050fe60000041818 */
[----:B--2---:R0:W-:Y:S04]  /*5c570*/  STL.64 [R1+0x3338], R14 ;  /* 0x0033380e01007387 */ /* 0x0041e80000100a00 */
[----:B0-----:R-:W2:Y:S11]  /*5c580*/  LDL.LU.64 R14, [R1+0x28] ;  /* 0x00002800010e7983 */ /* 0x001eb60000300a00 */
[----:B------:R-:W-:Y:S05]  /*5c590*/  @!UPT UIADD3 URZ, URZ, URZ, URZ ;  /* 0x0000003f3f3ff290 */ /* 0x000fea000fffe03f */
[----:B------:R-:W-:Y:S02]  /*5c5a0*/  STL.64 [R1+0x360], R24 ;  /* 0x0003601801007387 */ /* 0x000fe40000100a00 */
[----:B------:R0:W-:Y:S02]  /*5c5b0*/  STL.64 [R1+0x368], R26 ;  /* 0x0003681a01007387 */ /* 0x0001e40000100a00 */
[----:B0-----:R-:W4:Y:S01]  /*5c5c0*/  LDL.LU.64 R26, [R1+0x3420] ;  /* 0x00342000011a7983 */ /* 0x001f220000300a00 */
[----:B------:R0:W-:Y:S02]  /*5c5d0*/  STL.64 [R1+0x3318], R10 ;  /* 0x0033180a01007387 */ /* 0x0001e40000100a00 */
[----:B------:R-:W2:Y:S02]  /*5c5e0*/  LDL.LU R8, [R1+0x210] ;  /* 0x0002100001087983 */ /* 0x000ea40000300800 */
[----:B------:R-:W2:Y:S01]  /*5c5f0*/  LDL.LU R9, [R1+0x214] ;  /* 0x0002140001097983 */ /* 0x000ea20000300800 */
[----:B0-----:R-:W2:Y:S01]  /*5c600*/  LDL.LU R10, [R1+0x218] ;  /* 0x00021800010a7983 */ /* 0x001ea20000300800 */
[----:B------:R-:W2:Y:S01]  /*5c610*/  LDL.LU R11, [R1+0x21c] ;  /* 0x00021c00010b7983 */ /* 0x000ea20000300800 */
        /* <DEDUP_REMOVED lines=49> */
[----:B----4-:R-:W-:Y:S02]  /*5c930*/  HMMA.16816.F32.BF16 R24, R20, R26, R4 ;  /* 0x0000001a1418723c */ /* 0x010fe40000041804 */
[----:B------:R-:W4:Y:S11]  /*5c940*/  LDL.LU.64 R6, [R1+0x3370] ;  /* 0x0033700001067983 */ /* 0x000f360000300a00 */
[----:B------:R-:W-:Y:S10]  /*5c950*/  @!UPT UIADD3 URZ, URZ, URZ, URZ ;  /* 0x0000003f3f3ff290 */ /* 0x000ff4000fffe03f */
[----:B------:R-:W-:Y:S01]  /*5c960*/  STL.64 [R1+0x2e0], R24 ;  /* 0x0002e01801007387 */ /* 0x000fe20000100a00 */
[----:B------:R0:W-:Y:S03]  /*5c970*/  STL.64 [R1+0x2e8], R26 ;  /* 0x0002e81a01007387 */ /* 0x0001e60000100a00 */
[----:B0-----:R-:W2:Y:S01]  /*5c980*/  LDL.LU.64 R26, [R1+0x3368] ;  /* 0x00336800011a7983 */ /* 0x001ea20000300a00 */
[----:B------:R-:W2:Y:S02]  /*5c990*/  LDL.LU.64 R24, [R1+0x3360] ;  /* 0x0033600001187983 */ /* 0x000ea40000300a00 */
[----:B------:R-:W-:Y:S02]  /*5c9a0*/  IMAD.MOV.U32 R18, RZ, RZ, R16 ;  /* 0x000000ffff127224 */ /* 0x000fe400078e0010 */
[----:B------:R-:W-:-:S07]  /*5c9b0*/  IMAD.MOV.U32 R19, RZ, RZ, R3 ;  /* 0x000000ffff137224 */ /* 0x000fce00078e0003 */
[C---:B--2---:R-:W-:Y:S01]  /*5c9c0*/  HMMA.16816.F32.BF16 R16, R20.reuse, R18, R24 ;  /* 0x000000121410723c */ /* 0x044fe20000041818 */
[----:B------:R-:W4:Y:S01]  /*5c9d0*/  LDL.LU.64 R26, [R1+0x3358] ;  /* 0x00335800011a7983 */ /* 0x000f220000300a00 */
[----:B------:R-:W4:Y:S11]  /*5c9e0*/  LDL.LU.64 R24, [R1+0x3350] ;  /* 0x0033500001187983 */ /* 0x000f360000300a00 */
[----:B------:R-:W-:Y:S10]  /*5c9f0*/  @!UPT UIADD3 URZ, URZ, URZ, URZ ;  /* 0x0000003f3f3ff290 */ /* 0x000ff4000fffe03f */
[----:B------:R-:W-:Y:S01]  /*5ca00*/  STL.64 [R1+0x2d0], R16 ;  /* 0x0002d01001007387 */ /* 0x000fe20000100a00 */
[----:B------:R0:W-:Y:S03]  /*5ca10*/  STL.64 [R1+0x2d8], R18 ;  /* 0x0002d81201007387 */ /* 0x0001e60000100a00 */
[----:B0-----:R-:W2:Y:S01]  /*5ca20*/  LDL.LU.64 R18, [R1+0x8] ;  /* 0x0000080001127983 */ /* 0x001ea20000300a00 */
[----:B----4-:R-:W-:Y:S03]  /*5ca30*/  HMMA.16816.F32.BF16 R20, R20, R6, R24 ;  /* 0x000000061414723c */ /* 0x010fe60000041818 */
[----:B------:R-:W4:Y:S01]  /*5ca40*/  LDL.LU.64 R26, [R1+0x3348] ;  /* 0x00334800011a7983 */ /* 0x000f220000300a00 */
[----:B------:R-:W4:Y:S11]  /*5ca50*/  LDL.LU.64 R24, [R1+0x3340] ;  /* 0x0033400001187983 */ /* 0x000f360000300a00 */
[----:B------:R-:W-:Y:S08]  /*5ca60*/  @!UPT UIADD3 URZ, URZ, URZ, URZ ;  /* 0x0000003f3f3ff290 */ /* 0x000ff0000fffe03f */
[----:B------:R0:W-:Y:S01]  /*5ca70*/  STL.64 [R1+0x230], R20 ;  /* 0x0002301401007387 */ /* 0x0001e20000100a00 */
[----:B------:R1:W-:Y:S03]  /*5ca80*/  STL.64 [R1+0x238], R22 ;  /* 0x0002381601007387 */ /* 0x0003e60000100a00 */
[----:B0-----:R-:W2:Y:S01]  /*5ca90*/  LDL.LU R20, [R1+0x200] ;  /* 0x0002000001147983 */ /* 0x001ea20000300800 */
[----:B------:R-:W2:Y:S02]  /*5caa0*/  LDL.LU R21, [R1+0x204] ;  /* 0x0002040001157983 */ /* 0x000ea40000300800 */
[----:B-1----:R-:W2:Y:S02]  /*5cab0*/  LDL.LU R22, [R1+0x208] ;  /* 0x0002080001167983 */ /* 0x002ea40000300800 */
[----:B------:R-:W2:Y:S01]  /*5cac0*/  LDL.LU R23, [R1+0x20c] ;  /* 0x00020c0001177983 */ /* 0x000ea20000300800 */
[----:B------:R0:W-:Y:S01]  /*5cad0*/  STL.64 [R1+0x3250], R6 ;  /* 0x0032500601007387 */ /* 0x0001e20000100a00 */
[----:B------:R-:W4:Y:S02]  /*5cae0*/  LDL.LU R4, [R1+0x220] ;  /* 0x0002200001047983 */ /* 0x000f240000300800 */
[----:B------:R-:W4:Y:S01]  /*5caf0*/  LDL.LU R5, [R1+0x224] ;  /* 0x0002240001057983 */ /* 0x000f220000300800 */
[----:B0-----:R-:W4:Y:S01]  /*5cb00*/  LDL.LU R6, [R1+0x228] ;  /* 0x0002280001067983 */ /* 0x001f220000300800 */
[----:B------:R-:W4:Y:S02]  /*5cb10*/  LDL.LU R7, [R1+0x22c] ;  /* 0x00022c0001077983 */ /* 0x000f240000300800 */
[C---:B----4-:R-:W-:Y:S11]  /*5cb20*/  HMMA.16816.F32.BF16 R4, R24.reuse, R14, R4 ;  /* 0x0000000e1804723c */ /* 0x050ff60000041804 */
[----:B------:R-:W-:Y:S11]  /*5cb30*/  @!UPT UIADD3 URZ, URZ, URZ, URZ ;  /* 0x0000003f3f3ff290 */ /* 0x000ff6000fffe03f */
[----:B------:R-:W-:Y:S01]  /*5cb40*/  @!UPT UIADD3 URZ, URZ, URZ, URZ ;  /* 0x0000003f3f3ff290 */ /* 0x000fe2000fffe03f */
[----:B------:R0:W-:Y:S01]  /*5cb50*/  STL.64 [R1+0x220], R4 ;  /* 0x0002200401007387 */ /* 0x0001e20000100a00 */
[----:B------:R1:W-:Y:S02]  /*5cb60*/  STL.64 [R1+0x228], R6 ;  /* 0x0002280601007387 */ /* 0x0003e40000100a00 */
[----:B0-----:R-:W-:Y:S02]  /*5cb70*/  IMAD.MOV.U32 R5, RZ, RZ, R14 ;  /* 0x000000ffff057224 */ /* 0x001fe400078e000e */
[----:B------:R-:W-:Y:S02]  /*5cb80*/  IMAD.MOV.U32 R4, RZ, RZ, R15 ;  /* 0x000000ffff047224 */ /* 0x000fe400078e000f */
[----:B------:R-:W4:Y:S02]  /*5cb90*/  LDL.LU.64 R14, [R1+0x3338] ;  /* 0x00333800010e7983 */ /* 0x000f240000300a00 */
[----:B----4-:R-:W-:Y:S01]  /*5cba0*/  HMMA.16816.F32.BF16 R8, R24, R14, R8 ;  /* 0x0000000e1808723c */ /* 0x010fe20000041808 */
[----:B-1----:R-:W-:-:S02]  /*5cbb0*/  IMAD.MOV.U32 R7, RZ, RZ, R14 ;  /* 0x000000ffff077224 */ /* 0x002fc400078e000e */
[----:B------:R-:W-:Y:S11]  /*5cbc0*/  IMAD.MOV.U32 R6, RZ, RZ, R15 ;  /* 0x000000ffff067224 */ /* 0x000ff600078e000f */
[----:B------:R-:W-:Y:S09]  /*5cbd0*/  @!UPT UIADD3 URZ, URZ, URZ, URZ ;  /* 0x0000003f3f3ff290 */ /* 0x000ff2000fffe03f */
[----:B------:R0:W-:Y:S01]  /*5cbe0*/  STL.64 [R1+0x210], R8 ;  /* 0x0002100801007387 */ /* 0x0001e20000100a00 */
[----:B------:R1:W-:Y:S03]  /*5cbf0*/  STL.64 [R1+0x218], R10 ;  /* 0x0002180a01007387 */ /* 0x0003e60000100a00 */
[----:B0-----:R-:W4:Y:S01]  /*5cc00*/  LDL.LU R8, [R1+0x1e0] ;  /* 0x0001e00001087983 */ /* 0x001f220000300800 */
[----:B------:R-:W4:Y:S02]  /*5cc10*/  LDL.LU R9, [R1+0x1e4] ;  /* 0x0001e40001097983 */ /* 0x000f240000300800 */
[----:B-1----:R-:W4:Y:S02]  /*5cc20*/  LDL.LU R10, [R1+0x1e8] ;  /* 0x0001e800010a7983 */ /* 0x002f240000300800 */
[----:B------:R-:W4:Y:S01]  /*5cc30*/  LDL.LU R11, [R1+0x1ec] ;  /* 0x0001ec00010b7983 */ /* 0x000f220000300800 */
[----:B------:R-:W2:Y:S01]  /*5cc40*/  LDL.LU R12, [R1+0x1f0] ;  /* 0x0001f000010c7983 */ /* 0x000ea20000300800 */
[----:B------:R-:W2:Y:S02]  /*5cc50*/  LDL.LU R13, [R1+0x1f4] ;  /* 0x0001f400010d7983 */ /* 0x000ea40000300800 */
[----:B------:R-:W2:Y:S02]  /*5cc60*/  LDL.LU R14, [R1+0x1f8] ;  /* 0x0001f800010e7983 */ /* 0x000ea40000300800 */
[----:B------:R-:W2:Y:S01]  /*5cc70*/  LDL.LU R15, [R1+0x1fc] ;  /* 0x0001fc00010f7983 */ /* 0x000ea20000300800 */
[----:B------:R0:W-:Y:S01]  /*5cc80*/  STL.64 [R1+0x32b8], R6 ;  /* 0x0032b80601007387 */ /* 0x0001e20000100a00 */
[----:B------:R-:W-:Y:S03]  /*5cc90*/  STL.64 [R1+0x32b0], R4 ;  /* 0x0032b00401007387 */ /* 0x000fe60000100a00 */
[----:B0-----:R-:W2:Y:S04]  /*5cca0*/  LDL.LU.64 R6, [R1+0x138] ;  /* 0x0001380001067983 */ /* 0x001ea80000300a00 */
[----:B--2---:R0:W-:Y:S04]  /*5ccb0*/  STL.64 [R1+0x32c8], R6 ;  /* 0x0032c80601007387 */ /* 0x0041e80000100a00 */
[----:B0-----:R-:W2:Y:S04]  /*5ccc0*/  LDL.LU.64 R6, [R1+0x148] ;  /* 0x0001480001067983 */ /* 0x001ea80000300a00 */
[----:B--2---:R0:W-:Y:S04]  /*5ccd0*/  STL.64 [R1+0x32e0], R6 ;  /* 0x0032e00601007387 */ /* 0x0041e80000100a00 */
[----:B0-----:R-:W2:Y:S01]  /*5cce0*/  LDL.LU.64 R6, [R1+0x158] ;  /* 0x0001580001067983 */ /* 0x001ea20000300a00 */
[----:B------:R-:W-:Y:S03]  /*5ccf0*/  HMMA.16816.F32.BF16 R20, R24, R18, R20 ;  /* 0x000000121814723c */ /* 0x000fe60000041814 */
[----:B--2---:R0:W-:Y:S04]  /*5cd00*/  STL.64 [R1+0x32f8], R6 ;  /* 0x0032f80601007387 */ /* 0x0041e80000100a00 */
[----:B0-----:R-:W2:Y:S04]  /*5cd10*/  LDL.LU.64 R6, [R1+0x38] ;  /* 0x0000380001067983 */ /* 0x001ea80000300a00 */
[----:B--2---:R0:W-:Y:S01]  /*5cd20*/  STL.64 [R1+0x3310], R6 ;  /* 0x0033100601007387 */ /* 0x0041e20000100a00 */
[----:B------:R-:W2:Y:S02]  /*5cd30*/  LDL.LU R4, [R1+0x1d0] ;  /* 0x0001d00001047983 */ /* 0x000ea40000300800 */
[----:B------:R-:W2:Y:S01]  /*5cd40*/  LDL.LU R5, [R1+0x1d4] ;  /* 0x0001d40001057983 */ /* 0x000ea20000300800 */
[----:B0-----:R-:W2:Y:S01]  /*5cd50*/  LDL.LU R6, [R1+0x1d8] ;  /* 0x0001d80001067983 */ /* 0x001ea20000300800 */
[----:B------:R-:W2:Y:S07]  /*5cd60*/  LDL.LU R7, [R1+0x1dc] ;  /* 0x0001dc0001077983 */ /* 0x000eae0000300800 */
[----:B------:R0:W-:Y:S02]  /*5cd70*/  STL.64 [R1+0x200], R20 ;  /* 0x0002001401007387 */ /* 0x0001e40000100a00 */
[----:B------:R-:W-:Y:S02]  /*5cd80*/  STL.64 [R1+0x208], R22 ;  /* 0x0002081601007387 */ /* 0x000fe40000100a00 */
[----:B0-----:R-:W-:-:S02]  /*5cd90*/  IMAD.MOV.U32 R21, RZ, RZ, R18 ;  /* 0x000000ffff157224 */ /* 0x001fc400078e0012 */
[----:B------:R-:W-:Y:S02]  /*5cda0*/  IMAD.MOV.U32 R20, RZ, RZ, R19 ;  /* 0x000000ffff147224 */ /* 0x000fe400078e0013 */
[----:B------:R-:W2:Y:S03]  /*5cdb0*/  LDL.LU.64 R18, [R1+0x3330] ;  /* 0x0033300001127983 */ /* 0x000ea60000300a00 */
[----:B------:R0:W-:Y:S02]  /*5cdc0*/  STL.64 [R1+0x32c0], R20 ;  /* 0x0032c01401007387 */ /* 0x0001e40000100a00 */
        /* <DEDUP_REMOVED lines=36> */
[C---:B----4-:R-:W-:Y:S11]  /*5d010*/  HMMA.16816.F32.BF16 R4, R24.reuse, R10, R4 ;  /* 0x0000000a1804723c */ /* 0x050ff60000041804 */
[----:B------:R-:W-:Y:S11]  /*5d020*/  @!UPT UIADD3 URZ, URZ, URZ, URZ ;  /* 0x0000003f3f3ff290 */ /* 0x000ff6000fffe03f */
[----:B------:R-:W-:Y:S01]  /*5d030*/  @!UPT UIADD3 URZ, URZ, URZ, URZ ;  /* 0x0000003f3f3ff290 */ /* 0x000fe2000fffe03f */
[----:B------:R-:W-:Y:S01]  /*5d040*/  STL.64 [R1+0x4f0], R4 ;  /* 0x0004f00401007387 */ /* 0x000fe20000100a00 */
[----:B------:R0:W-:Y:S03]  /*5d050*/  STL.64 [R1+0x4f8], R6 ;  /* 0x0004f80601007387 */ /* 0x0001e60000100a00 */
[----:B0-----:R-:W4:Y:S02]  /*5d060*/  LDL.LU.64 R6, [R1+0x3310] ;  /* 0x0033100001067983 */ /* 0x001f240000300a00 */
        /* <DEDUP_REMOVED lines=9> */
[----:B------:R-:W-:Y:S01]  /*5d100*/  STL.64 [R1+0x31e8], R18 ;  /* 0x0031e81201007387 */ /* 0x000fe20000100a00 */
[----:B------:R0:W-:Y:S04]  /*5d110*/  STL.64 [R1+0x31e0], R16 ;  /* 0x0031e01001007387 */ /* 0x0001e80000100a00 */
[----:B0-----:R-:W2:Y:S01]  /*5d120*/  LDL.LU R16, [R1+0x180] ;  /* 0x0001800001107983 */ /* 0x001ea20000300800 */
[----:B------:R-:W2:Y:S02]  /*5d130*/  LDL.LU R17, [R1+0x184] ;  /* 0x0001840001117983 */ /* 0x000ea40000300800 */
[----:B------:R-:W2:Y:S02]  /*5d140*/  LDL.LU R18, [R1+0x188] ;  /* 0x0001880001127983 */ /* 0x000ea40000300800 */
[----:B------:R-:W2:Y:S01]  /*5d150*/  LDL.LU R19, [R1+0x18c] ;  /* 0x00018c0001137983 */ /* 0x000ea20000300800 */
[----:B----4-:R-:W-:Y:S01]  /*5d160*/  HMMA.16816.F32.BF16 R20, R24, R6, R20 ;  /* 0x000000061814723c */ /* 0x010fe20000041814 */
[----:B------:R-:W-:-:S02]  /*5d170*/  IMAD.MOV.U32 R8, RZ, RZ, R6 ;  /* 0x000000ffff087224 */ /* 0x000fc400078e0006 */
[----:B------:R-:W-:Y:S11]  /*5d180*/  IMAD.MOV.U32 R9, RZ, RZ, R7 ;  /* 0x000000ffff097224 */ /* 0x000ff600078e0007 */
[----:B------:R-:W-:Y:S09]  /*5d190*/  @!UPT UIADD3 URZ, URZ, URZ, URZ ;  /* 0x0000003f3f3ff290 */ /* 0x000ff2000fffe03f */
[----:B------:R-:W-:Y:S01]  /*5d1a0*/  STL.64 [R1+0x560], R20 ;  /* 0x0005601401007387 */ /* 0x000fe20000100a00 */
[----:B------:R0:W-:Y:S03]  /*5d1b0*/  STL.64 [R1+0x568], R22 ;  /* 0x0005681601007387 */ /* 0x0001e60000100a00 */
[----:B0-----:R-:W4:Y:S01]  /*5d1c0*/  LDL.LU.64 R22, [R1+0x32f0] ;  /* 0x0032f00001167983 */ /* 0x001f220000300a00 */
[----:B------:R-:W4:Y:S02]  /*5d1d0*/  LDL.LU.64 R20, [R1+0x32e8] ;  /* 0x0032e80001147983 */ /* 0x000f240000300a00 */
[----:B------:R-:W4:Y:S02]  /*5d1e0*/  LDL.LU.64 R6, [R1+0x32e0] ;  /* 0x0032e00001067983 */ /* 0x000f240000300a00 */
[----:B------:R-:W-:Y:S01]  /*5d1f0*/  STL [R1+0x319c], R9 ;  /* 0x00319c0901007387 */ /* 0x000fe20000100800 */
[----:B------:R-:W-:Y:S01]  /*5d200*/  STL [R1+0x3198], R8 ;  /* 0x0031980801007387 */ /* 0x000fe20000100800 */
        /* <DEDUP_REMOVED lines=15> */
[----:B------:R0:W-:Y:S01]  /*5d300*/  STL.64 [R1+0x540], R20 ;  /* 0x0005401401007387 */ /* 0x0001e20000100a00 */
[----:B------:R1:W-:Y:S03]  /*5d310*/  STL.64 [R1+0x548], R22 ;  /* 0x0005481601007387 */ /* 0x0003e60000100a00 */
[----:B0-----:R-:W4:Y:S01]  /*5d320*/  LDL.LU.64 R20, [R1+0x32c0] ;  /* 0x0032c00001147983 */ /* 0x001f220000300a00 */
[----:B------:R-:W3:Y:S02]  /*5d330*/  LDL.LU.64 R6, [R1+0x32b8] ;  /* 0x0032b80001067983 */ /* 0x000ee40000300a00 */
[----:B------:R-:W3:Y:S02]  /*5d340*/  LDL.LU.64 R4, [R1+0x32b0] ;  /* 0x0032b00001047983 */ /* 0x000ee40000300a00 */
[----:B-1----:R-:W3:Y:S01]  /*5d350*/  LDL R23, [R1+0x694] ;  /* 0x0006940001177983 */ /* 0x002ee20000100800 */
[----:B--2---:R-:W-:Y:S01]  /*5d360*/  HMMA.16816.F32.BF16 R16, R24, R14, R16 ;  /* 0x0000000e1810723c */ /* 0x004fe20000041810 */
[----:B------:R-:W-:-:S02]  /*5d370*/  IMAD.MOV.U32 R29, RZ, RZ, R14 ;  /* 0x000000ffff1d7224 */ /* 0x000fc400078e000e */
[----:B------:R-:W-:Y:S01]  /*5d380*/  IMAD.MOV.U32 R9, RZ, RZ, R15 ;  /* 0x000000ffff097224 */ /* 0x000fe200078e000f */
[----:B---3--:R-:W-:Y:S01]  /*5d390*/  STL [R1+0x31cc], R23 ;  /* 0x0031cc1701007387 */ /* 0x008fe20000100800 */
[----:B------:R-:W-:Y:S02]  /*5d3a0*/  STL [R1+0x31ac], R28 ;  /* 0x0031ac1c01007387 */ /* 0x000fe40000100800 */
[----:B------:R-:W-:Y:S11]  /*5d3b0*/  STL [R1+0x31a8], R8 ;  /* 0x0031a80801007387 */ /* 0x000ff60000100800 */
[----:B------:R-:W-:Y:S05]  /*5d3c0*/  @!UPT UIADD3 URZ, URZ, URZ, URZ ;  /* 0x0000003f3f3ff290 */ /* 0x000fea000fffe03f */
[----:B------:R-:W-:Y:S01]  /*5d3d0*/  STL.64 [R1+0x530], R16 ;  /* 0x0005301001007387 */ /* 0x000fe20000100a00 */
[----:B------:R4:W-:Y:S01]  /*5d3e0*/  STL.64 [R1+0x538], R18 ;  /* 0x0005381201007387 */ /* 0x0009e20000100a00 */
[----:B------:R-:W2:Y:S02]  /*5d3f0*/  LDL.LU R12, [R1+0x60] ;  /* 0x00006000010c7983 */ /* 0x000ea40000300800 */
[----:B------:R-:W2:Y:S02]  /*5d400*/  LDL.LU R13, [R1+0x64] ;  /* 0x00006400010d7983 */ /* 0x000ea40000300800 */
[----:B------:R-:W3:Y:S01]  /*5d410*/  LDL.LU R14, [R1+0x68] ;  /* 0x00006800010e7983 */ /* 0x000ee20000300800 */
[----:B------:R-:W3:Y:S01]  /*5d420*/  LDL.LU R15, [R1+0x6c] ;  /* 0x00006c00010f7983 */ /* 0x000ee20000300800 */
[----:B----4-:R-:W-:Y:S02]  /*5d430*/  IMAD.MOV.U32 R18, RZ, RZ, R21 ;  /* 0x000000ffff127224 */ /* 0x010fe400078e0015 */
[----:B------:R-:W-:Y:S01]  /*5d440*/  IMAD.MOV.U32 R19, RZ, RZ, R20 ;  /* 0x000000ffff137224 */ /* 0x000fe200078e0014 */
[----:B---3--:R-:W-:Y:S01]  /*5d450*/  STL.64 [R1+0x31f8], R14 ;  /* 0x0031f80e01007387 */ /* 0x008fe20000100a00 */
[----:B--2---:R0:W-:Y:S03]  /*5d460*/  STL.64 [R1+0x31f0], R12 ;  /* 0x0031f00c01007387 */ /* 0x0041e60000100a00 */
[----:B------:R1:W-:Y:S01]  /*5d470*/  STL.64 [R1+0x3200], R18 ;  /* 0x0032001201007387 */ /* 0x0003e20000100a00 */
[----:B0-----:R-:W2:Y:S01]  /*5d480*/  LDL.LU R12, [R1+0x70] ;  /* 0x00007000010c7983 */ /* 0x001ea20000300800 */
[----:B------:R-:W2:Y:S02]  /*5d490*/  LDL.LU R13, [R1+0x74] ;  /* 0x00007400010d7983 */ /* 0x000ea40000300800 */
[----:B------:R-:W3:Y:S02]  /*5d4a0*/  LDL.LU R14, [R1+0x78] ;  /* 0x00007800010e7983 */ /* 0x000ee40000300800 */
[----:B------:R-:W3:Y:S02]  /*5d4b0*/  LDL.LU R15, [R1+0x7c] ;  /* 0x00007c00010f7983 */ /* 0x000ee40000300800 */
[----:B-1----:R-:W-:-:S02]  /*5d4c0*/  IMAD.MOV.U32 R18, RZ, RZ, R7 ;  /* 0x000000ffff127224 */ /* 0x002fc400078e0007 */
[----:B------:R-:W-:Y:S01]  /*5d4d0*/  IMAD.MOV.U32 R19, RZ, RZ, R6 ;  /* 0x000000ffff137224 */ /* 0x000fe200078e0006 */
[----:B---3--:R-:W-:Y:S01]  /*5d4e0*/  STL.64 [R1+0x3210], R14 ;  /* 0x0032100e01007387 */ /* 0x008fe20000100a00 */
[----:B--2---:R0:W-:Y:S03]  /*5d4f0*/  STL.64 [R1+0x3208], R12 ;  /* 0x0032080c01007387 */ /* 0x0041e60000100a00 */
[----:B------:R-:W-:Y:S01]  /*5d500*/  STL.64 [R1+0x3218], R18 ;  /* 0x0032181201007387 */ /* 0x000fe20000100a00 */
[----:B0-----:R-:W2:Y:S01]  /*5d510*/  LDL.LU R12, [R1+0x80] ;  /* 0x00008000010c7983 */ /* 0x001ea20000300800 */
[----:B------:R-:W2:Y:S02]  /*5d520*/  LDL.LU R13, [R1+0x84] ;  /* 0x00008400010d7983 */ /* 0x000ea40000300800 */
[----:B------:R-:W3:Y:S02]  /*5d530*/  LDL.LU R14, [R1+0x88] ;  /* 0x00008800010e7983 */ /* 0x000ee40000300800 */
[----:B------:R-:W3:Y:S01]  /*5d540*/  LDL.LU R15, [R1+0x8c] ;  /* 0x00008c00010f7983 */ /* 0x000ee20000300800 */
[----:B------:R-:W4:Y:S04]  /*5d550*/  LDL.LU.64 R6, [R1+0xe8] ;  /* 0x0000e80001067983 */ /* 0x000f280000300a00 */
[----:B----4-:R0:W-:Y:S01]  /*5d560*/  STL.64 [R1+0x3268], R6 ;  /* 0x0032680601007387 */ /* 0x0101e20000100a00 */
[----:B---3--:R-:W-:Y:S02]  /*5d570*/  STL.64 [R1+0x3228], R14 ;  /* 0x0032280e01007387 */ /* 0x008fe40000100a00 */
[----:B--2---:R-:W-:Y:S01]  /*5d580*/  STL.64 [R1+0x3220], R12 ;  /* 0x0032200c01007387 */ /* 0x004fe20000100a00 */
[----:B0-----:R-:W2:Y:S01]  /*5d590*/  LDL.LU.64 R6, [R1+0xf8] ;  /* 0x0000f80001067983 */ /* 0x001ea20000300a00 */
[----:B------:R-:W-:-:S02]  /*5d5a0*/  IMAD.MOV.U32 R18, RZ, RZ, R5 ;  /* 0x000000ffff127224 */ /* 0x000fc400078e0005 */
[----:B------:R-:W-:Y:S01]  /*5d5b0*/  IMAD.MOV.U32 R19, RZ, RZ, R4 ;  /* 0x000000ffff137224 */ /* 0x000fe200078e0004 */
[----:B--2---:R0:W-:Y:S04]  /*5d5c0*/  STL.64 [R1+0x3280], R6 ;  /* 0x0032800601007387 */ /* 0x0041e80000100a00 */
[----:B0-----:R-:W2:Y:S04]  /*5d5d0*/  LDL.LU.64 R6, [R1+0x108] ;  /* 0x0001080001067983 */ /* 0x001ea80000300a00 */
[----:B--2---:R0:W-:Y:S04]  /*5d5e0*/  STL.64 [R1+0x3298], R6 ;  /* 0x0032980601007387 */ /* 0x0041e80000100a00 */
[----:B0-----:R-:W2:Y:S01]  /*5d5f0*/  LDL.LU.64 R6, [R1+0x118] ;  /* 0x0001180001067983 */ /* 0x001ea20000300a00 */
[----:B------:R0:W-:Y:S02]  /*5d600*/  STL.64 [R1+0x3248], R18 ;  /* 0x0032481201007387 */ /* 0x0001e40000100a00 */
        /* <DEDUP_REMOVED lines=36> */
[----:B------:R-:W-:Y:S01]  /*5d850*/  STL [R1+0x31b4], R9 ;  /* 0x0031b40901007387 */ /* 0x000fe20000100800 */
        /* <DEDUP_REMOVED lines=43> */
[----:B--2---:R-:W-:Y:S01]  /*5db10*/  HMMA.16816.F32.BF16 R24, R24, R6, R16 ;  /* 0x000000061818723c */ /* 0x004fe20000041810 */
        /* <DEDUP_REMOVED lines=11> */
[----:B------:R-:W-:-:S02]  /*5dbd0*/  IMAD.MOV.U32 R27, RZ, RZ, R0 ;  /* 0x000000ffff1b7224 */ /* 0x000fc400078e0000 */
[----:B------:R-:W3:Y:S01]  /*5dbe0*/  LDL.LU R0, [R1+0x3230] ;  /* 0x0032300001007983 */ /* 0x000ee20000300800 */
[C---:B----4-:R-:W-:Y:S03]  /*5dbf0*/  HMMA.16816.F32.BF16 R16, R4.reuse, R18, R12 ;  /* 0x000000120410723c */ /* 0x050fe6000004180c */
[----:B------:R-:W4:Y:S01]  /*5dc00*/  LDL.LU.64 R14, [R1+0x3228] ;  /* 0x00322800010e7983 */ /* 0x000f220000300a00 */
[----:B------:R-:W4:Y:S11]  /*5dc10*/  LDL.LU.64 R12, [R1+0x3220] ;  /* 0x00322000010c7983 */ /* 0x000f360000300a00 */
[----:B------:R-:W-:Y:S08]  /*5dc20*/  @!UPT UIADD3 URZ, URZ, URZ, URZ ;  /* 0x0000003f3f3ff290 */ /* 0x000ff0000fffe03f */
        /* <DEDUP_REMOVED lines=30> */
[----:B0-----:R-:W4:Y:S01]  /*5de10*/  LDL.LU R23, [R1+0x31cc] ;  /* 0x0031cc0001177983 */ /* 0x001f220000300800 */
[----:B--2---:R-:W-:Y:S11]  /*5de20*/  HMMA.16816.F32.BF16 R24, R4, R10, R24 ;  /* 0x0000000a0418723c */ /* 0x004ff60000041818 */
[----:B------:R-:W-:Y:S11]  /*5de30*/  @!UPT UIADD3 URZ, URZ, URZ, URZ ;  /* 0x0000003f3f3ff290 */ /* 0x000ff6000fffe03f */
[----:B------:R-:W-:Y:S01]  /*5de40*/  @!UPT UIADD3 URZ, URZ, URZ, URZ ;  /* 0x0000003f3f3ff290 */ /* 0x000fe2000fffe03f */
[----:B------:R-:W-:Y:S01]  /*5de50*/  STL.64 [R1+0x40], R24 ;  /* 0x0000401801007387 */ /* 0x000fe20000100a00 */
[----:B------:R-:W-:Y:S03]  /*5de60*/  STL.64 [R1+0x48], R26 ;  /* 0x0000481a01007387 */ /* 0x000fe60000100a00 */
[----:B----4-:R-:W0:Y:S02]  /*5de70*/  LDSM.16.MT88.4 R24, [R23+0x22000] ;  /* 0x022000001718783b */ /* 0x010e240000004200 */
[----:B---3--:R-:W-:Y:S02]  /*5de80*/  LDSM.16.M88.4 R20, [R0+0x2080] ;  /* 0x002080000014783b */ /* 0x008fe40000000200 */
[----:B0-----:R0:W-:Y:S02]  /*5de90*/  STL.64 [R1+0x30b0], R26 ;  /* 0x0030b01a01007387 */ /* 0x0011e40000100a00 */
[----:B0-----:R-:W-:-:S02]  /*5dea0*/  IMAD.MOV.U32 R26, RZ, RZ, R17 ;  /* 0x000000ffff1a7224 */ /* 0x001fc400078e0011 */
[----:B------:R-:W-:Y:S02]  /*5deb0*/  IMAD.MOV.U32 R27, RZ, RZ, R16 ;  /* 0x000000ffff1b7224 */ /* 0x000fe400078e0010 */
[----:B------:R-:W0:Y:S04]  /*5dec0*/  LDSM.16.M88.4 R16, [R0+0x80] ;  /* 0x000080000010783b */ /* 0x000e280000000200 */
[----:B------:R-:W-:Y:S04]  /*5ded0*/  STL.64 [R1+0x30a8], R24 ;  /* 0x0030a81801007387 */ /* 0x000fe80000100a00 */
[----:B0-----:R-:W-:Y:S01]  /*5dee0*/  STL.64 [R1+0x20], R16 ;  /* 0x0000201001007387 */ /* 0x001fe20000100a00 */
[----:B------:R-:W-:Y:S02]  /*5def0*/  STL.64 [R1+0x28], R18 ;  /* 0x0000281201007387 */ /* 0x000fe40000100a00 */
[----:B------:R-:W-:Y:S02]  /*5df00*/  STL.64 [R1+0x10], R20 ;  /* 0x0000101401007387 */ /* 0x000fe40000100a00 */
[----:B------:R-:W-:Y:S02]  /*5df10*/  STL.64 [R1+0x18], R22 ;  /* 0x0000181601007387 */ /* 0x000fe40000100a00 */
[----:B------:R-:W0:Y:S04]  /*5df20*/  LDSM.16.M88.4 R20, [R0+0x6080] ;  /* 0x006080000014783b */ /* 0x000e280000000200 */
[----:B------:R-:W1:Y:S04]  /*5df30*/  LDSM.16.M88.4 R16, [R0+0x4080] ;  /* 0x004080000010783b */ /* 0x000e680000000200 */
[----:B0-----:R-:W-:Y:S01]  /*5df40*/  STL [R1+0x2f6c], R22 ;  /* 0x002f6c1601007387 */ /* 0x001fe20000100800 */
[----:B-1----:R-:W-:Y:S02]  /*5df50*/  STL.64 [R1], R16 ;  /* 0x0000001001007387 */ /* 0x002fe40000100a00 */
[----:B------:R-:W-:Y:S02]  /*5df60*/  STL.64 [R1+0x8], R18 ;  /* 0x0000081201007387 */ /* 0x000fe40000100a00 */
[----:B------:R-:W0:Y:S04]  /*5df70*/  LDSM.16.M88.4 R16, [R0+0x8080] ;  /* 0x008080000010783b */ /* 0x000e280000000200 */
[----:B------:R-:W-:Y:S04]  /*5df80*/  STL [R1+0x2f68], R23 ;  /* 0x002f681701007387 */ /* 0x000fe80000100800 */
[----:B0-----:R-:W-:Y:S01]  /*5df90*/  STL [R1+0x2cac], R18 ;  /* 0x002cac1201007387 */ /* 0x001fe20000100800 */
[----:B------:R-:W-:Y:S02]  /*5dfa0*/  STL [R1+0x2ca8], R19 ;  /* 0x002ca81301007387 */ /* 0x000fe40000100800 */
[----:B------:R0:W-:Y:S02]  /*5dfb0*/  STL.64 [R1+0x3090], R16 ;  /* 0x0030901001007387 */ /* 0x0001e40000100a00 */
[----:B0-----:R-:W2:Y:S01]  /*5dfc0*/  LDL.LU R16, [R1+0x490] ;  /* 0x0004900001107983 */ /* 0x001ea20000300800 */
[----:B------:R-:W-:-:S02]  /*5dfd0*/  IMAD.MOV.U32 R17, RZ, RZ, R13 ;  /* 0x000000ffff117224 */ /* 0x000fc400078e000d */
[----:B------:R-:W-:Y:S02]  /*5dfe0*/  IMAD.MOV.U32 R18, RZ, RZ, R12 ;  /* 0x000000ffff127224 */ /* 0x000fe400078e000c */
[----:B------:R-:W-:Y:S01]  /*5dff0*/  IMAD.MOV.U32 R19, RZ, RZ, R2 ;  /* 0x000000ffff137224 */ /* 0x000fe200078e0002 */
[----:B------:R-:W0:Y:S04]  /*5e000*/  LDSM.16.M88.4 R12, [R0+0xa080] ;  /* 0x00a08000000c783b */ /* 0x000e280000000200 */
[----:B0-----:R-:W-:Y:S01]  /*5e010*/  STL [R1+0x2bfc], R14 ;  /* 0x002bfc0e01007387 */ /* 0x001fe20000100800 */
[----:B------:R-:W-:Y:S01]  /*5e020*/  STL [R1+0x2bf8], R15 ;  /* 0x002bf80f01007387 */ /* 0x000fe20000100800 */
[----:B--2---:R-:W-:Y:S02]  /*5e030*/  HMMA.16816.F32.BF16 R24, R4, R26, R16 ;  /* 0x0000001a0418723c */ /* 0x004fe40000041810 */
[----:B------:R-:W0:Y:S11]  /*5e040*/  LDSM.16.M88.4 R16, [R0+0xc080] ;  /* 0x00c080000010783b */ /* 0x000e360000000200 */
[----:B------:R-:W-:Y:S10]  /*5e050*/  @!UPT UIADD3 URZ, URZ, URZ, URZ ;  /* 0x0000003f3f3ff290 */ /* 0x000ff4000fffe03f */
[----:B------:R-:W-:Y:S01]  /*5e060*/  STL.64 [R1+0x4a0], R24 ;  /* 0x0004a01801007387 */ /* 0x000fe20000100a00 */
[----:B------:R-:W-:Y:S02]  /*5e070*/  STL.64 [R1+0x4a8], R26 ;  /* 0x0004a81a01007387 */ /* 0x000fe40000100a00 */
[----:B------:R-:W1:Y:S01]  /*5e080*/  LDSM.16.M88.4 R24, [R0+0xe080] ;  /* 0x00e080000018783b */ /* 0x000e620000000200 */
[----:B0-----:R-:W-:Y:S03]  /*5e090*/  STL.64 [R1+0x30], R16 ;  /* 0x0000301001007387 */ /* 0x001fe60000100a00 */
[----:B------:R-:W-:Y:S02]  /*5e0a0*/  STL.64 [R1+0x38], R18 ;  /* 0x0000381201007387 */ /* 0x000fe40000100a00 */
[----:B------:R-:W0:Y:S01]  /*5e0b0*/  LDSM.16.M88.4 R16, [R0+0x10080] ;  /* 0x010080000010783b */ /* 0x000e220000000200 */
[----:B-1----:R-:W-:Y:S03]  /*5e0c0*/  STL.64 [R1+0x1e0], R24 ;  /* 0x0001e01801007387 */ /* 0x002fe60000100a00 */
[----:B------:R-:W-:Y:S02]  /*5e0d0*/  STL.64 [R1+0x1e8], R26 ;  /* 0x0001e81a01007387 */ /* 0x000fe40000100a00 */
[----:B------:R-:W-:Y:S04]  /*5e0e0*/  LDSM.16.M88.4 R24, [R0+0x14080] ;  /* 0x014080000018783b */ /* 0x000fe80000000200 */
[----:B0-----:R-:W-:-:S02]  /*5e0f0*/  IMAD.MOV.U32 R15, RZ, RZ, R16 ;  /* 0x000000ffff0f7224 */ /* 0x001fc400078e0010 */
[----:B------:R-:W-:Y:S01]  /*5e100*/  IMAD.MOV.U32 R14, RZ, RZ, R17 ;  /* 0x000000ffff0e7224 */ /* 0x000fe200078e0011 */
[----:B------:R-:W-:Y:S01]  /*5e110*/  STL.64 [R1+0x1d0], R16 ;  /* 0x0001d01001007387 */ /* 0x000fe20000100a00 */
[----:B------:R-:W-:Y:S02]  /*5e120*/  STL.64 [R1+0x1d8], R18 ;  /* 0x0001d81201007387 */ /* 0x000fe40000100a00 */
[----:B------:R-:W-:Y:S01]  /*5e130*/  LDSM.16.M88.4 R16, [R0+0x16080] ;  /* 0x016080000010783b */ /* 0x000fe20000000200 */
[----:B------:R-:W-:Y:S03]  /*5e140*/  STL.64 [R1+0x3070], R14 ;  /* 0x0030700e01007387 */ /* 0x000fe60000100a00 */
[----:B------:R-:W-:Y:S02]  /*5e150*/  STL.64 [R1+0x3068], R12 ;  /* 0x0030680c01007387 */ /* 0x000fe40000100a00 */
[----:B------:R-:W0:Y:S02]  /*5e160*/  LDSM.16.M88.4 R12, [R0+0x12080] ;  /* 0x01208000000c783b */ /* 0x000e240000000200 */
[----:B0-----:R-:W-:Y:S02]  /*5e170*/  STL.64 [R1+0x1c0], R12 ;  /* 0x0001c00c01007387 */ /* 0x001fe40000100a00 */
[----:B------:R-:W-:Y:S02]  /*5e180*/  STL.64 [R1+0x1c8], R14 ;  /* 0x0001c80e01007387 */ /* 0x000fe40000100a00 */
[----:B------:R-:W0:Y:S04]  /*5e190*/  LDSM.16.M88.4 R12, [R0+0x18080] ;  /* 0x01808000000c783b */ /* 0x000e280000000200 */
[----:B------:R-:W-:Y:S01]  /*5e1a0*/  STL.64 [R1+0x1b0], R24 ;  /* 0x0001b01801007387 */ /* 0x000fe20000100a00 */
[----:B------:R-:W-:Y:S02]  /*5e1b0*/  STL.64 [R1+0x1b8], R26 ;  /* 0x0001b81a01007387 */ /* 0x000fe40000100a00 */
[----:B------:R-:W1:Y:S04]  /*5e1c0*/  LDSM.16.M88.4 R24, [R0+0x1a080] ;  /* 0x01a080000018783b */ /* 0x000e680000000200 */
[----:B------:R-:W-:Y:S02]  /*5e1d0*/  STL.64 [R1+0x1a0], R16 ;  /* 0x0001a01001007387 */ /* 0x000fe40000100a00 */
[----:B------:R-:W-:Y:S02]  /*5e1e0*/  STL.64 [R1+0x1a8], R18 ;  /* 0x0001a81201007387 */ /* 0x000fe40000100a00 */
[----:B------:R-:W2:Y:S04]  /*5e1f0*/  LDSM.16.M88.4 R16, [R0+0x1c080] ;  /* 0x01c080000010783b */ /* 0x000ea80000000200 */
[----:B0-----:R-:W-:Y:S01]  /*5e200*/  STL.64 [R1+0x190], R12 ;  /* 0x0001900c01007387 */ /* 0x001fe20000100a00 */
[----:B------:R-:W-:Y:S02]  /*5e210*/  STL.64 [R1+0x198], R14 ;  /* 0x0001980e01007387 */ /* 0x000fe40000100a00 */
[----:B------:R-:W0:Y:S04]  /*5e220*/  LDSM.16.M88.4 R12, [R0+0x1e080] ;  /* 0x01e08000000c783b */ /* 0x000e280000000200 */
[----:B-1----:R-:W-:Y:S01]  /*5e230*/  STL.64 [R1+0x180], R24 ;  /* 0x0001801801007387 */ /* 0x002fe20000100a00 */
[----:B------:R1:W-:Y:S01]  /*5e240*/  STL.64 [R1+0x188], R26 ;  /* 0x0001881a01007387 */ /* 0x0003e20000100a00 */
[----:B--2---:R2:W-:Y:S03]  /*5e250*/  STL.64 [R1+0x170], R16 ;  /* 0x0001701001007387 */ /* 0x0045e60000100a00 */
[----:B------:R3:W-:Y:S01]  /*5e260*/  STL.64 [R1+0x178], R18 ;  /* 0x0001781201007387 */ /* 0x0007e20000100a00 */
[----:B-1----:R-:W-:-:S02]  /*5e270*/  IMAD.MOV.U32 R26, RZ, RZ, R8 ;  /* 0x000000ffff1a7224 */ /* 0x002fc400078e0008 */
[----:B------:R-:W-:Y:S01]  /*5e280*/  IMAD.MOV.U32 R27, RZ, RZ, R28 ;  /* 0x000000ffff1b7224 */ /* 0x000fe200078e001c */
[----:B0-----:R-:W-:Y:S01]  /*5e290*/  STL.64 [R1+0x160], R12 ;  /* 0x0001600c01007387 */ /* 0x001fe20000100a00 */
[----:B------:R-:W-:Y:S02]  /*5e2a0*/  STL.64 [R1+0x168], R14 ;  /* 0x0001680e01007387 */ /* 0x000fe40000100a00 */
[----:B------:R-:W4:Y:S02]  /*5e2b0*/  LDL.LU R8, [R1+0x31c8] ;  /* 0x0031c80001087983 */ /* 0x000f240000300800 */
[----:B------:R-:W4:Y:S01]  /*5e2c0*/  LDL.LU R28, [R1+0x31c4] ;  /* 0x0031c400011c7983 */ /* 0x000f220000300800 */
[----:B------:R0:W-:Y:S01]  /*5e2d0*/  STL.64 [R1+0x30c0], R26 ;  /* 0x0030c01a01007387 */ /* 0x0001e20000100a00 */
[----:B--2---:R-:W2:Y:S02]  /*5e2e0*/  LDL.LU R16, [R1+0x2a0] ;  /* 0x0002a00001107983 */ /* 0x004ea40000300800 */
[----:B------:R-:W2:Y:S02]  /*5e2f0*/  LDL.LU R17, [R1+0x2a4] ;  /* 0x0002a40001117983 */ /* 0x000ea40000300800 */
[----:B---3--:R-:W3:Y:S01]  /*5e300*/  LDL.LU R18, [R1+0x2a8] ;  /* 0x0002a80001127983 */ /* 0x008ee20000300800 */
[----:B------:R-:W3:Y:S01]  /*5e310*/  LDL.LU R19, [R1+0x2ac] ;  /* 0x0002ac0001137983 */ /* 0x000ee20000300800 */
[----:B0-----:R-:W-:-:S02]  /*5e320*/  IMAD.MOV.U32 R26, RZ, RZ, R29 ;  /* 0x000000ffff1a7224 */ /* 0x001fc400078e001d */
[----:B------:R-:W-:Y:S01]  /*5e330*/  IMAD.MOV.U32 R27, RZ, RZ, R3 ;  /* 0x000000ffff1b7224 */ /* 0x000fe200078e0003 */
[----:B------:R-:W4:Y:S01]  /*5e340*/  LDL.LU R29, [R1+0x31c0] ;  /* 0x0031c000011d7983 */ /* 0x000f220000300800 */
[----:B------:R-:W4:Y:S03]  /*5e350*/  LDL.LU R3, [R1+0x31bc] ;  /* 0x0031bc0001037983 */ /* 0x000f260000300800 */
[----:B------:R-:W-:Y:S04]  /*5e360*/  STL.64 [R1+0x30d8], R26 ;  /* 0x0030d81a01007387 */ /* 0x000fe80000100a00 */
[----:B---3--:R-:W-:Y:S01]  /*5e370*/  STL.64 [R1+0x30a0], R18 ;  /* 0x0030a01201007387 */ /* 0x008fe20000100a00 */
[----:B--2---:R0:W-:Y:S03]  /*5e380*/  STL.64 [R1+0x3098], R16 ;  /* 0x0030981001007387 */ /* 0x0041e60000100a00 */
[----:B0-----:R-:W2:Y:S01]  /*5e390*/  LDL.64 R16, [R1+0x20] ;  /* 0x0000200001107983 */ /* 0x001ea20000100a00 */
[----:B----4-:R-:W-:-:S02]  /*5e3a0*/  IMAD.MOV.U32 R26, RZ, RZ, R8 ;  /* 0x000000ffff1a7224 */ /* 0x010fc400078e0008 */
[----:B------:R-:W-:Y:S01]  /*5e3b0*/  IMAD.MOV.U32 R27, RZ, RZ, R9 ;  /* 0x000000ffff1b7224 */ /* 0x000fe200078e0009 */
[----:B--2---:R0:W-:Y:S04]  /*5e3c0*/  STL.64 [R1+0x30b8], R16 ;  /* 0x0030b81001007387 */ /* 0x0041e80000100a00 */
[----:B0-----:R-:W2:Y:S01]  /*5e3d0*/  LDL.LU R16, [R1+0x2c0] ;  /* 0x0002c00001107983 */ /* 0x001ea20000300800 */
[----:B------:R-:W2:Y:S02]  /*5e3e0*/  LDL.LU R17, [R1+0x2c4] ;  /* 0x0002c40001117983 */ /* 0x000ea40000300800 */
[----:B------:R-:W3:Y:S02]  /*5e3f0*/  LDL.LU R18, [R1+0x2c8] ;  /* 0x0002c80001127983 */ /* 0x000ee40000300800 */
[----:B------:R-:W3:Y:S01]  /*5e400*/  LDL.LU R19, [R1+0x2cc] ;  /* 0x0002cc0001137983 */ /* 0x000ee20000300800 */
[----:B------:R-:W4:Y:S01]  /*5e410*/  LDL.LU R8, [R1+0x31b8] ;  /* 0x0031b80001087983 */ /* 0x000f220000300800 */
[----:B------:R-:W4:Y:S02]  /*5e420*/  LDL.LU R9, [R1+0x31b4] ;  /* 0x0031b40001097983 */ /* 0x000f240000300800 */
[----:B------:R0:W-:Y:S02]  /*5e430*/  STL.64 [R1+0x30f0], R26 ;  /* 0x0030f01a01007387 */ /* 0x0001e40000100a00 */
[----:B0-----:R-:W-:-:S02]  /*5e440*/  IMAD.MOV.U32 R26, RZ, RZ, R29 ;  /* 0x000000ffff1a7224 */ /* 0x001fc400078e001d */
[----:B------:R-:W-:Y:S01]  /*5e450*/  IMAD.MOV.U32 R27, RZ, RZ, R28 ;  /* 0x000000ffff1b7224 */ /* 0x000fe200078e001c */
[----:B------:R-:W4:Y:S01]  /*5e460*/  LDL.LU R29, [R1+0x31b0] ;  /* 0x0031b000011d7983 */ /* 0x000f220000300800 */
[----:B------:R-:W4:Y:S03]  /*5e470*/  LDL.LU R28, [R1+0x31ac] ;  /* 0x0031ac00011c7983 */ /* 0x000f260000300800 */
[----:B------:R-:W-:Y:S04]  /*5e480*/  STL.64 [R1+0x3108], R26 ;  /* 0x0031081a01007387 */ /* 0x000fe80000100a00 */
[----:B---3--:R-:W-:Y:S01]  /*5e490*/  STL.64 [R1+0x30d0], R18 ;  /* 0x0030d01201007387 */ /* 0x008fe20000100a00 */
[----:B--2---:R0:W-:Y:S03]  /*5e4a0*/  STL.64 [R1+0x30c8], R16 ;  /* 0x0030c81001007387 */ /* 0x0041e60000100a00 */
[----:B0-----:R-:W2:Y:S01]  /*5e4b0*/  LDL.LU R16, [R1+0x440] ;  /* 0x0004400001107983 */ /* 0x001ea20000300800 */
[----:B------:R-:W2:Y:S02]  /*5e4c0*/  LDL.LU R17, [R1+0x444] ;  /* 0x0004440001117983 */ /* 0x000ea40000300800 */
[----:B------:R-:W3:Y:S02]  /*5e4d0*/  LDL.LU R18, [R1+0x448] ;  /* 0x0004480001127983 */ /* 0x000ee40000300800 */
[----:B------:R-:W3:Y:S02]  /*5e4e0*/  LDL.LU R19, [R1+0x44c] ;  /* 0x00044c0001137983 */ /* 0x000ee40000300800 */
[----:B----4-:R-:W-:-:S02]  /*5e4f0*/  IMAD.MOV.U32 R26, RZ, RZ, R8 ;  /* 0x000000ffff1a7224 */ /* 0x010fc400078e0008 */
        /* <DEDUP_REMOVED lines=47> */
[----:B---3--:R-:W-:Y:S01]  /*5e7f0*/  STL.64 [R1+0x3148], R18 ;  /* 0x0031481201007387 */ /* 0x008fe20000100a00 */
[----:B--2---:R0:W-:Y:S03]  /*5e800*/  STL.64 [R1+0x3140], R16 ;  /* 0x0031401001007387 */ /* 0x0041e60000100a00 */
[----:B0-----:R-:W2:Y:S01]  /*5e810*/  LDL.LU R16, [R1+0x570] ;  /* 0x0005700001107983 */ /* 0x001ea20000300800 */
[----:B------:R-:W2:Y:S02]  /*5e820*/  LDL.LU R17, [R1+0x574] ;  /* 0x0005740001117983 */ /* 0x000ea40000300800 */
[----:B------:R-:W3:Y:S02]  /*5e830*/  LDL.LU R18, [R1+0x578] ;  /* 0x0005780001127983 */ /* 0x000ee40000300800 */
[----:B----4-:R-:W-:-:S02]  /*5e840*/  IMAD.MOV.U32 R19, RZ, RZ, R8 ;  /* 0x000000ffff137224 */ /* 0x010fc400078e0008 */
[----:B------:R-:W4:Y:S04]  /*5e850*/  LDL.LU R8, [R1+0x3180] ;  /* 0x0031800001087983 */ /* 0x000f280000300800 */
        /* <DEDUP_REMOVED lines=8> */
[----:B---3--:R-:W-:Y:S01]  /*5e8e0*/  STL.64 [R1+0x3178], R18 ;  /* 0x0031781201007387 */ /* 0x008fe20000100a00 */
[----:B--2---:R0:W-:Y:S03]  /*5e8f0*/  STL.64 [R1+0x3170], R16 ;  /* 0x0031701001007387 */ /* 0x0041e60000100a00 */
[----:B0-----:R-:W2:Y:S01]  /*5e900*/  LDL.LU R16, [R1+0x4d0] ;  /* 0x0004d00001107983 */ /* 0x001ea20000300800 */
[----:B------:R-:W2:Y:S02]  /*5e910*/  LDL.LU R17, [R1+0x4d4] ;  /* 0x0004d40001117983 */ /* 0x000ea40000300800 */
[----:B------:R-:W2:Y:S02]  /*5e920*/  LDL.LU R18, [R1+0x4d8] ;  /* 0x0004d80001127983 */ /* 0x000ea40000300800 */
[----:B------:R-:W-:Y:S01]  /*5e930*/  STL.64 [R1+0x3080], R22 ;  /* 0x0030801601007387 */ /* 0x000fe20000100a00 */
[----:B------:R0:W-:Y:S04]  /*5e940*/  STL.64 [R1+0x3078], R20 ;  /* 0x0030781401007387 */ /* 0x0001e80000100a00 */
[----:B0-----:R-:W3:Y:S01]  /*5e950*/  LDL.64 R20, [R1] ;  /* 0x0000000001147983 */ /* 0x001ee20000100a00 */
[----:B----4-:R-:W-:-:S02]  /*5e960*/  IMAD.MOV.U32 R19, RZ, RZ, R8 ;  /* 0x000000ffff137224 */ /* 0x010fc400078e0008 */
[----:B------:R-:W0:Y:S04]  /*5e970*/  LDSM.16.MT88.4 R8, [R9+0x22000] ;  /* 0x022000000908783b */ /* 0x000e280000004200 */
[----:B------:R-:W-:Y:S02]  /*5e980*/  IMAD.MOV.U32 R0, RZ, RZ, R15 ;  /* 0x000000ffff007224 */ /* 0x000fe400078e000f */
[----:B------:R-:W-:Y:S01]  /*5e990*/  IMAD.MOV.U32 R2, RZ, RZ, R14 ;  /* 0x000000ffff027224 */ /* 0x000fe200078e000e */
[C---:B--2---:R-:W-:Y:S01]  /*5e9a0*/  HMMA.16816.F32.BF16 R24, R4.reuse, R26, R16 ;  /* 0x0000001a0418723c */ /* 0x044fe20000041810 */
[----:B---3--:R1:W-:Y:S04]  /*5e9b0*/  STL.64 [R1+0x3088], R20 ;  /* 0x0030881401007387 */ /* 0x0083e80000100a00 */
[----:B-1----:R-:W2:Y:S01]  /*5e9c0*/  LDL.64 R20, [R1+0x10] ;  /* 0x0000100001147983 */ /* 0x002ea20000100a00 */
[----:B------:R-:W-:Y:S02]  /*5e9d0*/  STL [R1+0x2c44], R0 ;  /* 0x002c440001007387 */ /* 0x000fe40000100800 */
[----:B------:R-:W-:Y:S02]  /*5e9e0*/  STL [R1+0x2c40], R2 ;  /* 0x002c400201007387 */ /* 0x000fe40000100800 */
[----:B------:R-:W3:Y:S01]  /*5e9f0*/  LDL.LU R12, [R1+0x280] ;  /* 0x00028000010c7983 */ /* 0x000ee20000300800 */
[----:B------:R-:W3:Y:S01]  /*5ea00*/  LDL.LU R13, [R1+0x284] ;  /* 0x00028400010d7983 */ /* 0x000ee20000300800 */
[----:B------:R-:W3:Y:S02]  /*5ea10*/  LDL.LU R14, [R1+0x288] ;  /* 0x00028800010e7983 */ /* 0x000ee40000300800 */
[----:B------:R-:W3:Y:S02]  /*5ea20*/  LDL.LU R15, [R1+0x28c] ;  /* 0x00028c00010f7983 */ /* 0x000ee40000300800 */
[----:B0-----:R-:W-:Y:S01]  /*5ea30*/  STL.64 [R1+0x2fb8], R10 ;  /* 0x002fb80a01007387 */ /* 0x001fe20000100a00 */
[----:B------:R0:W-:Y:S04]  /*5ea40*/  STL.64 [R1+0x2fb0], R8 ;  /* 0x002fb00801007387 */ /* 0x0001e80000100a00 */
[----:B0-----:R-:W4:Y:S01]  /*5ea50*/  LDL.LU R8, [R1+0x2b0] ;  /* 0x0002b00001087983 */ /* 0x001f220000300800 */
[----:B------:R-:W4:Y:S02]  /*5ea60*/  LDL.LU R9, [R1+0x2b4] ;  /* 0x0002b40001097983 */ /* 0x000f240000300800 */
[----:B------:R-:W4:Y:S02]  /*5ea70*/  LDL.LU R10, [R1+0x2b8] ;  /* 0x0002b800010a7983 */ /* 0x000f240000300800 */
[----:B------:R-:W4:Y:S01]  /*5ea80*/  LDL.LU R11, [R1+0x2bc] ;  /* 0x0002bc00010b7983 */ /* 0x000f220000300800 */
[----:B------:R-:W2:Y:S01]  /*5ea90*/  LDL.LU.64 R18, [R1+0x3178] ;  /* 0x0031780001127983 */ /* 0x000ea20000300a00 */
[----:B------:R-:W2:Y:S02]  /*5eaa0*/  LDL.LU.64 R16, [R1+0x3170] ;  /* 0x0031700001107983 */ /* 0x000ea40000300a00 */
[----:B------:R-:W-:Y:S02]  /*5eab0*/  STL.64 [R1+0x4d0], R24 ;  /* 0x0004d01801007387 */ /* 0x000fe40000100a00 */
[----:B------:R0:W-:Y:S02]  /*5eac0*/  STL.64 [R1+0x4d8], R26 ;  /* 0x0004d81a01007387 */ /* 0x0001e40000100a00 */
        /* <DEDUP_REMOVED lines=50> */
[----:B--2---:R-:W-:Y:S02]  /*5edf0*/  HMMA.16816.F32.BF16 R4, R4, R26, R16 ;  /* 0x0000001a0404723c */ /* 0x004fe40000041810 */
[----:B------:R-:W4:Y:S01]  /*5ee00*/  LDL.LU.64 R16, [R1+0x30b8] ;  /* 0x0030b80001107983 */ /* 0x000f220000300a00 */
[----:B------:R-:W4:Y:S02]  /*5ee10*/  LDL.LU.64 R26, [R1+0x30b0] ;  /* 0x0030b000011a7983 */ /* 0x000f240000300a00 */
[----:B------:R-:W4:Y:S11]  /*5ee20*/  LDL.LU.64 R24, [R1+0x30a8] ;  /* 0x0030a80001187983 */ /* 0x000f360000300a00 */
[----:B------:R-:W-:Y:S07]  /*5ee30*/  @!UPT UIADD3 URZ, URZ, URZ, URZ ;  /* 0x0000003f3f3ff290 */ /* 0x000fee000fffe03f */
[----:B------:R0:W-:Y:S01]  /*5ee40*/  STL.64 [R1+0x2c0], R4 ;  /* 0x0002c00401007387 */ /* 0x0001e20000100a00 */
[----:B------:R1:W-:Y:S03]  /*5ee50*/  STL.64 [R1+0x2c8], R6 ;  /* 0x0002c80601007387 */ /* 0x0003e60000100a00 */
[----:B0-----:R-:W2:Y:S01]  /*5ee60*/  LDL.LU R4, [R1+0x260] ;  /* 0x0002600001047983 */ /* 0x001ea20000300800 */
[----:B------:R-:W2:Y:S02]  /*5ee70*/  LDL.LU R5, [R1+0x264] ;  /* 0x0002640001057983 */ /* 0x000ea40000300800 */
[----:B-1----:R-:W2:Y:S02]  /*5ee80*/  LDL.LU R6, [R1+0x268] ;  /* 0x0002680001067983 */ /* 0x002ea40000300800 */
[----:B------:R-:W2:Y:S01]  /*5ee90*/  LDL.LU R7, [R1+0x26c] ;  /* 0x00026c0001077983 */ /* 0x000ea20000300800 */
[C---:B----4-:R-:W-:Y:S11]  /*5eea0*/  HMMA.16816.F32.BF16 R8, R24.reuse, R16, R8 ;  /* 0x000000101808723c */ /* 0x050ff60000041808 */
[----:B------:R-:W-:Y:S11]  /*5eeb0*/  @!UPT UIADD3 URZ, URZ, URZ, URZ ;  /* 0x0000003f3f3ff290 */ /* 0x000ff6000fffe03f */
[----:B------:R-:W-:Y:S01]  /*5eec0*/  @!UPT UIADD3 URZ, URZ, URZ, URZ ;  /* 0x0000003f3f3ff290 */ /* 0x000fe2000fffe03f */
[----:B------:R-:W-:Y:S01]  /*5eed0*/  STL.64 [R1+0x2b0], R8 ;  /* 0x0002b00801007387 */ /* 0x000fe20000100a00 */
[----:B------:R0:W-:Y:S02]  /*5eee0*/  STL.64 [R1+0x2b8], R10 ;  /* 0x0002b80a01007387 */ /* 0x0001e40000100a00 */
[----:B------:R-:W4:Y:S02]  /*5eef0*/  LDL.LU.64 R18, [R1+0x30a0] ;  /* 0x0030a00001127983 */ /* 0x000f240000300a00 */
[----:B0-----:R-:W-:Y:S02]  /*5ef00*/  IMAD.MOV.U32 R11, RZ, RZ, R16 ;  /* 0x000000ffff0b7224 */ /* 0x001fe400078e0010 */
[----:B------:R-:W-:Y:S02]  /*5ef10*/  IMAD.MOV.U32 R10, RZ, RZ, R17 ;  /* 0x000000ffff0a7224 */ /* 0x000fe400078e0011 */
[----:B------:R-:W4:Y:S03]  /*5ef20*/  LDL.LU.64 R16, [R1+0x3098] ;  /* 0x0030980001107983 */ /* 0x000f260000300a00 */
[----:B------:R0:W-:Y:S02]  /*5ef30*/  STL [R1+0x3014], R10 ;  /* 0x0030140a01007387 */ /* 0x0001e40000100800 */
[----:B------:R1:W-:Y:S02]  /*5ef40*/  STL [R1+0x3010], R11 ;  /* 0x0030100b01007387 */ /* 0x0003e40000100800 */
[----:B------:R-:W2:Y:S01]  /*5ef50*/  LDL.LU R8, [R1+0x290] ;  /* 0x0002900001087983 */ /* 0x000ea20000300800 */
[----:B------:R-:W2:Y:S04]  /*5ef60*/  LDL.LU R9, [R1+0x294] ;  /* 0x0002940001097983 */ /* 0x000ea80000300800 */
[----:B0-----:R-:W2:Y:S01]  /*5ef70*/  LDL.LU R10, [R1+0x298] ;  /* 0x00029800010a7983 */ /* 0x001ea20000300800 */
[----:B-1----:R-:W2:Y:S01]  /*5ef80*/  LDL.LU R11, [R1+0x29c] ;  /* 0x00029c00010b7983 */ /* 0x002ea20000300800 */
[C---:B----4-:R-:W-:Y:S11]  /*5ef90*/  HMMA.16816.F32.BF16 R16, R24.reuse, R20, R16 ;  /* 0x000000141810723c */ /* 0x050ff60000041810 */
[----:B------:R-:W-:Y:S11]  /*5efa0*/  @!UPT UIADD3 URZ, URZ, URZ, URZ ;  /* 0x0000003f3f3ff290 */ /* 0x000ff6000fffe03f */
[----:B------:R-:W-:Y:S01]  /*5efb0*/  @!UPT UIADD3 URZ, URZ, URZ, URZ ;  /* 0x0000003f3f3ff290 */ /* 0x000fe2000fffe03f */
[----:B------:R0:W-:Y:S01]  /*5efc0*/  STL.64 [R1+0x2a0], R16 ;  /* 0x0002a01001007387 */ /* 0x0001e20000100a00 */
[----:B------:R1:W-:Y:S03]  /*5efd0*/  STL.64 [R1+0x2a8], R18 ;  /* 0x0002a81201007387 */ /* 0x0003e60000100a00 */
[----:B0-----:R-:W4:Y:S01]  /*5efe0*/  LDL.LU.64 R16, [R1+0x3090] ;  /* 0x0030900001107983 */ /* 0x001f220000300a00 */
[----:B-1----:R-:W-:Y:S02]  /*5eff0*/  IMAD.MOV.U32 R19, RZ, RZ, R20 ;  /* 0x000000ffff137224 */ /* 0x002fe400078e0014 */
[----:B------:R-:W-:Y:S02]  /*5f000*/  IMAD.MOV.U32 R18, RZ, RZ, R21 ;  /* 0x000000ffff127224 */ /* 0x000fe400078e0015 */
[----:B------:R-:W2:Y:S02]  /*5f010*/  LDL.LU.64 R20, [R1+0x3088] ;  /* 0x0030880001147983 */ /* 0x000ea40000300a00 */
[C---:B--2---:R-:W-:Y:S11]  /*5f020*/  HMMA.16816.F32.BF16 R8, R24.reuse, R20, R8 ;  /* 0x000000141808723c */ /* 0x044ff60000041808 */
[----:B------:R-:W-:Y:S11]  /*5f030*/  @!UPT UIADD3 URZ, URZ, URZ, URZ ;  /* 0x0000003f3f3ff290 */ /* 0x000ff6000fffe03f */
[----:B------:R-:W-:Y:S01]  /*5f040*/  @!UPT UIADD3 URZ, URZ, URZ, URZ ;  /* 0x0000003f3f3ff290 */ /* 0x000fe2000fffe03f */
[----:B------:R-:W-:Y:S01]  /*5f050*/  STL.64 [R1+0x290], R8 ;  /* 0x0002900801007387 */ /* 0x000fe20000100a00 */
[----:B------:R0:W-:Y:S02]  /*5f060*/  STL.64 [R1+0x298], R10 ;  /* 0x0002980a01007387 */ /* 0x0001e40000100a00 */
[----:B------:R-:W2:Y:S02]  /*5f070*/  LDL.LU.64 R22, [R1+0x3080] ;  /* 0x0030800001167983 */ /* 0x000ea40000300a00 */
[----:B0-----:R-:W-:Y:S02]  /*5f080*/  IMAD.MOV.U32 R10, RZ, RZ, R20 ;  /* 0x000000ffff0a7224 */ /* 0x001fe400078e0014 */
[----:B------:R-:W-:Y:S02]  /*5f090*/  IMAD.MOV.U32 R11, RZ, RZ, R21 ;  /* 0x000000ffff0b7224 */ /* 0x000fe400078e0015 */
[----:B------:R-:W3:Y:S03]  /*5f0a0*/  LDL.LU.64 R20, [R1+0x3078] ;  /* 0x0030780001147983 */ /* 0x000ee60000300a00 */
[----:B------:R0:W-:Y:S02]  /*5f0b0*/  STL.64 [R1+0x3038], R10 ;  /* 0x0030380a01007387 */ /* 0x0001e40000100a00 */
[----:B------:R-:W4:Y:S02]  /*5f0c0*/  LDL.LU R8, [R1+0x270] ;  /* 0x0002700001087983 */ /* 0x000f240000300800 */
[----:B------:R-:W4:Y:S01]  /*5f0d0*/  LDL.LU R9, [R1+0x274] ;  /* 0x0002740001097983 */ /* 0x000f220000300800 */
[----:B0-----:R-:W4:Y:S01]  /*5f0e0*/  LDL.LU R10, [R1+0x278] ;  /* 0x00027800010a7983 */ /* 0x001f220000300800 */
[----:B---3--:R-:W-:Y:S11]  /*5f0f0*/  HMMA.16816.F32.BF16 R12, R24, R20, R12 ;  /* 0x00000014180c723c */ /* 0x008ff6000004180c */
[----:B------:R-:W-:Y:S11]  /*5f100*/  @!UPT UIADD3 URZ, URZ, URZ, URZ ;  /* 0x0000003f3f3ff290 */ /* 0x000ff6000fffe03f */
[----:B------:R-:W-:Y:S01]  /*5f110*/  @!UPT UIADD3 URZ, URZ, URZ, URZ ;  /* 0x0000003f3f3ff290 */ /* 0x000fe2000fffe03f */
[----:B------:R0:W-:Y:S01]  /*5f120*/  STL.64 [R1+0x288], R14 ;  /* 0x0002880e01007387 */ /* 0x0001e20000100a00 */
[----:B------:R-:W-:Y:S02]  /*5f130*/  IMAD.MOV.U32 R0, RZ, RZ, R12 ;  /* 0x000000ffff007224 */ /* 0x000fe400078e000c */
[----:B------:R-:W-:Y:S01]  /*5f140*/  IMAD.MOV.U32 R2, RZ, RZ, R13 ;  /* 0x000000ffff027224 */ /* 0x000fe200078e000d */
[----:B0-----:R-:W3:Y:S01]  /*5f150*/  LDL.LU.64 R14, [R1+0x3070] ;  /* 0x00307000010e7983 */ /* 0x001ee20000300a00 */
[----:B------:R-:W3:Y:S02]  /*5f160*/  LDL.LU.64 R12, [R1+0x3068] ;  /* 0x00306800010c7983 */ /* 0x000ee40000300a00 */
[----:B------:R-:W-:-:S07]  /*5f170*/  IMAD.MOV.U32 R11, RZ, RZ, R3 ;  /* 0x000000ffff0b7224 */ /* 0x000fce00078e0003 */
[C---:B----4-:R-:W-:Y:S01]  /*5f180*/  HMMA.16816.F32.BF16 R8, R24.reuse, R16, R8 ;  /* 0x000000101808723c */ /* 0x050fe20000041808 */
[----:B------:R-:W-:Y:S01]  /*5f190*/  STL.64 [R1+0x2fd0], R20 ;  /* 0x002fd01401007387 */ /* 0x000fe20000100a00 */
[----:B--2---:R-:W-:Y:S02]  /*5f1a0*/  STL.64 [R1+0x2ff8], R22 ;  /* 0x002ff81601007387 */ /* 0x004fe40000100a00 */
[----:B------:R-:W-:Y:S02]  /*5f1b0*/  STL [R1+0x2cbc], R2 ;  /* 0x002cbc0201007387 */ /* 0x000fe40000100800 */
[----:B------:R-:W-:Y:S11]  /*5f1c0*/  STL [R1+0x2cb8], R0 ;  /* 0x002cb80001007387 */ /* 0x000ff60000100800 */
[----:B------:R-:W-:Y:S06]  /*5f1d0*/  @!UPT UIADD3 URZ, URZ, URZ, URZ ;  /* 0x0000003f3f3ff290 */ /* 0x000fec000fffe03f */
[----:B------:R-:W-:Y:S01]  /*5f1e0*/  STL.64 [R1+0x270], R8 ;  /* 0x0002700801007387 */ /* 0x000fe20000100a00 */
[----:B------:R-:W-:Y:S02]  /*5f1f0*/  IMAD.MOV.U32 R3, RZ, RZ, R11 ;  /* 0x000000ffff037224 */ /* 0x000fe400078e000b */
[----:B------:R-:W-:Y:S02]  /*5f200*/  STL [R1+0x278], R10 ;  /* 0x0002780a01007387 */ /* 0x000fe40000100800 */
[----:B------:R0:W-:Y:S01]  /*5f210*/  STL.64 [R1+0x3008], R18 ;  /* 0x0030081201007387 */ /* 0x0001e20000100a00 */
[----:B------:R-:W-:Y:S01]  /*5f220*/  STL.64 [R1+0x3000], R16 ;  /* 0x0030001001007387 */ /* 0x000fe20000100a00 */
[----:B------:R-:W-:Y:S02]  /*5f230*/  STL [R1+0x2c38], R3 ;  /* 0x002c380301007387 */ /* 0x000fe40000100800 */
[----:B0-----:R-:W-:Y:S01]  /*5f240*/  IMAD.MOV.U32 R19, RZ, RZ, R28 ;  /* 0x000000ffff137224 */ /* 0x001fe200078e001c */
[----:B---3--:R-:W-:Y:S01]  /*5f250*/  HMMA.16816.F32.BF16 R4, R24, R12, R4 ;  /* 0x0000000c1804723c */ /* 0x008fe20000041804 */
[----:B------:R0:W-:Y:S04]  /*5f260*/  STL.64 [R1+0x3058], R12 ;  /* 0x0030580c01007387 */ /* 0x0001e80000100a00 */
[----:B0-----:R-:W2:Y:S11]  /*5f270*/  LDL.64 R12, [R1+0x30] ;  /* 0x00003000010c7983 */ /* 0x001eb60000100a00 */
[----:B------:R-:W-:Y:S07]  /*5f280*/  @!UPT UIADD3 URZ, URZ, URZ, URZ ;  /* 0x0000003f3f3ff290 */ /* 0x000fee000fffe03f */
[----:B------:R-:W-:Y:S01]  /*5f290*/  STL.64 [R1+0x260], R4 ;  /* 0x0002600401007387 */ /* 0x000fe20000100a00 */
[----:B------:R-:W-:Y:S02]  /*5f2a0*/  STL.64 [R1+0x268], R6 ;  /* 0x0002680601007387 */ /* 0x000fe40000100a00 */
[----:B------:R-:W3:Y:S02]  /*5f2b0*/  LDL.LU R16, [R1+0x400] ;  /* 0x0004000001107983 */ /* 0x000ee40000300800 */
[----:B------:R-:W3:Y:S01]  /*5f2c0*/  LDL.LU R17, [R1+0x404] ;  /* 0x0004040001117983 */ /* 0x000ee20000300800 */
[----:B------:R-:W4:Y:S01]  /*5f2d0*/  LDL.LU R18, [R1+0x408] ;  /* 0x0004080001127983 */ /* 0x000f220000300800 */
[----:B------:R-:W2:Y:S02]  /*5f2e0*/  LDL.LU R28, [R1+0x3060] ;  /* 0x00306000011c7983 */ /* 0x000ea40000300800 */
[----:B------:R-:W3:Y:S02]  /*5f2f0*/  LDL.LU R8, [R1+0x430] ;  /* 0x0004300001087983 */ /* 0x000ee40000300800 */
[----:B------:R-:W3:Y:S01]  /*5f300*/  LDL.LU R9, [R1+0x434] ;  /* 0x0004340001097983 */ /* 0x000ee20000300800 */
[----:B------:R-:W3:Y:S01]  /*5f310*/  LDL.LU R10, [R1+0x438] ;  /* 0x00043800010a7983 */ /* 0x000ee20000300800 */
[----:B------:R-:W3:Y:S03]  /*5f320*/  LDL.LU R11, [R1+0x43c] ;  /* 0x00043c00010b7983 */ /* 0x000ee60000300800 */
[----:B--2---:R-:W0:Y:S04]  /*5f330*/  LDSM.16.MT88.4 R4, [R28+0x22000] ;  /* 0x022000001c04783b */ /* 0x004e280000004200 */
[----:B---3--:R-:W-:Y:S01]  /*5f340*/  STL.64 [R1+0x3050], R10 ;  /* 0x0030500a01007387 */ /* 0x008fe20000100a00 */
[----:B------:R1:W-:Y:S03]  /*5f350*/  STL.64 [R1+0x3048], R8 ;  /* 0x0030480801007387 */ /* 0x0003e60000100a00 */
[----:B-1----:R-:W2:Y:S01]  /*5f360*/  LDL.LU R8, [R1+0x250] ;  /* 0x0002500001087983 */ /* 0x002ea20000300800 */
[----:B------:R-:W2:Y:S02]  /*5f370*/  LDL.LU R9, [R1+0x254] ;  /* 0x0002540001097983 */ /* 0x000ea40000300800 */
[----:B------:R-:W2:Y:S02]  /*5f380*/  LDL.LU R10, [R1+0x258] ;  /* 0x00025800010a7983 */ /* 0x000ea40000300800 */
[----:B------:R-:W2:Y:S01]  /*5f390*/  LDL.LU R11, [R1+0x25c] ;  /* 0x00025c00010b7983 */ /* 0x000ea20000300800 */
[----:B----4-:R-:W-:Y:S01]  /*5f3a0*/  STL.64 [R1+0x3020], R18 ;  /* 0x0030201201007387 */ /* 0x010fe20000100a00 */
[----:B------:R1:W-:Y:S03]  /*5f3b0*/  STL.64 [R1+0x3018], R16 ;  /* 0x0030181001007387 */ /* 0x0003e60000100a00 */
[----:B-1----:R-:W3:Y:S04]  /*5f3c0*/  LDL.64 R16, [R1+0x1c0] ;  /* 0x0001c00001107983 */ /* 0x002ee80000100a00 */
[----:B---3--:R1:W-:Y:S02]  /*5f3d0*/  STL.64 [R1+0x3028], R16 ;  /* 0x0030281001007387 */ /* 0x0083e40000100a00 */
[----:B-1----:R-:W-:-:S02]  /*5f3e0*/  IMAD.MOV.U32 R16, RZ, RZ, R15 ;  /* 0x000000ffff107224 */ /* 0x002fc400078e000f */
[----:B------:R-:W-:-:S05]  /*5f3f0*/  IMAD.MOV.U32 R17, RZ, RZ, R14 ;  /* 0x000000ffff117224 */ /* 0x000fca00078e000e */
[----:B------:R1:W-:Y:S01]  /*5f400*/  STL.64 [R1+0x3040], R16 ;  /* 0x0030401001007387 */ /* 0x0003e20000100a00 */
[----:B------:R-:W3:Y:S01]  /*5f410*/  LDL.64 R20, [R1+0x1a0] ;  /* 0x0001a00001147983 */ /* 0x000ee20000100a00 */
[----:B--2---:R-:W-:Y:S02]  /*5f420*/  HMMA.16816.F32.BF16 R8, R24, R12, R8 ;  /* 0x0000000c1808723c */ /* 0x004fe40000041808 */
[----:B-1----:R-:W2:Y:S01]  /*5f430*/  LDL.64 R16, [R1+0x1e0] ;  /* 0x0001e00001107983 */ /* 0x002ea20000100a00 */
[----:B------:R-:W-:Y:S02]  /*5f440*/  IMAD.MOV.U32 R2, RZ, RZ, R12 ;  /* 0x000000ffff027224 */ /* 0x000fe400078e000c */
[----:B------:R-:W-:Y:S11]  /*5f450*/  IMAD.MOV.U32 R0, RZ, RZ, R13 ;  /* 0x000000ffff007224 */ /* 0x000ff600078e000d */
[----:B------:R-:W-:Y:S08]  /*5f460*/  @!UPT UIADD3 URZ, URZ, URZ, URZ ;  /* 0x0000003f3f3ff290 */ /* 0x000ff0000fffe03f */
[----:B------:R-:W-:Y:S02]  /*5f470*/  IMAD.MOV.U32 R14, RZ, RZ, R10 ;  /* 0x000000ffff0e7224 */ /* 0x000fe400078e000a */
[----:B------:R-:W-:Y:S01]  /*5f480*/  IMAD.MOV.U32 R15, RZ, RZ, R11 ;  /* 0x000000ffff0f7224 */ /* 0x000fe200078e000b */
[----:B---3--:R1:W-:Y:S04]  /*5f490*/  STL.64 [R1+0x3030], R20 ;  /* 0x0030301401007387 */ /* 0x0083e80000100a00 */
[----:B-1----:R-:W3:Y:S01]  /*5f4a0*/  LDL.LU R20, [R1+0x420] ;  /* 0x0004200001147983 */ /* 0x002ee20000300800 */
[----:B------:R-:W3:Y:S02]  /*5f4b0*/  LDL.LU R21, [R1+0x424] ;  /* 0x0004240001157983 */ /* 0x000ee40000300800 */
[----:B------:R-:W3:Y:S02]  /*5f4c0*/  LDL.LU R22, [R1+0x428] ;  /* 0x0004280001167983 */ /* 0x000ee40000300800 */
[----:B------:R-:W3:Y:S01]  /*5f4d0*/  LDL.LU R23, [R1+0x42c] ;  /* 0x00042c0001177983 */ /* 0x000ee20000300800 */
[----:B0-----:R-:W-:Y:S01]  /*5f4e0*/  STL.64 [R1+0x2e58], R6 ;  /* 0x002e580601007387 */ /* 0x001fe20000100a00 */
[----:B------:R0:W-:Y:S03]  /*5f4f0*/  STL.64 [R1+0x2e50], R4 ;  /* 0x002e500401007387 */ /* 0x0001e60000100a00 */
[----:B0-----:R-:W4:Y:S01]  /*5f500*/  LDL.LU R4, [R1+0x410] ;  /* 0x0004100001047983 */ /* 0x001f220000300800 */
[----:B------:R-:W4:Y:S02]  /*5f510*/  LDL.LU R5, [R1+0x414] ;  /* 0x0004140001057983 */ /* 0x000f240000300800 */
[----:B------:R-:W4:Y:S02]  /*5f520*/  LDL.LU R6, [R1+0x418] ;  /* 0x0004180001067983 */ /* 0x000f240000300800 */
[----:B------:R-:W-:Y:S01]  /*5f530*/  STL [R1+0x2bf4], R28 ;  /* 0x002bf41c01007387 */ /* 0x000fe20000100800 */
[----:B------:R-:W3:Y:S01]  /*5f540*/  LDL.LU.64 R12, [R1+0x3058] ;  /* 0x00305800010c7983 */ /* 0x000ee20000300a00 */
[----:B------:R0:W-:Y:S02]  /*5f550*/  STL.64 [R1+0x250], R8 ;  /* 0x0002500801007387 */ /* 0x0001e40000100a00 */
[----:B------:R-:W3:Y:S01]  /*5f560*/  LDL.LU.64 R10, [R1+0x3050] ;  /* 0x00305000010a7983 */ /* 0x000ee20000300a00 */
[----:B0-----:R-:W3:Y:S01]  /*5f570*/  LDL.LU.64 R8, [R1+0x3048] ;  /* 0x0030480001087983 */ /* 0x001ee20000300a00 */
[----:B------:R-:W-:Y:S02]  /*5f580*/  STL [R1+0x2f44], R0 ;  /* 0x002f440001007387 */ /* 0x000fe40000100800 */
[----:B------:R-:W-:Y:S02]  /*5f590*/  STL [R1+0x2f40], R2 ;  /* 0x002f400201007387 */ /* 0x000fe40000100800 */
[----:B------:R-:W-:Y:S01]  /*5f5a0*/  STL [R1+0x2cc4], R15 ;  /* 0x002cc40f01007387 */ /* 0x000fe20000100800 */
[----:B------:R0:W-:Y:S01]  /*5f5b0*/  STL [R1+0x2cc0], R14 ;  /* 0x002cc00e01007387 */ /* 0x0001e20000100800 */
[----:B--2---:R-:W-:-:S02]  /*5f5c0*/  IMAD.MOV.U32 R3, RZ, RZ, R17 ;  /* 0x000000ffff037224 */ /* 0x004fc400078e0011 */
[----:B0-----:R-:W-:Y:S01]  /*5f5d0*/  IMAD.MOV.U32 R14, RZ, RZ, R16 ;  /* 0x000000ffff0e7224 */ /* 0x001fe200078e0010 */
[C---:B---3--:R-:W-:Y:S01]  /*5f5e0*/  HMMA.16816.F32.BF16 R8, R24.reuse, R16, R8 ;  /* 0x000000101808723c */ /* 0x048fe20000041808 */
[----:B------:R-:W2:Y:S11]  /*5f5f0*/  LDL.LU.64 R16, [R1+0x3040] ;  /* 0x0030400001107983 */ /* 0x000eb60000300a00 */
[----:B------:R-:W-:Y:S11]  /*5f600*/  @!UPT UIADD3 URZ, URZ, URZ, URZ ;  /* 0x0000003f3f3ff290 */ /* 0x000ff6000fffe03f */
[----:B------:R-:W-:Y:S01]  /*5f610*/  STL [R1+0x430], R8 ;  /* 0x0004300801007387 */ /* 0x000fe20000100800 */
[----:B------:R0:W-:Y:S02]  /*5f620*/  STL.64 [R1+0x438], R10 ;  /* 0x0004380a01007387 */ /* 0x0001e40000100a00 */
[----:B------:R-:W-:Y:S01]  /*5f630*/  IMAD.MOV.U32 R28, RZ, RZ, R9 ;  /* 0x000000ffff1c7224 */ /* 0x000fe200078e0009 */
[----:B0-----:R-:W3:Y:S01]  /*5f640*/  LDL.LU.64 R10, [R1+0x3038] ;  /* 0x00303800010a7983 */ /* 0x001ee20000300a00 */
[----:B------:R-:W3:Y:S02]  /*5f650*/  LDL.64 R8, [R1+0x190] ;  /* 0x0001900001087983 */ /* 0x000ee40000100a00 */
[----:B------:R-:W-:Y:S02]  /*5f660*/  STL [R1+0x2f4c], R3 ;  /* 0x002f4c0301007387 */ /* 0x000fe40000100800 */
[----:B------:R-:W-:Y:S01]  /*5f670*/  STL [R1+0x2f48], R14 ;  /* 0x002f480e01007387 */ /* 0x000fe20000100800 */
[----:B------:R-:W-:Y:S01]  /*5f680*/  STL [R1+0x2c3c], R28 ;  /* 0x002c3c1c01007387 */ /* 0x000fe20000100800 */
[C---:B--2---:R-:W-:Y:S03]  /*5f690*/  HMMA.16816.F32.BF16 R16, R24.reuse, R16, R20 ;  /* 0x000000101810723c */ /* 0x044fe60000041814 */
[----:B------:R-:W2:Y:S11]  /*5f6a0*/  LDL.LU.64 R20, [R1+0x3030] ;  /* 0x0030300001147983 */ /* 0x000eb60000300a00 */
[----:B------:R-:W-:Y:S09]  /*5f6b0*/  @!UPT UIADD3 URZ, URZ, URZ, URZ ;  /* 0x0000003f3f3ff290 */ /* 0x000ff2000fffe03f */
[----:B------:R0:W-:Y:S01]  /*5f6c0*/  STL.64 [R1+0x420], R16 ;  /* 0x0004201001007387 */ /* 0x0001e20000100a00 */
[----:B------:R1:W-:Y:S03]  /*5f6d0*/  STL.64 [R1+0x428], R18 ;  /* 0x0004281201007387 */ /* 0x0003e60000100a00 */
[----:B0-----:R-:W4:Y:S01]  /*5f6e0*/  LDL.LU.64 R16, [R1+0x3028] ;  /* 0x0030280001107983 */ /* 0x001f220000300a00 */
[----:B------:R-:W-:Y:S02]  /*5f6f0*/  IMAD.MOV.U32 R7, RZ, RZ, R29 ;  /* 0x000000ffff077224 */ /* 0x000fe400078e001d */
[----:B-1----:R-:W2:Y:S05]  /*5f700*/  LDL.LU.64 R18, [R1+0x3020] ;  /* 0x0030200001127983 */ /* 0x002eaa0000300a00 */
[----:B----4-:R-:W-:Y:S01]  /*5f710*/  HMMA.16816.F32.BF16 R4, R24, R16, R4 ;  /* 0x000000101804723c */ /* 0x010fe20000041804 */
[----:B------:R-:W-:-:S02]  /*5f720*/  IMAD.MOV.U32 R28, RZ, RZ, R16 ;  /* 0x000000ffff1c7224 */ /* 0x000fc400078e0010 */
[----:B------:R-:W-:Y:S02]  /*5f730*/  IMAD.MOV.U32 R15, RZ, RZ, R17 ;  /* 0x000000ffff0f7224 */ /* 0x000fe400078e0011 */
[----:B------:R-:W2:Y:S11]  /*5f740*/  LDL.LU.64 R16, [R1+0x3018] ;  /* 0x0030180001107983 */ /* 0x000eb60000300a00 */
[----:B------:R-:W-:Y:S07]  /*5f750*/  @!UPT UIADD3 URZ, URZ, URZ, URZ ;  /* 0x0000003f3f3ff290 */ /* 0x000fee000fffe03f */
[----:B------:R3:W-:Y:S01]  /*5f760*/  STL.64 [R1+0x410], R4 ;  /* 0x0004100401007387 */ /* 0x0007e20000100a00 */
[----:B------:R-:W-:Y:S02]  /*5f770*/  STL [R1+0x418], R6 ;  /* 0x0004180601007387 */ /* 0x000fe40000100800 */
[----:B---3--:R-:W-:Y:S02]  /*5f780*/  IMAD.MOV.U32 R4, RZ, RZ, R10 ;  /* 0x000000ffff047224 */ /* 0x008fe400078e000a */
[----:B------:R-:W-:Y:S01]  /*5f790*/  IMAD.MOV.U32 R5, RZ, RZ, R11 ;  /* 0x000000ffff057224 */ /* 0x000fe200078e000b */
[----:B------:R-:W3:Y:S01]  /*5f7a0*/  LDL.LU R10, [R1+0x3014] ;  /* 0x00301400010a7983 */ /* 0x000ee20000300800 */
[----:B------:R-:W4:Y:S03]  /*5f7b0*/  LDL.LU R11, [R1+0x3010] ;  /* 0x00301000010b7983 */ /* 0x000f260000300800 */
[----:B------:R0:W-:Y:S04]  /*5f7c0*/  STL.64 [R1+0x2f80], R4 ;  /* 0x002f800401007387 */ /* 0x0001e80000100a00 */
[----:B0-----:R-:W2:Y:S01]  /*5f7d0*/  LDL.64 R4, [R1+0x1b0] ;  /* 0x0001b00001047983 */ /* 0x001ea20000100a00 */
[----:B------:R-:W-:-:S02]  /*5f7e0*/  IMAD.MOV.U32 R29, RZ, RZ, R7 ;  /* 0x000000ffff1d7224 */ /* 0x000fc400078e0007 */
[----:B------:R-:W-:Y:S02]  /*5f7f0*/  STL [R1+0x2f54], R15 ;  /* 0x002f540f01007387 */ /* 0x000fe40000100800 */
[----:B------:R-:W-:Y:S01]  /*5f800*/  STL [R1+0x2f50], R28 ;  /* 0x002f501c01007387 */ /* 0x000fe20000100800 */
[----:B------:R-:W-:Y:S01]  /*5f810*/  STL [R1+0x2bf0], R29 ;  /* 0x002bf01d01007387 */ /* 0x000fe20000100800 */
[----:B--2---:R-:W-:Y:S11]  /*5f820*/  HMMA.16816.F32.BF16 R16, R24, R4, R16 ;  /* 0x000000041810723c */ /* 0x004ff60000041810 */
[----:B------:R-:W-:Y:S11]  /*5f830*/  @!UPT UIADD3 URZ, URZ, URZ, URZ ;  /* 0x0000003f3f3ff290 */ /* 0x000ff6000fffe03f */
[----:B------:R-:W-:Y:S01]  /*5f840*/  @!UPT UIADD3 URZ, URZ, URZ, URZ ;  /* 0x0000003f3f3ff290 */ /* 0x000fe2000fffe03f */
[----:B------:R-:W-:Y:S01]  /*5f850*/  STL.64 [R1+0x400], R16 ;  /* 0x0004001001007387 */ /* 0x000fe20000100a00 */
[----:B------:R0:W-:Y:S03]  /*5f860*/  STL.64 [R1+0x408], R18 ;  /* 0x0004081201007387 */ /* 0x0001e60000100a00 */
[----:B0-----:R-:W2:Y:S01]  /*5f870*/  LDL.LU.64 R18, [R1+0x3008] ;  /* 0x0030080001127983 */ /* 0x001ea20000300a00 */
[----:B------:R-:W-:Y:S02]  /*5f880*/  IMAD.MOV.U32 R0, RZ, RZ, R4 ;  /* 0x000000ffff007224 */ /* 0x000fe400078e0004 */
[----:B------:R-:W-:Y:S02]  /*5f890*/  IMAD.MOV.U32 R2, RZ, RZ, R5 ;  /* 0x000000ffff027224 */ /* 0x000fe400078e0005 */
[----:B------:R-:W3:Y:S02]  /*5f8a0*/  LDL.LU.64 R16, [R1+0x3000] ;  /* 0x0030000001107983 */ /* 0x000ee40000300a00 */
[----:B--2---:R-:W-:-:S02]  /*5f8b0*/  IMAD.MOV.U32 R4, RZ, RZ, R19 ;  /* 0x000000ffff047224 */ /* 0x004fc400078e0013 */
[----:B------:R-:W-:-:S05]  /*5f8c0*/  IMAD.MOV.U32 R5, RZ, RZ, R18 ;  /* 0x000000ffff057224 */ /* 0x000fca00078e0012 */
[----:B------:R0:W-:Y:S04]  /*5f8d0*/  STL.64 [R1+0x2f98], R4 ;  /* 0x002f980401007387 */ /* 0x0001e80000100a00 */
[----:B0-----:R-:W2:Y:S01]  /*5f8e0*/  LDL.LU R4, [R1+0x3f0] ;  /* 0x0003f00001047983 */ /* 0x001ea20000300800 */
[----:B------:R-:W2:Y:S02]  /*5f8f0*/  LDL.LU R5, [R1+0x3f4] ;  /* 0x0003f40001057983 */ /* 0x000ea40000300800 */
[----:B------:R-:W2:Y:S02]  /*5f900*/  LDL.LU R6, [R1+0x3f8] ;  /* 0x0003f80001067983 */ /* 0x000ea40000300800 */
[----:B------:R-:W2:Y:S02]  /*5f910*/  LDL.LU R7, [R1+0x3fc] ;  /* 0x0003fc0001077983 */ /* 0x000ea40000300800 */
[----:B------:R-:W-:Y:S01]  /*5f920*/  IMAD.MOV.U32 R14, RZ, RZ, R21 ;  /* 0x000000ffff0e7224 */ /* 0x000fe200078e0015 */
[----:B------:R-:W3:Y:S01]  /*5f930*/  LDL.LU.64 R22, [R1+0x2ff8] ;  /* 0x002ff80001167983 */ /* 0x000ee20000300a00 */
[----:B--2---:R-:W-:Y:S11]  /*5f940*/  HMMA.16816.F32.BF16 R4, R24, R20, R4 ;  /* 0x000000141804723c */ /* 0x004ff60000041804 */
[----:B------:R-:W-:Y:S11]  /*5f950*/  @!UPT UIADD3 URZ, URZ, URZ, URZ ;  /* 0x0000003f3f3ff290 */ /* 0x000ff6000fffe03f */
[----:B------:R-:W-:Y:S01]  /*5f960*/  @!UPT UIADD3 URZ, URZ, URZ, URZ ;  /* 0x0000003f3f3ff290 */ /* 0x000fe2000fffe03f */
[----:B------:R-:W-:Y:S01]  /*5f970*/  STL.64 [R1+0x3f0], R4 ;  /* 0x0003f00401007387 */ /* 0x000fe20000100a00 */
[----:B------:R-:W-:Y:S02]  /*5f980*/  STL [R1+0x3f8], R6 ;  /* 0x0003f80601007387 */ /* 0x000fe40000100800 */
[----:B------:R-:W-:Y:S02]  /*5f990*/  STL [R1+0x2ff0], R14 ;  /* 0x002ff00e01007387 */ /* 0x000fe40000100800 */
[----:B------:R0:W-:Y:S02]  /*5f9a0*/  STL.64 [R1+0x2fe8], R12 ;  /* 0x002fe80c01007387 */ /* 0x0001e40000100a00 */
[----:B0-----:R-:W2:Y:S01]  /*5f9b0*/  LDL.LU R12, [R1+0x3e0] ;  /* 0x0003e000010c7983 */ /* 0x001ea20000300800 */
[----:B------:R-:W2:Y:S02]  /*5f9c0*/  LDL.LU R13, [R1+0x3e4] ;  /* 0x0003e400010d7983 */ /* 0x000ea40000300800 */
[----:B------:R-:W2:Y:S02]  /*5f9d0*/  LDL.LU R14, [R1+0x3e8] ;  /* 0x0003e800010e7983 */ /* 0x000ea40000300800 */
[----:B------:R-:W2:Y:S02]  /*5f9e0*/  LDL.LU R15, [R1+0x3ec] ;  /* 0x0003ec00010f7983 */ /* 0x000ea40000300800 */
[----:B----4-:R-:W-:-:S02]  /*5f9f0*/  IMAD.MOV.U32 R4, RZ, RZ, R11 ;  /* 0x000000ffff047224 */ /* 0x010fc400078e000b */
[----:B---3--:R-:W-:Y:S02]  /*5fa00*/  IMAD.MOV.U32 R5, RZ, RZ, R10 ;  /* 0x000000ffff057224 */ /* 0x008fe400078e000a */
[----:B------:R-:W-:-:S03]  /*5fa10*/  IMAD.MOV.U32 R29, RZ, RZ, R7 ;  /* 0x000000ffff1d7224 */ /* 0x000fc600078e0007 */
[----:B------:R-:W-:Y:S02]  /*5fa20*/  STL.64 [R1+0x2fc0], R4 ;  /* 0x002fc00401007387 */ /* 0x000fe40000100a00 */
[----:B------:R0:W-:Y:S02]  /*5fa30*/  STL [R1+0x2cc8], R29 ;  /* 0x002cc81d01007387 */ /* 0x0001e40000100800 */
[----:B------:R-:W-:Y:S02]  /*5fa40*/  IMAD.MOV.U32 R3, RZ, RZ, R20 ;  /* 0x000000ffff037224 */ /* 0x000fe400078e0014 */
[----:B------:R-:W-:Y:S02]  /*5fa50*/  IMAD.MOV.U32 R18, RZ, RZ, R9 ;  /* 0x000000ffff127224 */ /* 0x000fe400078e0009 */
[----:B------:R-:W-:Y:S01]  /*5fa60*/  IMAD.MOV.U32 R19, RZ, RZ, R8 ;  /* 0x000000ffff137224 */ /* 0x000fe200078e0008 */
[----:B0-----:R-:W3:Y:S01]  /*5fa70*/  LDL R29, [R1+0x1bc0] ;  /* 0x001bc000011d7983 */ /* 0x001ee20000100800 */
[----:B--2---:R-:W-:Y:S07]  /*5fa80*/  HMMA.16816.F32.BF16 R4, R24, R8, R12 ;  /* 0x000000081804723c */ /* 0x004fee000004180c */
[----:B------:R-:W-:-:S02]  /*5fa90*/  IMAD.MOV.U32 R9, RZ, RZ, R22 ;  /* 0x000000ffff097224 */ /* 0x000fc400078e0016 */
[----:B------:R-:W-:Y:S11]  /*5faa0*/  IMAD.MOV.U32 R8, RZ, RZ, R23 ;  /* 0x000000ffff087224 */ /* 0x000ff600078e0017 */
[----:B------:R-:W-:Y:S03]  /*5fab0*/  @!UPT UIADD3 URZ, URZ, URZ, URZ ;  /* 0x0000003f3f3ff290 */ /* 0x000fe6000fffe03f */
[----:B------:R-:W-:Y:S01]  /*5fac0*/  STL.64 [R1+0x3e0], R4 ;  /* 0x0003e00401007387 */ /* 0x000fe20000100a00 */
[----:B------:R-:W-:Y:S02]  /*5fad0*/  STL.64 [R1+0x3e8], R6 ;  /* 0x0003e80601007387 */ /* 0x000fe40000100a00 */
[----:B------:R-:W2:Y:S02]  /*5fae0*/  LDL.LU R20, [R1+0x3c0] ;  /* 0x0003c00001147983 */ /* 0x000ea40000300800 */
[----:B------:R-:W2:Y:S01]  /*5faf0*/  LDL.LU R21, [R1+0x3c4] ;  /* 0x0003c40001157983 */ /* 0x000ea20000300800 */
[----:B------:R-:W4:Y:S01]  /*5fb00*/  LDL.LU R22, [R1+0x3c8] ;  /* 0x0003c80001167983 */ /* 0x000f220000300800 */
[----:B------:R-:W4:Y:S02]  /*5fb10*/  LDL.LU R23, [R1+0x3cc] ;  /* 0x0003cc0001177983 */ /* 0x000f240000300800 */
[----:B------:R-:W2:Y:S02]  /*5fb20*/  LDL.LU R12, [R1+0x3d0] ;  /* 0x0003d000010c7983 */ /* 0x000ea40000300800 */
[----:B------:R-:W3:Y:S01]  /*5fb30*/  LDL.LU R13, [R1+0x3d4] ;  /* 0x0003d400010d7983 */ /* 0x000ee20000300800 */
[----:B------:R-:W3:Y:S01]  /*5fb40*/  LDL.LU R14, [R1+0x3d8] ;  /* 0x0003d800010e7983 */ /* 0x000ee20000300800 */
[----:B------:R-:W3:Y:S03]  /*5fb50*/  LDL.LU R15, [R1+0x3dc] ;  /* 0x0003dc00010f7983 */ /* 0x000ee60000300800 */
[----:B----4-:R-:W-:Y:S01]  /*5fb60*/  STL.64 [R1+0x2fe0], R22 ;  /* 0x002fe01601007387 */ /* 0x010fe20000100a00 */
[----:B--2---:R0:W-:Y:S03]  /*5fb70*/  STL.64 [R1+0x2fd8], R20 ;  /* 0x002fd81401007387 */ /* 0x0041e60000100a00 */
[----:B0-----:R-:W3:Y:S01]  /*5fb80*/  LDL.64 R20, [R1+0x180] ;  /* 0x0001800001147983 */ /* 0x001ee20000100a00 */
[----:B------:R0:W-:Y:S03]  /*5fb90*/  STL.64 [R1+0x2fc8], R8 ;  /* 0x002fc80801007387 */ /* 0x0001e60000100a00 */
[----:B0-----:R-:W2:Y:S01]  /*5fba0*/  LDL.64 R8, [R1+0x170] ;  /* 0x0001700001087983 */ /* 0x001ea20000100a00 */
[----:B------:R-:W4:Y:S02]  /*5fbb0*/  LDL.LU R4, [R1+0x240] ;  /* 0x0002400001047983 */ /* 0x000f240000300800 */
[----:B------:R-:W4:Y:S02]  /*5fbc0*/  LDL.LU R5, [R1+0x244] ;  /* 0x0002440001057983 */ /* 0x000f240000300800 */
[----:B------:R-:W4:Y:S01]  /*5fbd0*/  LDL.LU R6, [R1+0x248] ;  /* 0x0002480001067983 */ /* 0x000f220000300800 */
[----:B------:R-:W4:Y:S01]  /*5fbe0*/  LDL.LU R7, [R1+0x24c] ;  /* 0x00024c0001077983 */ /* 0x000f220000300800 */
[----:B------:R-:W-:Y:S02]  /*5fbf0*/  STL.64 [R1+0x2f60], R18 ;  /* 0x002f601201007387 */ /* 0x000fe40000100a00 */
        /* <DEDUP_REMOVED lines=11> */
[----:B---3--:R-:W-:Y:S01]  /*5fcb0*/  HMMA.16816.F32.BF16 R12, R24, R20, R12 ;  /* 0x00000014180c723c */ /* 0x008fe2000004180c */
[----:B--2---:R-:W-:Y:S01]  /*5fcc0*/  STL.64 [R1+0x2f90], R18 ;  /* 0x002f901201007387 */ /* 0x004fe20000100a00 */
[----:B------:R0:W-:Y:S03]  /*5fcd0*/  STL.64 [R1+0x2f88], R16 ;  /* 0x002f881001007387 */ /* 0x0001e60000100a00 */
[----:B0-----:R-:W2:Y:S01]  /*5fce0*/  LDL.LU R16, [R1+0x3a0] ;  /* 0x0003a00001107983 */ /* 0x001ea20000300800 */
[----:B------:R-:W2:Y:S02]  /*5fcf0*/  LDL.LU R17, [R1+0x3a4] ;  /* 0x0003a40001117983 */ /* 0x000ea40000300800 */
[----:B------:R-:W3:Y:S02]  /*5fd00*/  LDL.LU R18, [R1+0x3a8] ;  /* 0x0003a80001127983 */ /* 0x000ee40000300800 */
[----:B------:R-:W3:Y:S02]  /*5fd10*/  LDL.LU R19, [R1+0x3ac] ;  /* 0x0003ac0001137983 */ /* 0x000ee40000300800 */
[----:B------:R-:W-:Y:S01]  /*5fd20*/  IMAD.MOV.U32 R28, RZ, RZ, R21 ;  /* 0x000000ffff1c7224 */ /* 0x000fe200078e0015 */
[----:B---3--:R-:W-:Y:S01]  /*5fd30*/  STL.64 [R1+0x2fa8], R18 ;  /* 0x002fa81201007387 */ /* 0x008fe20000100a00 */
[----:B--2---:R0:W-:Y:S03]  /*5fd40*/  STL.64 [R1+0x2fa0], R16 ;  /* 0x002fa01001007387 */ /* 0x0041e60000100a00 */
[----:B0-----:R-:W2:Y:S01]  /*5fd50*/  LDL.LU R16, [R1+0x3b0] ;  /* 0x0003b00001107983 */ /* 0x001ea20000300800 */
[----:B------:R-:W2:Y:S02]  /*5fd60*/  LDL.LU R17, [R1+0x3b4] ;  /* 0x0003b40001117983 */ /* 0x000ea40000300800 */
[----:B------:R-:W2:Y:S02]  /*5fd70*/  LDL.LU R18, [R1+0x3b8] ;  /* 0x0003b80001127983 */ /* 0x000ea40000300800 */
[----:B------:R-:W2:Y:S01]  /*5fd80*/  LDL.LU R19, [R1+0x3bc] ;  /* 0x0003bc0001137983 */ /* 0x000ea20000300800 */
[----:B------:R-:W-:Y:S01]  /*5fd90*/  STL.64 [R1+0x3d0], R12 ;  /* 0x0003d00c01007387 */ /* 0x000fe20000100a00 */
[----:B------:R0:W-:Y:S03]  /*5fda0*/  STL.64 [R1+0x3d8], R14 ;  /* 0x0003d80e01007387 */ /* 0x0001e60000100a00 */
[----:B0-----:R-:W3:Y:S01]  /*5fdb0*/  LDL.LU R14, [R1+0x2ff0] ;  /* 0x002ff000010e7983 */ /* 0x001ee20000300800 */
[----:B------:R-:W2:Y:S02]  /*5fdc0*/  LDL.LU.64 R12, [R1+0x2fe8] ;  /* 0x002fe800010c7983 */ /* 0x000ea40000300a00 */
[----:B------:R-:W-:-:S02]  /*5fdd0*/  IMAD.MOV.U32 R15, RZ, RZ, R20 ;  /* 0x000000ffff0f7224 */ /* 0x000fc400078e0014 */
[----:B------:R-:W2:Y:S01]  /*5fde0*/  LDL.LU.64 R22, [R1+0x2fe0] ;  /* 0x002fe00001167983 */ /* 0x000ea20000300a00 */
        /* <DEDUP_REMOVED lines=10> */
[----:B----4-:R-:W-:Y:S02]  /*5fe90*/  HMMA.16816.F32.BF16 R24, R24, R8, R4 ;  /* 0x000000081818723c */ /* 0x010fe40000041804 */
        /* <DEDUP_REMOVED lines=10> */
[C---:B----4-:R-:W-:Y:S01]  /*5ff40*/  HMMA.16816.F32.BF16 R4, R8.reuse, R4, R16 ;  /* 0x000000040804723c */ /* 0x050fe20000041810 */
[----:B------:R-:W4:Y:S01]  /*5ff50*/  LDL.LU.64 R18, [R1+0x2fa8] ;  /* 0x002fa80001127983 */ /* 0x000f220000300a00 */
[----:B------:R-:W4:Y:S11]  /*5ff60*/  LDL.LU.64 R16, [R1+0x2fa0] ;  /* 0x002fa00001107983 */ /* 0x000f360000300a00 */
[----:B------:R-:W-:Y:S10]  /*5ff70*/  @!UPT UIADD3 URZ, URZ, URZ, URZ ;  /* 0x0000003f3f3ff290 */ /* 0x000ff4000fffe03f */
        /* <DEDUP_REMOVED lines=11> */
[----:B------:R-:W2:Y:S01]  /*60030*/  LDL.LU.64 R18, [R1+0x2f78] ;  /* 0x002f780001127983 */ /* 0x000ea20000300a00 */
[----:B------:R-:W2:Y:S11]  /*60040*/  LDL.LU.64 R16, [R1+0x2f70] ;  /* 0x002f700001107983 */ /* 0x000eb60000300a00 */
[----:B------:R-:W-:Y:S09]  /*60050*/  @!UPT UIADD3 URZ, URZ, URZ, URZ ;  /* 0x0000003f3f3ff290 */ /* 0x000ff2000fffe03f */
[----:B------:R0:W-:Y:S01]  /*60060*/  STL.64 [R1+0x390], R4 ;  /* 0x0003900401007387 */ /* 0x0001e20000100a00 */
[----:B------:R1:W-:Y:S03]  /*60070*/  STL.64 [R1+0x398], R6 ;  /* 0x0003980601007387 */ /* 0x0003e60000100a00 */
[----:B0-----:R-:W4:Y:S01]  /*60080*/  LDL.LU R4, [R1+0x230] ;  /* 0x0002300001047983 */ /* 0x001f220000300800 */
[----:B------:R-:W4:Y:S02]  /*60090*/  LDL.LU R5, [R1+0x234] ;  /* 0x0002340001057983 */ /* 0x000f240000300800 */
[----:B-1----:R-:W3:Y:S02]  /*600a0*/  LDL.LU R6, [R1+0x238] ;  /* 0x0002380001067983 */ /* 0x002ee40000300800 */
[----:B------:R-:W3:Y:S01]  /*600b0*/  LDL.LU R7, [R1+0x23c] ;  /* 0x00023c0001077983 */ /* 0x000ee20000300800 */
[----:B--2---:R-:W-:Y:S01]  /*600c0*/  HMMA.16816.F32.BF16 R16, R8, R20, R16 ;  /* 0x000000140810723c */ /* 0x004fe20000041810 */
[----:B---3--:R-:W-:Y:S01]  /*600d0*/  STL.64 [R1+0x2e68], R6 ;  /* 0x002e680601007387 */ /* 0x008fe20000100a00 */
[----:B----4-:R0:W-:Y:S02]  /*600e0*/  STL.64 [R1+0x2e60], R4 ;  /* 0x002e600401007387 */ /* 0x0101e40000100a00 */
[----:B0-----:R-:W-:-:S02]  /*600f0*/  IMAD.MOV.U32 R4, RZ, RZ, R22 ;  /* 0x000000ffff047224 */ /* 0x001fc400078e0016 */
[----:B------:R-:W-:Y:S01]  /*60100*/  IMAD.MOV.U32 R5, RZ, RZ, R23 ;  /* 0x000000ffff057224 */ /* 0x000fe200078e0017 */
[----:B------:R-:W2:Y:S01]  /*60110*/  LDL.LU R22, [R1+0x2f6c] ;  /* 0x002f6c0001167983 */ /* 0x000ea20000300800 */
[----:B------:R-:W2:Y:S03]  /*60120*/  LDL.LU R23, [R1+0x2f68] ;  /* 0x002f680001177983 */ /* 0x000ea60000300800 */
[----:B------:R0:W-:Y:S04]  /*60130*/  STL.64 [R1+0x2e80], R4 ;  /* 0x002e800401007387 */ /* 0x0001e80000100a00 */
[----:B0-----:R-:W3:Y:S01]  /*60140*/  LDL.LU R4, [R1+0x370] ;  /* 0x0003700001047983 */ /* 0x001ee20000300800 */
[----:B------:R-:W3:Y:S02]  /*60150*/  LDL.LU R5, [R1+0x374] ;  /* 0x0003740001057983 */ /* 0x000ee40000300800 */
[----:B------:R-:W3:Y:S02]  /*60160*/  LDL.LU R6, [R1+0x378] ;  /* 0x0003780001067983 */ /* 0x000ee40000300800 */
[----:B------:R-:W3:Y:S03]  /*60170*/  LDL.LU R7, [R1+0x37c] ;  /* 0x00037c0001077983 */ /* 0x000ee60000300800 */
[----:B------:R-:W-:Y:S01]  /*60180*/  STL.64 [R1+0x380], R16 ;  /* 0x0003801001007387 */ /* 0x000fe20000100a00 */
[----:B------:R0:W-:Y:S03]  /*60190*/  STL.64 [R1+0x388], R18 ;  /* 0x0003881201007387 */ /* 0x0001e60000100a00 */
[----:B0-----:R-:W4:Y:S01]  /*601a0*/  LDL.LU.64 R18, [R1+0x2f60] ;  /* 0x002f600001127983 */ /* 0x001f220000300a00 */
[----:B------:R-:W3:Y:S03]  /*601b0*/  LDL.LU.64 R16, [R1+0x2f58] ;  /* 0x002f580001107983 */ /* 0x000ee60000300a00 */
[----:B--2---:R-:W-:Y:S01]  /*601c0*/  STL.64 [R1+0x2e28], R22 ;  /* 0x002e281601007387 */ /* 0x004fe20000100a00 */
[----:B------:R3:W-:Y:S02]  /*601d0*/  STL.64 [R1+0x2e20], R20 ;  /* 0x002e201401007387 */ /* 0x0007e40000100a00 */
[----:B---3--:R-:W-:Y:S07]  /*601e0*/  HMMA.16816.F32.BF16 R20, R8, R16, R4 ;  /* 0x000000100814723c */ /* 0x008fee0000041804 */
[----:B------:R-:W-:-:S02]  /*601f0*/  IMAD.MOV.U32 R4, RZ, RZ, R15 ;  /* 0x000000ffff047224 */ /* 0x000fc400078e000f */
[----:B------:R-:W-:Y:S01]  /*60200*/  IMAD.MOV.U32 R5, RZ, RZ, R28 ;  /* 0x000000ffff057224 */ /* 0x000fe200078e001c */
[----:B------:R-:W2:Y:S11]  /*60210*/  LDL.LU R15, [R1+0x2f54] ;  /* 0x002f5400010f7983 */ /* 0x000eb60000300800 */
[----:B------:R-:W-:Y:S02]  /*60220*/  @!UPT UIADD3 URZ, URZ, URZ, URZ ;  /* 0x0000003f3f3ff290 */ /* 0x000fe4000fffe03f */
[----:B------:R-:W-:Y:S01]  /*60230*/  STL.64 [R1+0x370], R20 ;  /* 0x0003701401007387 */ /* 0x000fe20000100a00 */
[----:B------:R-:W-:Y:S02]  /*60240*/  STL.64 [R1+0x378], R22 ;  /* 0x0003781601007387 */ /* 0x000fe40000100a00 */
[----:B------:R-:W3:Y:S02]  /*60250*/  LDL.LU R28, [R1+0x2f50] ;  /* 0x002f5000011c7983 */ /* 0x000ee40000300800 */
[----:B------:R0:W-:Y:S02]  /*60260*/  STL.64 [R1+0x2e98], R4 ;  /* 0x002e980401007387 */ /* 0x0001e40000100a00 */
[----:B0-----:R-:W-:Y:S01]  /*60270*/  HMMA.16816.F32.BF16 R4, R8, R12, R24 ;  /* 0x0000000c0804723c */ /* 0x001fe20000041818 */
[----:B------:R-:W-:Y:S01]  /*60280*/  STL.64 [R1+0x2e48], R16 ;  /* 0x002e481001007387 */ /* 0x000fe20000100a00 */
[----:B------:R-:W-:Y:S03]  /*60290*/  STL.64 [R1+0x2e18], R12 ;  /* 0x002e180c01007387 */ /* 0x000fe60000100a00 */
[----:B------:R-:W0:Y:S11]  /*602a0*/  LDSM.16.MT88.4 R24, [R29+0x22000] ;  /* 0x022000001d18783b */ /* 0x000e360000004200 */
[----:B------:R-:W-:Y:S07]  /*602b0*/  @!UPT UIADD3 URZ, URZ, URZ, URZ ;  /* 0x0000003f3f3ff290 */ /* 0x000fee000fffe03f */
[----:B------:R4:W-:Y:S01]  /*602c0*/  STL.64 [R1+0x360], R4 ;  /* 0x0003600401007387 */ /* 0x0009e20000100a00 */
[----:B------:R-:W-:Y:S02]  /*602d0*/  STL.64 [R1+0x368], R6 ;  /* 0x0003680601007387 */ /* 0x000fe40000100a00 */
[----:B----4-:R-:W-:Y:S02]  /*602e0*/  IMAD.MOV.U32 R4, RZ, RZ, R19 ;  /* 0x000000ffff047224 */ /* 0x010fe400078e0013 */
[----:B------:R-:W-:-:S05]  /*602f0*/  IMAD.MOV.U32 R5, RZ, RZ, R18 ;  /* 0x000000ffff057224 */ /* 0x000fca00078e0012 */
[----:B------:R1:W-:Y:S01]  /*60300*/  STL.64 [R1+0x2eb0], R4 ;  /* 0x002eb00401007387 */ /* 0x0003e20000100a00 */
[----:B------:R-:W4:Y:S02]  /*60310*/  LDL.LU R16, [R1+0x220] ;  /* 0x0002200001107983 */ /* 0x000f240000300800 */
[----:B------:R-:W4:Y:S02]  /*60320*/  LDL.LU R17, [R1+0x224] ;  /* 0x0002240001117983 */ /* 0x000f240000300800 */
[----:B------:R-:W2:Y:S01]  /*60330*/  LDL.LU R18, [R1+0x228] ;  /* 0x0002280001127983 */ /* 0x000ea20000300800 */
[----:B------:R-:W2:Y:S01]  /*60340*/  LDL.LU R19, [R1+0x22c] ;  /* 0x00022c0001137983 */ /* 0x000ea20000300800 */
[----:B-1----:R-:W-:Y:S02]  /*60350*/  IMAD.MOV.U32 R4, RZ, RZ, R3 ;  /* 0x000000ffff047224 */ /* 0x002fe400078e0003 */
[----:B------:R-:W-:Y:S01]  /*60360*/  IMAD.MOV.U32 R5, RZ, RZ, R14 ;  /* 0x000000ffff057224 */ /* 0x000fe200078e000e */
[----:B------:R-:W3:Y:S01]  /*60370*/  LDL.LU R3, [R1+0x2f4c] ;  /* 0x002f4c0001037983 */ /* 0x000ee20000300800 */
[----:B------:R-:W3:Y:S03]  /*60380*/  LDL.LU R14, [R1+0x2f48] ;  /* 0x002f4800010e7983 */ /* 0x000ee60000300800 */
[----:B------:R-:W-:Y:S04]  /*60390*/  STL.64 [R1+0x2ec8], R4 ;  /* 0x002ec80401007387 */ /* 0x000fe80000100a00 */
[----:B--2---:R-:W-:Y:S01]  /*603a0*/  STL.64 [R1+0x2e78], R18 ;  /* 0x002e781201007387 */ /* 0x004fe20000100a00 */
[----:B----4-:R1:W-:Y:S03]  /*603b0*/  STL.64 [R1+0x2e70], R16 ;  /* 0x002e701001007387 */ /* 0x0103e60000100a00 */
[----:B-1----:R-:W2:Y:S01]  /*603c0*/  LDL.LU R16, [R1+0x2d0] ;  /* 0x0002d00001107983 */ /* 0x002ea20000300800 */
[----:B------:R-:W2:Y:S02]  /*603d0*/  LDL.LU R17, [R1+0x2d4] ;  /* 0x0002d40001117983 */ /* 0x000ea40000300800 */
[----:B------:R-:W4:Y:S02]  /*603e0*/  LDL.LU R18, [R1+0x2d8] ;  /* 0x0002d80001127983 */ /* 0x000f240000300800 */
[----:B------:R-:W4:Y:S02]  /*603f0*/  LDL.LU R19, [R1+0x2dc] ;  /* 0x0002dc0001137983 */ /* 0x000f240000300800 */
[----:B------:R-:W-:-:S02]  /*60400*/  IMAD.MOV.U32 R4, RZ, RZ, R0 ;  /* 0x000000ffff047224 */ /* 0x000fc400078e0000 */
[----:B------:R-:W-:Y:S01]  /*60410*/  IMAD.MOV.U32 R5, RZ, RZ, R2 ;  /* 0x000000ffff057224 */ /* 0x000fe200078e0002 */
[----:B------:R-:W2:Y:S01]  /*60420*/  LDL.LU R0, [R1+0x2f44] ;  /* 0x002f440001007983 */ /* 0x000ea20000300800 */
[----:B------:R-:W2:Y:S03]  /*60430*/  LDL.LU R2, [R1+0x2f40] ;  /* 0x002f400001027983 */ /* 0x000ea60000300800 */
[----:B------:R3:W-:Y:S02]  /*60440*/  STL.64 [R1+0x2ee0], R4 ;  /* 0x002ee00401007387 */ /* 0x0007e40000100a00 */
[----:B---3--:R-:W-:Y:S02]  /*60450*/  IMAD.MOV.U32 R4, RZ, RZ, R28 ;  /* 0x000000ffff047224 */ /* 0x008fe400078e001c */
[----:B------:R-:W-:Y:S01]  /*60460*/  IMAD.MOV.U32 R5, RZ, RZ, R15 ;  /* 0x000000ffff057224 */ /* 0x000fe200078e000f */
[----:B----4-:R-:W-:Y:S01]  /*60470*/  STL.64 [R1+0x2e90], R18 ;  /* 0x002e901201007387 */ /* 0x010fe20000100a00 */
[----:B--2---:R1:W-:Y:S03]  /*60480*/  STL.64 [R1+0x2e88], R16 ;  /* 0x002e881001007387 */ /* 0x0043e60000100a00 */
[----:B-1----:R-:W2:Y:S01]  /*60490*/  LDL.LU R16, [R1+0x2e0] ;  /* 0x0002e00001107983 */ /* 0x002ea20000300800 */
[----:B------:R-:W2:Y:S02]  /*604a0*/  LDL.LU R17, [R1+0x2e4] ;  /* 0x0002e40001117983 */ /* 0x000ea40000300800 */
[----:B------:R-:W3:Y:S02]  /*604b0*/  LDL.LU R18, [R1+0x2e8] ;  /* 0x0002e80001127983 */ /* 0x000ee40000300800 */
[----:B------:R-:W3:Y:S01]  /*604c0*/  LDL.LU R19, [R1+0x2ec] ;  /* 0x0002ec0001137983 */ /* 0x000ee20000300800 */
[----:B------:R1:W-:Y:S04]  /*604d0*/  STL.64 [R1+0x2ef8], R4 ;  /* 0x002ef80401007387 */ /* 0x0003e80000100a00 */
[----:B-1----:R-:W4:Y:S04]  /*604e0*/  LDL.64 R4, [R1+0x1d0] ;  /* 0x0001d00001047983 */ /* 0x002f280000100a00 */
[----:B----4-:R-:W-:Y:S01]  /*604f0*/  STL.64 [R1+0x2f10], R4 ;  /* 0x002f100401007387 */ /* 0x010fe20000100a00 */
[----:B---3--:R-:W-:Y:S02]  /*60500*/  STL.64 [R1+0x2ea8], R18 ;  /* 0x002ea81201007387 */ /* 0x008fe40000100a00 */
[----:B--2---:R1:W-:Y:S02]  /*60510*/  STL.64 [R1+0x2ea0], R16 ;  /* 0x002ea01001007387 */ /* 0x0043e40000100a00 */
[----:B-1----:R-:W2:Y:S01]  /*60520*/  LDL.LU R16, [R1+0x2f0] ;  /* 0x0002f00001107983 */ /* 0x002ea20000300800 */
[----:B------:R-:W2:Y:S02]  /*60530*/  LDL.LU R17, [R1+0x2f4] ;  /* 0x0002f40001117983 */ /* 0x000ea40000300800 */
[----:B------:R-:W3:Y:S02]  /*60540*/  LDL.LU R18, [R1+0x2f8] ;  /* 0x0002f80001127983 */ /* 0x000ee40000300800 */
[----:B------:R-:W3:Y:S02]  /*60550*/  LDL.LU R19, [R1+0x2fc] ;  /* 0x0002fc0001137983 */ /* 0x000ee40000300800 */
[----:B------:R-:W-:-:S02]  /*60560*/  IMAD.MOV.U32 R4, RZ, RZ, R14 ;  /* 0x000000ffff047224 */ /* 0x000fc400078e000e */
[----:B------:R-:W-:-:S05]  /*60570*/  IMAD.MOV.U32 R5, RZ, RZ, R3 ;  /* 0x000000ffff057224 */ /* 0x000fca00078e0003 */
[----:B------:R-:W-:Y:S04]  /*60580*/  STL.64 [R1+0x2f28], R4 ;  /* 0x002f280401007387 */ /* 0x000fe80000100a00 */
[----:B---3--:R-:W-:Y:S01]  /*60590*/  STL.64 [R1+0x2ec0], R18 ;  /* 0x002ec01201007387 */ /* 0x008fe20000100a00 */
[----:B--2---:R1:W-:Y:S03]  /*605a0*/  STL.64 [R1+0x2eb8], R16 ;  /* 0x002eb81001007387 */ /* 0x0043e60000100a00 */
[----:B-1----:R-:W2:Y:S01]  /*605b0*/  LDL.LU R16, [R1+0x300] ;  /* 0x0003000001107983 */ /* 0x002ea20000300800 */
[----:B------:R-:W2:Y:S02]  /*605c0*/  LDL.LU R17, [R1+0x304] ;  /* 0x0003040001117983 */ /* 0x000ea40000300800 */
[----:B------:R-:W3:Y:S02]  /*605d0*/  LDL.LU R18, [R1+0x308] ;  /* 0x0003080001127983 */ /* 0x000ee40000300800 */
[----:B------:R-:W3:Y:S02]  /*605e0*/  LDL.LU R19, [R1+0x30c] ;  /* 0x00030c0001137983 */ /* 0x000ee40000300800 */
        /* <DEDUP_REMOVED lines=24> */
[----:B------:R-:W-:-:S02]  /*60770*/  IMAD.MOV.U32 R4, RZ, RZ, R2 ;  /* 0x000000ffff047224 */ /* 0x000fc400078e0002 */
[----:B------:R-:W-:Y:S01]  /*60780*/  IMAD.MOV.U32 R5, RZ, RZ, R0 ;  /* 0x000000ffff057224 */ /* 0x000fe200078e0000 */
[----:B---3--:R-:W-:Y:S01]  /*60790*/  STL.64 [R1+0x2f38], R18 ;  /* 0x002f381201007387 */ /* 0x008fe20000100a00 */
[----:B--2---:R1:W-:Y:S03]  /*607a0*/  STL.64 [R1+0x2f30], R16 ;  /* 0x002f301001007387 */ /* 0x0043e60000100a00 */
[----:B-1----:R-:W2:Y:S01]  /*607b0*/  LDL.LU R16, [R1+0x350] ;  /* 0x0003500001107983 */ /* 0x002ea20000300800 */
[----:B------:R-:W2:Y:S02]  /*607c0*/  LDL.LU R17, [R1+0x354] ;  /* 0x0003540001117983 */ /* 0x000ea40000300800 */
[----:B------:R-:W2:Y:S02]  /*607d0*/  LDL.LU R18, [R1+0x358] ;  /* 0x0003580001127983 */ /* 0x000ea40000300800 */
[----:B------:R-:W2:Y:S01]  /*607e0*/  LDL.LU R19, [R1+0x35c] ;  /* 0x00035c0001137983 */ /* 0x000ea20000300800 */
[----:B------:R-:W3:Y:S01]  /*607f0*/  LDL.LU.64 R12, [R1+0x20] ;  /* 0x00002000010c7983 */ /* 0x000ee20000300a00 */
[----:B------:R-:W4:Y:S01]  /*60800*/  LDL.LU.64 R20, [R1] ;  /* 0x0000000001147983 */ /* 0x000f220000300a00 */
[C---:B--2---:R-:W-:Y:S02]  /*60810*/  HMMA.16816.F32.BF16 R4, R8.reuse, R4, R16 ;  /* 0x000000040804723c */ /* 0x044fe40000041810 */
[----:B----4-:R1:W-:Y:S04]  /*60820*/  STL.64 [R1+0x2e40], R20 ;  /* 0x002e401401007387 */ /* 0x0103e80000100a00 */
[----:B-1----:R-:W2:Y:S01]  /*60830*/  LDL.LU.64 R20, [R1+0x10] ;  /* 0x0000100001147983 */ /* 0x002ea20000300a00 */
[----:B0-----:R-:W-:Y:S02]  /*60840*/  STL.64 [R1+0x2d70], R26 ;  /* 0x002d701a01007387 */ /* 0x001fe40000100a00 */
[----:B------:R0:W-:Y:S02]  /*60850*/  STL.64 [R1+0x2d68], R24 ;  /* 0x002d681801007387 */ /* 0x0001e40000100a00 */
[----:B0-----:R-:W4:Y:S01]  /*60860*/  LDL.LU.64 R24, [R1+0x160] ;  /* 0x0001600001187983 */ /* 0x001f220000300a00 */
[----:B------:R-:W2:Y:S02]  /*60870*/  LDL.LU.64 R18, [R1+0x2f38] ;  /* 0x002f380001127983 */ /* 0x000ea40000300a00 */
[----:B------:R-:W2:Y:S09]  /*60880*/  LDL.LU.64 R16, [R1+0x2f30] ;  /* 0x002f300001107983 */ /* 0x000eb20000300a00 */
[----:B------:R0:W-:Y:S01]  /*60890*/  STL.64 [R1+0x350], R4 ;  /* 0x0003500401007387 */ /* 0x0001e20000100a00 */
[----:B------:R2:W-:Y:S04]  /*608a0*/  STL.64 [R1+0x358], R6 ;  /* 0x0003580601007387 */ /* 0x0005e80000100a00 */
[----:B0-----:R-:W2:Y:S02]  /*608b0*/  LDL.LU.64 R4, [R1+0x2f28] ;  /* 0x002f280001047983 */ /* 0x001ea40000300a00 */
[C---:B--2---:R-:W-:Y:S02]  /*608c0*/  HMMA.16816.F32.BF16 R4, R8.reuse, R4, R16 ;  /* 0x000000040804723c */ /* 0x044fe40000041810 */
[----:B------:R-:W2:Y:S01]  /*608d0*/  LDL.LU.64 R18, [R1+0x2f20] ;  /* 0x002f200001127983 */ /* 0x000ea20000300a00 */
[----:B------:R-:W2:Y:S11]  /*608e0*/  LDL.LU.64 R16, [R1+0x2f18] ;  /* 0x002f180001107983 */ /* 0x000eb60000300a00 */
[----:B------:R-:W-:Y:S09]  /*608f0*/  @!UPT UIADD3 URZ, URZ, URZ, URZ ;  /* 0x0000003f3f3ff290 */ /* 0x000ff2000fffe03f */
[----:B------:R0:W-:Y:S01]  /*60900*/  STL.64 [R1+0x340], R4 ;  /* 0x0003400401007387 */ /* 0x0001e20000100a00 */
[----:B------:R-:W-:Y:S03]  /*60910*/  STL.64 [R1+0x348], R6 ;  /* 0x0003480601007387 */ /* 0x000fe60000100a00 */
        /* <DEDUP_REMOVED lines=46> */
[----:B------:R-:W3:Y:S01]  /*60c00*/  LDL.LU.64 R18, [R1+0x2e78] ;  /* 0x002e780001127983 */ /* 0x000ee20000300a00 */
[----:B------:R-:W3:Y:S11]  /*60c10*/  LDL.LU.64 R16, [R1+0x2e70] ;  /* 0x002e700001107983 */ /* 0x000ef60000300a00 */
[----:B------:R-:W-:Y:S09]  /*60c20*/  @!UPT UIADD3 URZ, URZ, URZ, URZ ;  /* 0x0000003f3f3ff290 */ /* 0x000ff2000fffe03f */
[----:B------:R-:W-:Y:S01]  /*60c30*/  STL.64 [R1+0x2d0], R4 ;  /* 0x0002d00401007387 */ /* 0x000fe20000100a00 */
[----:B------:R0:W-:Y:S03]  /*60c40*/  STL.64 [R1+0x2d8], R6 ;  /* 0x0002d80601007387 */ /* 0x0001e60000100a00 */
[----:B0-----:R-:W4:Y:S01]  /*60c50*/  LDL.LU.64 R6, [R1+0x2e68] ;  /* 0x002e680001067983 */ /* 0x001f220000300a00 */
[----:B------:R-:W4:Y:S02]  /*60c60*/  LDL.LU.64 R4, [R1+0x2e60] ;  /* 0x002e600001047983 */ /* 0x000f240000300a00 */
[----:B----4-:R-:W-:Y:S01]  /*60c70*/  HMMA.16816.F32.BF16 R8, R8, R24, R4 ;  /* 0x000000180808723c */ /* 0x010fe20000041804 */
[----:B------:R-:W3:Y:S01]  /*60c80*/  LDL.LU.64 R6, [R1+0x2e58] ;  /* 0x002e580001067983 */ /* 0x000ee20000300a00 */
[----:B------:R-:W3:Y:S11]  /*60c90*/  LDL.LU.64 R4, [R1+0x2e50] ;  /* 0x002e500001047983 */ /* 0x000ef60000300a00 */
[----:B------:R-:W-:Y:S10]  /*60ca0*/  @!UPT UIADD3 URZ, URZ, URZ, URZ ;  /* 0x0000003f3f3ff290 */ /* 0x000ff4000fffe03f */
[----:B------:R0:W-:Y:S01]  /*60cb0*/  STL.64 [R1+0x230], R8 ;  /* 0x0002300801007387 */ /* 0x0001e20000100a00 */
[----:B------:R1:W-:Y:S03]  /*60cc0*/  STL.64 [R1+0x238], R10 ;  /* 0x0002380a01007387 */ /* 0x0003e60000100a00 */
[----:B0-----:R-:W2:Y:S01]  /*60cd0*/  LDL.LU R8, [R1+0x1f0] ;  /* 0x0001f00001087983 */ /* 0x001ea20000300800 */
[----:B------:R-:W2:Y:S02]  /*60ce0*/  LDL.LU R9, [R1+0x1f4] ;  /* 0x0001f40001097983 */ /* 0x000ea40000300800 */
[----:B-1----:R-:W4:Y:S02]  /*60cf0*/  LDL.LU R10, [R1+0x1f8] ;  /* 0x0001f800010a7983 */ /* 0x002f240000300800 */
[----:B------:R-:W4:Y:S02]  /*60d00*/  LDL.LU R11, [R1+0x1fc] ;  /* 0x0001fc00010b7983 */ /* 0x000f240000300800 */
[----:B----4-:R-:W-:Y:S01]  /*60d10*/  STL.64 [R1+0x2e38], R10 ;  /* 0x002e380a01007387 */ /* 0x010fe20000100a00 */
[----:B--2---:R0:W-:Y:S03]  /*60d20*/  STL.64 [R1+0x2e30], R8 ;  /* 0x002e300801007387 */ /* 0x0041e60000100a00 */
[----:B0-----:R-:W2:Y:S01]  /*60d30*/  LDL.LU R8, [R1+0x200] ;  /* 0x0002000001087983 */ /* 0x001ea20000300800 */
[----:B------:R-:W2:Y:S02]  /*60d40*/  LDL.LU R9, [R1+0x204] ;  /* 0x0002040001097983 */ /* 0x000ea40000300800 */
[----:B------:R-:W2:Y:S02]  /*60d50*/  LDL.LU R10, [R1+0x208] ;  /* 0x00020800010a7983 */ /* 0x000ea40000300800 */
[----:B------:R-:W2:Y:S01]  /*60d60*/  LDL.LU R11, [R1+0x20c] ;  /* 0x00020c00010b7983 */ /* 0x000ea20000300800 */
[----:B------:R0:W-:Y:S04]  /*60d70*/  STL.64 [R1+0x2d88], R24 ;  /* 0x002d881801007387 */ /* 0x0001e80000100a00 */
[----:B0-----:R-:W4:Y:S01]  /*60d80*/  LDL.LU R24, [R1+0x210] ;  /* 0x0002100001187983 */ /* 0x001f220000300800 */
[----:B------:R-:W4:Y:S02]  /*60d90*/  LDL.LU R25, [R1+0x214] ;  /* 0x0002140001197983 */ /* 0x000f240000300800 */
[----:B------:R-:W4:Y:S02]  /*60da0*/  LDL.LU R26, [R1+0x218] ;  /* 0x00021800011a7983 */ /* 0x000f240000300800 */
[----:B------:R-:W4:Y:S01]  /*60db0*/  LDL.LU R27, [R1+0x21c] ;  /* 0x00021c00011b7983 */ /* 0x000f220000300800 */
[C---:B---3--:R-:W-:Y:S01]  /*60dc0*/  HMMA.16816.F32.BF16 R16, R4.reuse, R12, R16 ;  /* 0x0000000c0410723c */ /* 0x048fe20000041810 */
[----:B------:R-:W-:Y:S11]  /*60dd0*/  IMAD.MOV.U32 R3, RZ, RZ, R13 ;  /* 0x000000ffff037224 */ /* 0x000ff600078e000d */
[----:B------:R-:W-:Y:S11]  /*60de0*/  @!UPT UIADD3 URZ, URZ, URZ, URZ ;  /* 0x0000003f3f3ff290 */ /* 0x000ff6000fffe03f */
[----:B------:R0:W-:Y:S01]  /*60df0*/  STL.64 [R1+0x220], R16 ;  /* 0x0002201001007387 */ /* 0x0001e20000100a00 */
[----:B------:R1:W-:Y:S03]  /*60e00*/  STL.64 [R1+0x228], R18 ;  /* 0x0002281201007387 */ /* 0x0003e60000100a00 */
[----:B0-----:R-:W3:Y:S01]  /*60e10*/  LDL.LU.64 R16, [R1+0x2e48] ;  /* 0x002e480001107983 */ /* 0x001ee20000300a00 */
[----:B-1----:R-:W-:Y:S02]  /*60e20*/  IMAD.MOV.U32 R18, RZ, RZ, R12 ;  /* 0x000000ffff127224 */ /* 0x002fe400078e000c */
[----:B------:R-:W3:Y:S02]  /*60e30*/  LDL.LU R12, [R1+0x500] ;  /* 0x00050000010c7983 */ /* 0x000ee40000300800 */
[----:B------:R-:W3:Y:S01]  /*60e40*/  LDL.LU R13, [R1+0x504] ;  /* 0x00050400010d7983 */ /* 0x000ee20000300800 */
[----:B------:R-:W3:Y:S01]  /*60e50*/  LDL.LU R14, [R1+0x508] ;  /* 0x00050800010e7983 */ /* 0x000ee20000300800 */
[----:B------:R-:W3:Y:S02]  /*60e60*/  LDL.LU R15, [R1+0x50c] ;  /* 0x00050c00010f7983 */ /* 0x000ee40000300800 */
[----:B------:R-:W-:Y:S01]  /*60e70*/  IMAD.MOV.U32 R19, RZ, RZ, R21 ;  /* 0x000000ffff137224 */ /* 0x000fe200078e0015 */
[C---:B----4-:R-:W-:Y:S11]  /*60e80*/  HMMA.16816.F32.BF16 R24, R4.reuse, R20, R24 ;  /* 0x000000140418723c */ /* 0x050ff60000041818 */
[----:B------:R-:W-:Y:S11]  /*60e90*/  @!UPT UIADD3 URZ, URZ, URZ, URZ ;  /* 0x0000003f3f3ff290 */ /* 0x000ff6000fffe03f */
[----:B------:R-:W-:Y:S01]  /*60ea0*/  @!UPT UIADD3 URZ, URZ, URZ, URZ ;  /* 0x0000003f3f3ff290 */ /* 0x000fe2000fffe03f */
[----:B------:R0:W-:Y:S01]  /*60eb0*/  STL.64 [R1+0x210], R24 ;  /* 0x0002101801007387 */ /* 0x0001e20000100a00 */
[----:B------:R1:W-:Y:S02]  /*60ec0*/  STL.64 [R1+0x218], R26 ;  /* 0x0002181a01007387 */ /* 0x0003e40000100a00 */
[----:B0-----:R-:W-:Y:S02]  /*60ed0*/  IMAD.MOV.U32 R24, RZ, RZ, R20 ;  /* 0x000000ffff187224 */ /* 0x001fe400078e0014 */
[----:B------:R-:W2:Y:S02]  /*60ee0*/  LDL.LU.64 R20, [R1+0x2e40] ;  /* 0x002e400001147983 */ /* 0x000ea40000300a00 */
[----:B--2---:R-:W-:Y:S01]  /*60ef0*/  HMMA.16816.F32.BF16 R8, R4, R20, R8 ;  /* 0x000000140408723c */ /* 0x004fe20000041808 */
[----:B-1----:R-:W-:Y:S02]  /*60f00*/  IMAD.MOV.U32 R26, RZ, RZ, R20 ;  /* 0x000000ffff1a7224 */ /* 0x002fe400078e0014 */
[----:B------:R-:W-:Y:S11]  /*60f10*/  IMAD.MOV.U32 R25, RZ, RZ, R21 ;  /* 0x000000ffff197224 */ /* 0x000ff600078e0015 */
[----:B------:R-:W-:Y:S09]  /*60f20*/  @!UPT UIADD3 URZ, URZ, URZ, URZ ;  /* 0x0000003f3f3ff290 */ /* 0x000ff2000fffe03f */
[----:B------:R-:W-:Y:S01]  /*60f30*/  STL.64 [R1+0x200], R8 ;  /* 0x0002000801007387 */ /* 0x000fe20000100a00 */
[----:B------:R0:W-:Y:S03]  /*60f40*/  STL.64 [R1+0x208], R10 ;  /* 0x0002080a01007387 */ /* 0x0001e60000100a00 */
[----:B0-----:R-:W2:Y:S01]  /*60f50*/  LDL.LU.64 R10, [R1+0x2e38] ;  /* 0x002e3800010a7983 */ /* 0x001ea20000300a00 */
[----:B------:R-:W2:Y:S02]  /*60f60*/  LDL.LU.64 R8, [R1+0x2e30] ;  /* 0x002e300001087983 */ /* 0x000ea40000300a00 */
[----:B------:R-:W4:Y:S02]  /*60f70*/  LDL.LU.64 R22, [R1+0x2e28] ;  /* 0x002e280001167983 */ /* 0x000f240000300a00 */
[----:B------:R-:W2:Y:S01]  /*60f80*/  LDL.LU.64 R20, [R1+0x2e20] ;  /* 0x002e200001147983 */ /* 0x000ea20000300a00 */
[----:B------:R-:W-:Y:S01]  /*60f90*/  STL [R1+0x2dc0], R26 ;  /* 0x002dc01a01007387 */ /* 0x000fe20000100800 */
[----:B------:R0:W-:Y:S03]  /*60fa0*/  STL.64 [R1+0x2db8], R24 ;  /* 0x002db81801007387 */ /* 0x0001e60000100a00 */
[----:B0-----:R-:W2:Y:S04]  /*60fb0*/  LDL.LU.64 R24, [R1+0x1b0] ;  /* 0x0001b00001187983 */ /* 0x001ea80000300a00 */
[----:B--2---:R0:W-:Y:S04]  /*60fc0*/  STL.64 [R1+0x2dd0], R24 ;  /* 0x002dd01801007387 */ /* 0x0041e80000100a00 */
[----:B0-----:R-:W2:Y:S04]  /*60fd0*/  LDL.LU.64 R24, [R1+0x1c0] ;  /* 0x0001c00001187983 */ /* 0x001ea80000300a00 */
[----:B--2---:R0:W-:Y:S02]  /*60fe0*/  STL.64 [R1+0x2de8], R24 ;  /* 0x002de81801007387 */ /* 0x0041e40000100a00 */
[----:B0-----:R-:W-:-:S02]  /*60ff0*/  IMAD.MOV.U32 R24, RZ, RZ, R2 ;  /* 0x000000ffff187224 */ /* 0x001fc400078e0002 */
[----:B------:R-:W-:-:S05]  /*61000*/  IMAD.MOV.U32 R25, RZ, RZ, R0 ;  /* 0x000000ffff197224 */ /* 0x000fca00078e0000 */
[----:B------:R0:W-:Y:S02]  /*61010*/  STL.64 [R1+0x2e00], R24 ;  /* 0x002e001801007387 */ /* 0x0001e40000100a00 */
[C---:B0-----:R-:W-:Y:S02]  /*61020*/  HMMA.16816.F32.BF16 R24, R4.reuse, R20, R8 ;  /* 0x000000140418723c */ /* 0x041fe40000041808 */
[----:B------:R-:W2:Y:S06]  /*61030*/  LDL.LU.64 R8, [R1+0x30] ;  /* 0x0000300001087983 */ /* 0x000eac0000300a00 */
[C---:B---3--:R-:W-:Y:S01]  /*61040*/  HMMA.16816.F32.BF16 R12, R4.reuse, R16, R12 ;  /* 0x00000010040c723c */ /* 0x048fe2000004180c */
[----:B--2---:R0:W-:Y:S11]  /*61050*/  STL.64 [R1+0x2e10], R8 ;  /* 0x002e100801007387 */ /* 0x0041f60000100a00 */
[----:B------:R-:W-:Y:S03]  /*61060*/  @!UPT UIADD3 URZ, URZ, URZ, URZ ;  /* 0x0000003f3f3ff290 */ /* 0x000fe6000fffe03f */
[----:B------:R1:W-:Y:S02]  /*61070*/  STL.64 [R1+0x1f0], R24 ;  /* 0x0001f01801007387 */ /* 0x0003e40000100a00 */
[----:B------:R-:W-:Y:S01]  /*61080*/  STL.64 [R1+0x1f8], R26 ;  /* 0x0001f81a01007387 */ /* 0x000fe20000100a00 */
[----:B0-----:R-:W2:Y:S01]  /*61090*/  LDL.LU R8, [R1+0x4f0] ;  /* 0x0004f00001087983 */ /* 0x001ea20000300800 */
[----:B------:R-:W2:Y:S02]  /*610a0*/  LDL.LU R9, [R1+0x4f4] ;  /* 0x0004f40001097983 */ /* 0x000ea40000300800 */
[----:B------:R-:W2:Y:S02]  /*610b0*/  LDL.LU R10, [R1+0x4f8] ;  /* 0x0004f800010a7983 */ /* 0x000ea40000300800 */
[----:B------:R-:W2:Y:S01]  /*610c0*/  LDL.LU R11, [R1+0x4fc] ;  /* 0x0004fc00010b7983 */ /* 0x000ea20000300800 */
[----:B------:R-:W3:Y:S01]  /*610d0*/  LDL R2, [R1+0x694] ;  /* 0x0006940001027983 */ /* 0x000ee20000100800 */
[----:B-1----:R-:W2:Y:S02]  /*610e0*/  LDL.LU.64 R24, [R1+0x1e0] ;  /* 0x0001e00001187983 */ /* 0x002ea40000300a00 */
[----:B----4-:R-:W-:Y:S02]  /*610f0*/  STL.64 [R1+0x2d18], R22 ;  /* 0x002d181601007387 */ /* 0x010fe40000100a00 */
[----:B------:R0:W-:Y:S02]  /*61100*/  STL.64 [R1+0x2d10], R20 ;  /* 0x002d101401007387 */ /* 0x0001e40000100a00 */
[----:B0-----:R-:W4:Y:S01]  /*61110*/  LDL.LU R20, [R1+0x4e0] ;  /* 0x0004e00001147983 */ /* 0x001f220000300800 */
[----:B------:R-:W4:Y:S02]  /*61120*/  LDL.LU R21, [R1+0x4e4] ;  /* 0x0004e40001157983 */ /* 0x000f240000300800 */
[----:B------:R-:W4:Y:S02]  /*61130*/  LDL.LU R22, [R1+0x4e8] ;  /* 0x0004e80001167983 */ /* 0x000f240000300800 */
[----:B------:R-:W4:Y:S01]  /*61140*/  LDL.LU R23, [R1+0x4ec] ;  /* 0x0004ec0001177983 */ /* 0x000f220000300800 */
[----:B------:R0:W-:Y:S01]  /*61150*/  STL.64 [R1+0x150], R12 ;  /* 0x0001500c01007387 */ /* 0x0001e20000100a00 */
[----:B------:R-:W-:Y:S03]  /*61160*/  STL.64 [R1+0x158], R14 ;  /* 0x0001580e01007387 */ /* 0x000fe60000100a00 */
[----:B0-----:R-:W2:Y:S01]  /*61170*/  LDL.LU.64 R12, [R1+0x2e18] ;  /* 0x002e1800010c7983 */ /* 0x001ea20000300a00 */
[----:B------:R0:W-:Y:S02]  /*61180*/  STL [R1+0x2d64], R16 ;  /* 0x002d641001007387 */ /* 0x0001e40000100800 */
[----:B------:R1:W-:Y:S02]  /*61190*/  STL [R1+0x2d60], R17 ;  /* 0x002d601101007387 */ /* 0x0003e40000100800 */
[----:B------:R1:W-:Y:S01]  /*611a0*/  STL.64 [R1+0x2e08], R18 ;  /* 0x002e081201007387 */ /* 0x0003e20000100a00 */
[----:B0-----:R-:W3:Y:S01]  /*611b0*/  LDL.LU R16, [R1+0x560] ;  /* 0x0005600001107983 */ /* 0x001ee20000300800 */
[----:B-1----:R-:W3:Y:S03]  /*611c0*/  LDL.LU R17, [R1+0x564] ;  /* 0x0005640001117983 */ /* 0x002ee60000300800 */
[----:B------:R-:W3:Y:S01]  /*611d0*/  LDL.LU R18, [R1+0x568] ;  /* 0x0005680001127983 */ /* 0x000ee20000300800 */
[----:B------:R-:W3:Y:S01]  /*611e0*/  LDL.LU R19, [R1+0x56c] ;  /* 0x00056c0001137983 */ /* 0x000ee20000300800 */
[C---:B--2---:R-:W-:Y:S11]  /*611f0*/  HMMA.16816.F32.BF16 R8, R4.reuse, R12, R8 ;  /* 0x0000000c0408723c */ /* 0x044ff60000041808 */
[----:B------:R-:W-:Y:S11]  /*61200*/  @!UPT UIADD3 URZ, URZ, URZ, URZ ;  /* 0x0000003f3f3ff290 */ /* 0x000ff6000fffe03f */
[----:B------:R-:W-:Y:S01]  /*61210*/  @!UPT UIADD3 URZ, URZ, URZ, URZ ;  /* 0x0000003f3f3ff290 */ /* 0x000fe2000fffe03f */
[----:B------:R0:W-:Y:S01]  /*61220*/  STL.64 [R1+0x140], R8 ;  /* 0x0001400801007387 */ /* 0x0001e20000100a00 */
[----:B------:R-:W-:Y:S03]  /*61230*/  STL.64 [R1+0x148], R10 ;  /* 0x0001480a01007387 */ /* 0x000fe60000100a00 */
[----:B0-----:R-:W4:Y:S01]  /*61240*/  LDL.LU.64 R8, [R1+0x2e10] ;  /* 0x002e100001087983 */ /* 0x001f220000300a00 */
        /* <DEDUP_REMOVED lines=11> */
[C---:B----4-:R-:W-:Y:S08]  /*61300*/  HMMA.16816.F32.BF16 R20, R4.reuse, R8, R20 ;  /* 0x000000080414723c */ /* 0x050ff00000041814 */
[----:B---3--:R-:W-:Y:S01]  /*61310*/  HMMA.16816.F32.BF16 R16, R4, R24, R16 ;  /* 0x000000180410723c */ /* 0x008fe20000041810 */
[----:B--2---:R-:W-:Y:S01]  /*61320*/  STL.64 [R1+0x2df8], R14 ;  /* 0x002df80e01007387 */ /* 0x004fe20000100a00 */
[----:B------:R0:W-:Y:S03]  /*61330*/  STL.64 [R1+0x2df0], R12 ;  /* 0x002df00c01007387 */ /* 0x0001e60000100a00 */
[----:B0-----:R-:W2:Y:S01]  /*61340*/  LDL.LU R12, [R1+0x550] ;  /* 0x00055000010c7983 */ /* 0x001ea20000300800 */
[----:B------:R-:W2:Y:S02]  /*61350*/  LDL.LU R13, [R1+0x554] ;  /* 0x00055400010d7983 */ /* 0x000ea40000300800 */
[----:B------:R-:W2:Y:S02]  /*61360*/  LDL.LU R14, [R1+0x558] ;  /* 0x00055800010e7983 */ /* 0x000ea40000300800 */
[----:B------:R-:W2:Y:S05]  /*61370*/  LDL.LU R15, [R1+0x55c] ;  /* 0x00055c00010f7983 */ /* 0x000eaa0000300800 */
[----:B------:R-:W-:Y:S01]  /*61380*/  STL.64 [R1+0x130], R20 ;  /* 0x0001301401007387 */ /* 0x000fe20000100a00 */
[----:B------:R0:W-:Y:S02]  /*61390*/  STL.64 [R1+0x138], R22 ;  /* 0x0001381601007387 */ /* 0x0001e40000100a00 */
[----:B0-----:R-:W-:-:S02]  /*613a0*/  IMAD.MOV.U32 R23, RZ, RZ, R8 ;  /* 0x000000ffff177224 */ /* 0x001fc400078e0008 */
[----:B------:R-:W-:Y:S02]  /*613b0*/  IMAD.MOV.U32 R22, RZ, RZ, R9 ;  /* 0x000000ffff167224 */ /* 0x000fe400078e0009 */
[----:B------:R-:W0:Y:S04]  /*613c0*/  LDSM.16.MT88.4 R8, [R2+0x22800] ;  /* 0x022800000208783b */ /* 0x000e280000004200 */
[----:B0-----:R-:W-:Y:S01]  /*613d0*/  STL.64 [R1+0x2c30], R10 ;  /* 0x002c300a01007387 */ /* 0x001fe20000100a00 */
[----:B------:R0:W-:Y:S03]  /*613e0*/  STL.64 [R1+0x2c28], R8 ;  /* 0x002c280801007387 */ /* 0x0001e60000100a00 */
[----:B0-----:R-:W3:Y:S01]  /*613f0*/  LDL.LU.64 R8, [R1+0x1a0] ;  /* 0x0001a00001087983 */ /* 0x001ee20000300a00 */
[----:B------:R0:W-:Y:S02]  /*61400*/  STL.64 [R1+0x120], R16 ;  /* 0x0001201001007387 */ /* 0x0001e40000100a00 */
[----:B------:R1:W-:Y:S02]  /*61410*/  STL.64 [R1+0x128], R18 ;  /* 0x0001281201007387 */ /* 0x0003e40000100a00 */
[----:B0-----:R-:W-:Y:S01]  /*61420*/  IMAD.MOV.U32 R16, RZ, RZ, R24 ;  /* 0x000000ffff107224 */ /* 0x001fe200078e0018 */
[----:B-1----:R-:W4:Y:S01]  /*61430*/  LDL.LU.64 R18, [R1+0x2e08] ;  /* 0x002e080001127983 */ /* 0x002f220000300a00 */
[----:B------:R-:W-:-:S02]  /*61440*/  IMAD.MOV.U32 R17, RZ, RZ, R25 ;  /* 0x000000ffff117224 */ /* 0x000fc400078e0019 */
[----:B------:R-:W2:Y:S03]  /*61450*/  LDL.LU.64 R24, [R1+0x2e00] ;  /* 0x002e000001187983 */ /* 0x000ea60000300a00 */
[----:B------:R-:W-:Y:S01]  /*61460*/  STL.64 [R1+0x2d90], R16 ;  /* 0x002d901001007387 */ /* 0x000fe20000100a00 */
[C---:B--2---:R-:W-:Y:S03]  /*61470*/  HMMA.16816.F32.BF16 R24, R4.reuse, R24, R12 ;  /* 0x000000180418723c */ /* 0x044fe6000004180c */
[----:B------:R-:W2:Y:S01]  /*61480*/  LDL.LU.64 R14, [R1+0x2df8] ;  /* 0x002df800010e7983 */ /* 0x000ea20000300a00 */
[----:B------:R-:W2:Y:S11]  /*61490*/  LDL.LU.64 R12, [R1+0x2df0] ;  /* 0x002df000010c7983 */ /* 0x000eb60000300a00 */
[----:B------:R-:W-:Y:S08]  /*614a0*/  @!UPT UIADD3 URZ, URZ, URZ, URZ ;  /* 0x0000003f3f3ff290 */ /* 0x000ff0000fffe03f */
        /* <DEDUP_REMOVED lines=14> */
[----:B--2---:R-:W-:Y:S11]  /*61590*/  HMMA.16816.F32.BF16 R12, R4, R24, R12 ;  /* 0x00000018040c723c */ /* 0x004ff6000004180c */
[----:B------:R-:W-:Y:S11]  /*615a0*/  @!UPT UIADD3 URZ, URZ, URZ, URZ ;  /* 0x0000003f3f3ff290 */ /* 0x000ff6000fffe03f */
[----:B------:R-:W-:Y:S01]  /*615b0*/  @!UPT UIADD3 URZ, URZ, URZ, URZ ;  /* 0x0000003f3f3ff290 */ /* 0x000fe2000fffe03f */
[----:B------:R0:W-:Y:S01]  /*615c0*/  STL.64 [R1+0xf0], R12 ;  /* 0x0000f00c01007387 */ /* 0x0001e20000100a00 */
[----:B------:R1:W-:Y:S03]  /*615d0*/  STL.64 [R1+0xf8], R14 ;  /* 0x0000f80e01007387 */ /* 0x0003e60000100a00 */
[----:B0-----:R-:W2:Y:S01]  /*615e0*/  LDL.LU.64 R12, [R1+0x2dc8] ;  /* 0x002dc800010c7983 */ /* 0x001ea20000300a00 */
[----:B-1----:R-:W-:Y:S02]  /*615f0*/  IMAD.MOV.U32 R15, RZ, RZ, R24 ;  /* 0x000000ffff0f7224 */ /* 0x002fe400078e0018 */
[----:B------:R-:W-:Y:S02]  /*61600*/  IMAD.MOV.U32 R14, RZ, RZ, R25 ;  /* 0x000000ffff0e7224 */ /* 0x000fe400078e0019 */
[----:B------:R-:W3:Y:S01]  /*61610*/  LDL.LU R26, [R1+0x2dc0] ;  /* 0x002dc000011a7983 */ /* 0x000ee20000300800 */
[----:B------:R-:W3:Y:S02]  /*61620*/  LDL.LU.64 R24, [R1+0x2db8] ;  /* 0x002db80001187983 */ /* 0x000ee40000300a00 */
[----:B------:R-:W-:Y:S02]  /*61630*/  STL.64 [R1+0x2cf8], R14 ;  /* 0x002cf80e01007387 */ /* 0x000fe40000100a00 */
[----:B--2---:R0:W-:Y:S04]  /*61640*/  STL.64 [R1+0x2cf0], R12 ;  /* 0x002cf00c01007387 */ /* 0x0041e80000100a00 */
[----:B0-----:R-:W2:Y:S01]  /*61650*/  LDL.LU R12, [R1+0x520] ;  /* 0x00052000010c7983 */ /* 0x001ea20000300800 */
[----:B------:R-:W2:Y:S02]  /*61660*/  LDL.LU R13, [R1+0x524] ;  /* 0x00052400010d7983 */ /* 0x000ea40000300800 */
[----:B------:R-:W2:Y:S02]  /*61670*/  LDL.LU R14, [R1+0x528] ;  /* 0x00052800010e7983 */ /* 0x000ea40000300800 */
[----:B------:R-:W2:Y:S02]  /*61680*/  LDL.LU R15, [R1+0x52c] ;  /* 0x00052c00010f7983 */ /* 0x000ea40000300800 */
[----:B---3--:R-:W-:-:S02]  /*61690*/  IMAD.MOV.U32 R20, RZ, RZ, R26 ;  /* 0x000000ffff147224 */ /* 0x008fc400078e001a */
[----:B------:R-:W-:Y:S01]  /*616a0*/  IMAD.MOV.U32 R21, RZ, RZ, R25 ;  /* 0x000000ffff157224 */ /* 0x000fe200078e0019 */
[----:B--2---:R-:W-:Y:S11]  /*616b0*/  HMMA.16816.F32.BF16 R12, R4, R8, R12 ;  /* 0x00000008040c723c */ /* 0x004ff6000004180c */
[----:B------:R-:W-:Y:S11]  /*616c0*/  @!UPT UIADD3 URZ, URZ, URZ, URZ ;  /* 0x0000003f3f3ff290 */ /* 0x000ff6000fffe03f */
[----:B------:R-:W-:Y:S01]  /*616d0*/  @!UPT UIADD3 URZ, URZ, URZ, URZ ;  /* 0x0000003f3f3ff290 */ /* 0x000fe2000fffe03f */
[----:B------:R0:W-:Y:S01]  /*616e0*/  STL.64 [R1+0xe0], R12 ;  /* 0x0000e00c01007387 */ /* 0x0001e20000100a00 */
[----:B------:R1:W-:Y:S02]  /*616f0*/  STL.64 [R1+0xe8], R14 ;  /* 0x0000e80e01007387 */ /* 0x0003e40000100a00 */
[----:B------:R2:W-:Y:S01]  /*61700*/  STL.64 [R1+0x2d30], R20 ;  /* 0x002d301401007387 */ /* 0x0005e20000100a00 */
[----:B0-----:R-:W3:Y:S01]  /*61710*/  LDL.LU R12, [R1+0x50] ;  /* 0x00005000010c7983 */ /* 0x001ee20000300800 */
[----:B------:R-:W3:Y:S02]  /*61720*/  LDL.LU R13, [R1+0x54] ;  /* 0x00005400010d7983 */ /* 0x000ee40000300800 */
[----:B-1----:R-:W3:Y:S02]  /*61730*/  LDL.LU R14, [R1+0x58] ;  /* 0x00005800010e7983 */ /* 0x002ee40000300800 */
[----:B------:R-:W3:Y:S02]  /*61740*/  LDL.LU R15, [R1+0x5c] ;  /* 0x00005c00010f7983 */ /* 0x000ee40000300800 */
[----:B--2---:R-:W-:-:S02]  /*61750*/  IMAD.MOV.U32 R20, RZ, RZ, R24 ;  /* 0x000000ffff147224 */ /* 0x004fc400078e0018 */
[----:B----4-:R-:W-:-:S05]  /*61760*/  IMAD.MOV.U32 R21, RZ, RZ, R19 ;  /* 0x000000ffff157224 */ /* 0x010fca00078e0013 */
[----:B------:R0:W-:Y:S02]  /*61770*/  STL.64 [R1+0x2d48], R20 ;  /* 0x002d481401007387 */ /* 0x0001e40000100a00 */
[----:B0-----:R-:W-:Y:S02]  /*61780*/  IMAD.MOV.U32 R20, RZ, RZ, R18 ;  /* 0x000000ffff147224 */ /* 0x001fe400078e0012 */
[----:B---3--:R-:W-:Y:S01]  /*61790*/  STL.64 [R1+0x2d08], R14 ;  /* 0x002d080e01007387 */ /* 0x008fe20000100a00 */
[----:B------:R0:W-:Y:S03]  /*617a0*/  STL.64 [R1+0x2d00], R12 ;  /* 0x002d000c01007387 */ /* 0x0001e60000100a00 */
[----:B0-----:R-:W2:Y:S01]  /*617b0*/  LDL.LU R12, [R1+0x60] ;  /* 0x00006000010c7983 */ /* 0x001ea20000300800 */
[----:B------:R-:W2:Y:S02]  /*617c0*/  LDL.LU R13, [R1+0x64] ;  /* 0x00006400010d7983 */ /* 0x000ea40000300800 */
[----:B------:R-:W3:Y:S02]  /*617d0*/  LDL.LU R14, [R1+0x68] ;  /* 0x00006800010e7983 */ /* 0x000ee40000300800 */
[----:B------:R-:W3:Y:S01]  /*617e0*/  LDL.LU R15, [R1+0x6c] ;  /* 0x00006c00010f7983 */ /* 0x000ee20000300800 */
[----:B------:R-:W4:Y:S01]  /*617f0*/  LDL.LU R16, [R1+0xb0] ;  /* 0x0000b00001107983 */ /* 0x000f220000300800 */
[----:B------:R-:W4:Y:S02]  /*61800*/  LDL.LU R17, [R1+0xb4] ;  /* 0x0000b40001117983 */ /* 0x000f240000300800 */
[----:B------:R-:W2:Y:S02]  /*61810*/  LDL.LU R18, [R1+0xb8] ;  /* 0x0000b80001127983 */ /* 0x000ea40000300800 */
[----:B------:R-:W2:Y:S02]  /*61820*/  LDL.LU R19, [R1+0xbc] ;  /* 0x0000bc0001137983 */ /* 0x000ea40000300800 */
[----:B------:R-:W-:-:S02]  /*61830*/  IMAD.MOV.U32 R0, RZ, RZ, R8 ;  /* 0x000000ffff007224 */ /* 0x000fc400078e0008 */
[----:B------:R-:W-:Y:S01]  /*61840*/  IMAD.MOV.U32 R29, RZ, RZ, R9 ;  /* 0x000000ffff1d7224 */ /* 0x000fe200078e0009 */
[----:B------:R-:W3:Y:S01]  /*61850*/  LDL.LU R8, [R1+0x510] ;  /* 0x0005100001087983 */ /* 0x000ee20000300800 */
[----:B------:R-:W3:Y:S02]  /*61860*/  LDL.LU R9, [R1+0x514] ;  /* 0x0005140001097983 */ /* 0x000ee40000300800 */
[----:B------:R-:W3:Y:S02]  /*61870*/  LDL.LU R10, [R1+0x518] ;  /* 0x00051800010a7983 */ /* 0x000ee40000300800 */
[----:B------:R-:W3:Y:S01]  /*61880*/  LDL.LU R11, [R1+0x51c] ;  /* 0x00051c00010b7983 */ /* 0x000ee20000300800 */
[----:B--2---:R-:W-:Y:S01]  /*61890*/  STL.64 [R1+0x2da0], R18 ;  /* 0x002da01201007387 */ /* 0x004fe20000100a00 */
[----:B----4-:R0:W-:Y:S03]  /*618a0*/  STL.64 [R1+0x2d98], R16 ;  /* 0x002d981001007387 */ /* 0x0101e60000100a00 */
[----:B0-----:R-:W2:Y:S04]  /*618b0*/  LDL.64 R16, [R1+0x180] ;  /* 0x0001800001107983 */ /* 0x001ea80000100a00 */
[----:B--2---:R0:W-:Y:S04]  /*618c0*/  STL.64 [R1+0x2db0], R16 ;  /* 0x002db01001007387 */ /* 0x0041e80000100a00 */
[----:B0-----:R-:W2:Y:S01]  /*618d0*/  LDL.LU.64 R16, [R1+0x190] ;  /* 0x0001900001107983 */ /* 0x001ea20000300a00 */
[----:B------:R-:W4:Y:S02]  /*618e0*/  LDL.LU.64 R24, [R1+0x170] ;  /* 0x0001700001187983 */ /* 0x000f240000300a00 */
[----:B------:R-:W-:Y:S01]  /*618f0*/  IMAD.MOV.U32 R21, RZ, RZ, R3 ;  /* 0x000000ffff157224 */ /* 0x000fe200078e0003 */
[----:B----4-:R0:W-:Y:S04]  /*61900*/  STL.64 [R1+0x2da8], R24 ;  /* 0x002da81801007387 */ /* 0x0101e80000100a00 */
[----:B0-----:R-:W4:Y:S01]  /*61910*/  LDL.LU R24, [R1+0xc0] ;  /* 0x0000c00001187983 */ /* 0x001f220000300800 */
[----:B------:R-:W4:Y:S02]  /*61920*/  LDL.LU R25, [R1+0xc4] ;  /* 0x0000c40001197983 */ /* 0x000f240000300800 */
[----:B------:R-:W4:Y:S02]  /*61930*/  LDL.LU R26, [R1+0xc8] ;  /* 0x0000c800011a7983 */ /* 0x000f240000300800 */
[----:B------:R-:W4:Y:S01]  /*61940*/  LDL.LU R27, [R1+0xcc] ;  /* 0x0000cc00011b7983 */ /* 0x000f220000300800 */
[----:B------:R-:W-:Y:S01]  /*61950*/  STL.64 [R1+0x2d80], R22 ;  /* 0x002d801601007387 */ /* 0x000fe20000100a00 */
[----:B------:R0:W-:Y:S03]  /*61960*/  STL.64 [R1+0x2d78], R20 ;  /* 0x002d781401007387 */ /* 0x0001e60000100a00 */
[----:B0-----:R-:W4:Y:S01]  /*61970*/  LDL.LU R20, [R1+0xa0] ;  /* 0x0000a00001147983 */ /* 0x001f220000300800 */
[----:B------:R-:W4:Y:S02]  /*61980*/  LDL.LU R21, [R1+0xa4] ;  /* 0x0000a40001157983 */ /* 0x000f240000300800 */
[----:B------:R-:W4:Y:S02]  /*61990*/  LDL.LU R22, [R1+0xa8] ;  /* 0x0000a80001167983 */ /* 0x000f240000300800 */
[----:B------:R-:W4:Y:S01]  /*619a0*/  LDL.LU R23, [R1+0xac] ;  /* 0x0000ac0001177983 */ /* 0x000f220000300800 */
[----:B---3--:R-:W-:Y:S01]  /*619b0*/  STL.64 [R1+0x2d28], R14 ;  /* 0x002d280e01007387 */ /* 0x008fe20000100a00 */
[----:B------:R0:W-:Y:S03]  /*619c0*/  STL.64 [R1+0x2d20], R12 ;  /* 0x002d200c01007387 */ /* 0x0001e60000100a00 */
[----:B0-----:R-:W3:Y:S01]  /*619d0*/  LDL.LU R12, [R1+0x70] ;  /* 0x00007000010c7983 */ /* 0x001ee20000300800 */
[----:B------:R-:W3:Y:S02]  /*619e0*/  LDL.LU R13, [R1+0x74] ;  /* 0x00007400010d7983 */ /* 0x000ee40000300800 */
[----:B------:R-:W3:Y:S02]  /*619f0*/  LDL.LU R14, [R1+0x78] ;  /* 0x00007800010e7983 */ /* 0x000ee40000300800 */
[----:B------:R-:W3:Y:S01]  /*61a00*/  LDL.LU R15, [R1+0x7c] ;  /* 0x00007c00010f7983 */ /* 0x000ee20000300800 */
[----:B--2---:R-:W-:Y:S01]  /*61a10*/  HMMA.16816.F32.BF16 R8, R4, R16, R8 ;  /* 0x000000100408723c */ /* 0x004fe20000041808 */
[----:B---3--:R-:W-:Y:S01]  /*61a20*/  STL.64 [R1+0x2d40], R14 ;  /* 0x002d400e01007387 */ /* 0x008fe20000100a00 */
[----:B------:R0:W-:Y:S03]  /*61a30*/  STL.64 [R1+0x2d38], R12 ;  /* 0x002d380c01007387 */ /* 0x0001e60000100a00 */
[----:B0-----:R-:W2:Y:S01]  /*61a40*/  LDL.LU R12, [R1+0x80] ;  /* 0x00008000010c7983 */ /* 0x001ea20000300800 */
[----:B------:R-:W2:Y:S02]  /*61a50*/  LDL.LU R13, [R1+0x84] ;  /* 0x00008400010d7983 */ /* 0x000ea40000300800 */
[----:B------:R-:W3:Y:S02]  /*61a60*/  LDL.LU R14, [R1+0x88] ;  /* 0x00008800010e7983 */ /* 0x000ee40000300800 */
[----:B------:R-:W3:Y:S02]  /*61a70*/  LDL.LU R15, [R1+0x8c] ;  /* 0x00008c00010f7983 */ /* 0x000ee40000300800 */
[----:B---3--:R-:W-:Y:S01]  /*61a80*/  STL.64 [R1+0x2d58], R14 ;  /* 0x002d580e01007387 */ /* 0x008fe20000100a00 */
[----:B--2---:R0:W-:Y:S03]  /*61a90*/  STL.64 [R1+0x2d50], R12 ;  /* 0x002d500c01007387 */ /* 0x0041e60000100a00 */
[----:B0-----:R-:W2:Y:S01]  /*61aa0*/  LDL.LU R12, [R1+0x90] ;  /* 0x00009000010c7983 */ /* 0x001ea20000300800 */
[----:B------:R-:W2:Y:S02]  /*61ab0*/  LDL.LU R13, [R1+0x94] ;  /* 0x00009400010d7983 */ /* 0x000ea40000300800 */
[----:B------:R-:W2:Y:S02]  /*61ac0*/  LDL.LU R14, [R1+0x98] ;  /* 0x00009800010e7983 */ /* 0x000ea40000300800 */
[----:B------:R-:W2:Y:S02]  /*61ad0*/  LDL.LU R15, [R1+0x9c] ;  /* 0x00009c00010f7983 */ /* 0x000ea40000300800 */
[----:B------:R0:W-:Y:S01]  /*61ae0*/  STL.64 [R1+0xd0], R8 ;  /* 0x0000d00801007387 */ /* 0x0001e20000100a00 */
[----:B------:R-:W-:Y:S02]  /*61af0*/  STL.64 [R1+0xd8], R10 ;  /* 0x0000d80a01007387 */ /* 0x000fe40000100a00 */
[----:B0-----:R-:W-:-:S02]  /*61b00*/  IMAD.MOV.U32 R9, RZ, RZ, R16 ;  /* 0x000000ffff097224 */ /* 0x001fc400078e0010 */
[----:B------:R-:W-:Y:S02]  /*61b10*/  IMAD.MOV.U32 R8, RZ, RZ, R17 ;  /* 0x000000ffff087224 */ /* 0x000fe400078e0011 */
[----:B------:R-:W4:Y:S03]  /*61b20*/  LDL.LU.64 R16, [R1+0x2db0] ;  /* 0x002db00001107983 */ /* 0x000f260000300a00 */
[----:B------:R0:W-:Y:S02]  /*61b30*/  STL.64 [R1+0x2cb0], R8 ;  /* 0x002cb00801007387 */ /* 0x0001e40000100a00 */
[----:B0-----:R-:W3:Y:S01]  /*61b40*/  LDL.LU R8, [R1+0x40] ;  /* 0x0000400001087983 */ /* 0x001ee20000300800 */
[----:B------:R-:W3:Y:S02]  /*61b50*/  LDL.LU R9, [R1+0x44] ;  /* 0x0000440001097983 */ /* 0x000ee40000300800 */
[----:B------:R-:W3:Y:S02]  /*61b60*/  LDL.LU R10, [R1+0x48] ;  /* 0x00004800010a7983 */ /* 0x000ee40000300800 */
[----:B------:R-:W3:Y:S01]  /*61b70*/  LDL.LU R11, [R1+0x4c] ;  /* 0x00004c00010b7983 */ /* 0x000ee20000300800 */
[C---:B----4-:R-:W-:Y:S01]  /*61b80*/  HMMA.16816.F32.BF16 R24, R4.reuse, R16, R24 ;  /* 0x000000100418723c */ /* 0x050fe20000041818 */
[----:B------:R-:W-:Y:S11]  /*61b90*/  IMAD.MOV.U32 R2, RZ, RZ, R17 ;  /* 0x000000ffff027224 */ /* 0x000ff600078e0011 */
[----:B------:R-:W-:Y:S11]  /*61ba0*/  @!UPT UIADD3 URZ, URZ, URZ, URZ ;  /* 0x0000003f3f3ff290 */ /* 0x000ff6000fffe03f */
[----:B------:R0:W-:Y:S01]  /*61bb0*/  STL.64 [R1+0xc0], R24 ;  /* 0x0000c01801007387 */ /* 0x0001e20000100a00 */
[----:B------:R-:W-:Y:S03]  /*61bc0*/  STL.64 [R1+0xc8], R26 ;  /* 0x0000c81a01007387 */ /* 0x000fe60000100a00 */
[----:B0-----:R-:W4:Y:S01]  /*61bd0*/  LDL.LU.64 R24, [R1+0x2da8] ;  /* 0x002da80001187983 */ /* 0x001f220000300a00 */
[----:B------:R-:W4:Y:S02]  /*61be0*/  LDL.LU.64 R18, [R1+0x2da0] ;  /* 0x002da00001127983 */ /* 0x000f240000300a00 */
[----:B------:R-:W4:Y:S02]  /*61bf0*/  LDL.LU.64 R16, [R1+0x2d98] ;  /* 0x002d980001107983 */ /* 0x000f240000300a00 */
        /* <DEDUP_REMOVED lines=9> */
[----:B--2---:R-:W-:Y:S02]  /*61c90*/  HMMA.16816.F32.BF16 R4, R4, R24, R20 ;  /* 0x000000180404723c */ /* 0x004fe40000041814 */
[----:B------:R-:W2:Y:S01]  /*61ca0*/  LDL.LU.64 R22, [R1+0x2d80] ;  /* 0x002d800001167983 */ /* 0x000ea20000300a00 */
[----:B------:R-:W3:Y:S02]  /*61cb0*/  LDL.LU.64 R20, [R1+0x2d78] ;  /* 0x002d780001147983 */ /* 0x000ee40000300a00 */
[----:B------:R-:W-:-:S02]  /*61cc0*/  IMAD.MOV.U32 R28, RZ, RZ, R24 ;  /* 0x000000ffff1c7224 */ /* 0x000fc400078e0018 */
[----:B------:R-:W-:Y:S11]  /*61cd0*/  IMAD.MOV.U32 R3, RZ, RZ, R25 ;  /* 0x000000ffff037224 */ /* 0x000ff600078e0019 */
[----:B------:R-:W-:Y:S05]  /*61ce0*/  @!UPT UIADD3 URZ, URZ, URZ, URZ ;  /* 0x0000003f3f3ff290 */ /* 0x000fea000fffe03f */
[----:B------:R4:W-:Y:S01]  /*61cf0*/  STL.64 [R1+0xa0], R4 ;  /* 0x0000a00401007387 */ /* 0x0009e20000100a00 */
[----:B------:R-:W-:Y:S02]  /*61d00*/  STL.64 [R1+0xa8], R6 ;  /* 0x0000a80601007387 */ /* 0x000fe40000100a00 */
[----:B------:R-:W3:Y:S02]  /*61d10*/  LDL.LU.64 R26, [R1+0x2d70] ;  /* 0x002d7000011a7983 */ /* 0x000ee40000300a00 */
[----:B------:R-:W3:Y:S02]  /*61d20*/  LDL.LU.64 R24, [R1+0x2d68] ;  /* 0x002d680001187983 */ /* 0x000ee40000300a00 */
[----:B----4-:R-:W-:Y:S02]  /*61d30*/  IMAD.MOV.U32 R4, RZ, RZ, R16 ;  /* 0x000000ffff047224 */ /* 0x010fe400078e0010 */
[----:B------:R-:W-:Y:S01]  /*61d40*/  IMAD.MOV.U32 R5, RZ, RZ, R17 ;  /* 0x000000ffff057224 */ /* 0x000fe200078e0011 */
[----:B------:R-:W4:Y:S01]  /*61d50*/  LDL.LU R16, [R1+0x2d64] ;  /* 0x002d640001107983 */ /* 0x000f220000300800 */
[----:B------:R-:W4:Y:S03]  /*61d60*/  LDL.LU R17, [R1+0x2d60] ;  /* 0x002d600001117983 */ /* 0x000f260000300800 */
[----:B------:R2:W-:Y:S02]  /*61d70*/  STL.64 [R1+0x2ce0], R4 ;  /* 0x002ce00401007387 */ /* 0x0005e40000100a00 */
[----:B--2---:R-:W-:-:S02]  /*61d80*/  IMAD.MOV.U32 R4, RZ, RZ, R23 ;  /* 0x000000ffff047224 */ /* 0x004fc400078e0017 */
[----:B------:R-:W-:Y:S02]  /*61d90*/  IMAD.MOV.U32 R5, RZ, RZ, R22 ;  /* 0x000000ffff057224 */ /* 0x000fe400078e0016 */
[C---:B---3--:R-:W-:Y:S01]  /*61da0*/  HMMA.16816.F32.BF16 R20, R24.reuse, R20, R12 ;  /* 0x000000141814723c */ /* 0x048fe2000004180c */
        /* <DEDUP_REMOVED lines=26> */
[----:B0-----:R-:W4:Y:S01]  /*61f50*/  LDL.LU.64 R14, [R1+0x2d08] ;  /* 0x002d0800010e7983 */ /* 0x001f220000300a00 */
[----:B------:R-:W4:Y:S02]  /*61f60*/  LDL.LU.64 R12, [R1+0x2d00] ;  /* 0x002d0000010c7983 */ /* 0x000f240000300a00 */
[----:B---3--:R0:W-:Y:S02]  /*61f70*/  STL.64 [R1+0x2ce8], R22 ;  /* 0x002ce81601007387 */ /* 0x0081e40000100a00 */
[----:B------:R-:W2:Y:S01]  /*61f80*/  LDL.LU R20, [R1+0x4a0] ;  /* 0x0004a00001147983 */ /* 0x000ea20000300800 */
[----:B------:R-:W2:Y:S04]  /*61f90*/  LDL.LU R21, [R1+0x4a4] ;  /* 0x0004a40001157983 */ /* 0x000ea80000300800 */
[----:B0-----:R-:W2:Y:S01]  /*61fa0*/  LDL.LU R22, [R1+0x4a8] ;  /* 0x0004a80001167983 */ /* 0x001ea20000300800 */
        /* <DEDUP_REMOVED lines=8> */
[C---:B--2---:R-:W-:Y:S01]  /*62030*/  HMMA.16816.F32.BF16 R4, R24.reuse, R4, R20 ;  /* 0x000000041804723c */ /* 0x044fe20000041814 */
[----:B------:R0:W-:Y:S01]  /*62040*/  STL.64 [R1+0x2cd8], R18 ;  /* 0x002cd81201007387 */ /* 0x0001e20000100a00 */
[----:B------:R-:W2:Y:S01]  /*62050*/  LDL.LU R16, [R1+0x4d0] ;  /* 0x0004d00001107983 */ /* 0x000ea20000300800 */
[----:B------:R-:W2:Y:S03]  /*62060*/  LDL.LU R17, [R1+0x4d4] ;  /* 0x0004d40001117983 */ /* 0x000ea60000300800 */
[----:B0-----:R-:W2:Y:S01]  /*62070*/  LDL.LU R18, [R1+0x4d8] ;  /* 0x0004d80001127983 */ /* 0x001ea20000300800 */
[----:B------:R-:W2:Y:S01]  /*62080*/  LDL.LU R19, [R1+0x4dc] ;  /* 0x0004dc0001137983 */ /* 0x000ea20000300800 */
[----:B----4-:R-:W-:Y:S11]  /*62090*/  HMMA.16816.F32.BF16 R8, R24, R12, R8 ;  /* 0x0000000c1808723c */ /* 0x010ff60000041808 */
[----:B------:R-:W-:Y:S11]  /*620a0*/  @!UPT UIADD3 URZ, URZ, URZ, URZ ;  /* 0x0000003f3f3ff290 */ /* 0x000ff6000fffe03f */
[----:B------:R-:W-:Y:S01]  /*620b0*/  @!UPT UIADD3 URZ, URZ, URZ, URZ ;  /* 0x0000003f3f3ff290 */ /* 0x000fe2000fffe03f */
[----:B------:R0:W-:Y:S01]  /*620c0*/  STL.64 [R1+0x40], R8 ;  /* 0x0000400801007387 */ /* 0x0001e20000100a00 */
[----:B------:R1:W-:Y:S03]  /*620d0*/  STL.64 [R1+0x48], R10 ;  /* 0x0000480a01007387 */ /* 0x0003e60000100a00 */
[----:B0-----:R-:W4:Y:S01]  /*620e0*/  LDL.LU R8, [R1+0x490] ;  /* 0x0004900001087983 */ /* 0x001f220000300800 */
[----:B------:R-:W4:Y:S02]  /*620f0*/  LDL.LU R9, [R1+0x494] ;  /* 0x0004940001097983 */ /* 0x000f240000300800 */
[----:B-1----:R-:W4:Y:S02]  /*62100*/  LDL.LU R10, [R1+0x498] ;  /* 0x00049800010a7983 */ /* 0x002f240000300800 */
[----:B------:R-:W4:Y:S01]  /*62110*/  LDL.LU R11, [R1+0x49c] ;  /* 0x00049c00010b7983 */ /* 0x000f220000300800 */
[----:B------:R-:W2:Y:S01]  /*62120*/  LDL.LU.64 R22, [R1+0x2ce8] ;  /* 0x002ce80001167983 */ /* 0x000ea20000300a00 */
[----:B------:R0:W-:Y:S03]  /*62130*/  STL.64 [R1+0x4a0], R4 ;  /* 0x0004a00401007387 */ /* 0x0001e60000100a00 */
[----:B0-----:R-:W2:Y:S01]  /*62140*/  LDL.LU.64 R4, [R1+0x2ce0] ;  /* 0x002ce00001047983 */ /* 0x001ea20000300a00 */
[----:B------:R-:W-:-:S02]  /*62150*/  IMAD.MOV.U32 R21, RZ, RZ, R6 ;  /* 0x000000ffff157224 */ /* 0x000fc400078e0006 */
[----:B------:R-:W-:-:S05]  /*62160*/  IMAD.MOV.U32 R20, RZ, RZ, R7 ;  /* 0x000000ffff147224 */ /* 0x000fca00078e0007 */
[----:B------:R0:W-:Y:S01]  /*62170*/  STL [R1+0x28a8], R20 ;  /* 0x0028a81401007387 */ /* 0x0001e20000100800 */
[----:B------:R1:W-:Y:S01]  /*62180*/  STL [R1+0x28a4], R21 ;  /* 0x0028a41501007387 */ /* 0x0003e20000100800 */
[C---:B--2---:R-:W-:Y:S02]  /*62190*/  HMMA.16816.F32.BF16 R4, R24.reuse, R4, R16 ;  /* 0x000000041804723c */ /* 0x044fe40000041810 */
[----:B------:R-:W-:Y:S01]  /*621a0*/  STL.64 [R1+0x2c08], R22 ;  /* 0x002c081601007387 */ /* 0x000fe20000100a00 */
[----:B0-----:R-:W2:Y:S02]  /*621b0*/  LDL.LU R20, [R1+0x1d0] ;  /* 0x0001d00001147983 */ /* 0x001ea40000300800 */
[----:B-1----:R-:W2:Y:S02]  /*621c0*/  LDL.LU R21, [R1+0x1d4] ;  /* 0x0001d40001157983 */ /* 0x002ea40000300800 */
[----:B------:R-:W2:Y:S11]  /*621d0*/  LDL.LU.64 R18, [R1+0x2cd8] ;  /* 0x002cd80001127983 */ /* 0x000eb60000300a00 */
[----:B------:R-:W-:Y:S05]  /*621e0*/  @!UPT UIADD3 URZ, URZ, URZ, URZ ;  /* 0x0000003f3f3ff290 */ /* 0x000fea000fffe03f */
[----:B------:R0:W-:Y:S01]  /*621f0*/  STL [R1+0x680], R4 ;  /* 0x0006800401007387 */ /* 0x0001e20000100800 */
[----:B------:R-:W-:Y:S02]  /*62200*/  IMAD.MOV.U32 R12, RZ, RZ, R7 ;  /* 0x000000ffff0c7224 */ /* 0x000fe400078e0007 */
[----:B------:R-:W2:Y:S02]  /*62210*/  LDL R7, [R1+0x1bc8] ;  /* 0x001bc80001077983 */ /* 0x000ea40000100800 */
[----:B------:R-:W-:Y:S02]  /*62220*/  IMAD.MOV.U32 R17, RZ, RZ, R5 ;  /* 0x000000ffff117224 */ /* 0x000fe400078e0005 */
[----:B------:R-:W-:Y:S01]  /*62230*/  IMAD.MOV.U32 R16, RZ, RZ, R6 ;  /* 0x000000ffff107224 */ /* 0x000fe200078e0006 */
[----:B--2---:R1:W-:Y:S01]  /*62240*/  STL [R1+0x2c48], R7 ;  /* 0x002c480701007387 */ /* 0x0043e20000100800 */
[----:B0-----:R-:W2:Y:S02]  /*62250*/  LDL.LU R4, [R1+0x4c0] ;  /* 0x0004c00001047983 */ /* 0x001ea40000300800 */
[----:B------:R-:W2:Y:S02]  /*62260*/  LDL.LU R5, [R1+0x4c4] ;  /* 0x0004c40001057983 */ /* 0x000ea40000300800 */
[----:B------:R-:W2:Y:S01]  /*62270*/  LDL.LU R6, [R1+0x4c8] ;  /* 0x0004c80001067983 */ /* 0x000ea20000300800 */
[----:B-1----:R-:W2:Y:S01]  /*62280*/  LDL.LU R7, [R1+0x4cc] ;  /* 0x0004cc0001077983 */ /* 0x002ea20000300800 */
[----:B------:R-:W-:Y:S02]  /*62290*/  STL [R1+0x2850], R12 ;  /* 0x0028500c01007387 */ /* 0x000fe40000100800 */
[----:B------:R-:W-:Y:S02]  /*622a0*/  STL [R1+0x284c], R16 ;  /* 0x00284c1001007387 */ /* 0x000fe40000100800 */
[----:B------:R-:W-:Y:S01]  /*622b0*/  STL [R1+0x2848], R17 ;  /* 0x0028481101007387 */ /* 0x000fe20000100800 */
[----:B--2---:R-:W-:Y:S01]  /*622c0*/  HMMA.16816.F32.BF16 R20, R24, R20, R4 ;  /* 0x000000141814723c */ /* 0x004fe20000041804 */
[----:B------:R-:W2:Y:S11]  /*622d0*/  LDL.LU R4, [R1+0x440] ;  /* 0x0004400001047983 */ /* 0x000eb60000300800 */
[----:B------:R-:W-:Y:S11]  /*622e0*/  @!UPT UIADD3 URZ, URZ, URZ, URZ ;  /* 0x0000003f3f3ff290 */ /* 0x000ff6000fffe03f */
[----:B------:R0:W-:Y:S01]  /*622f0*/  STL.64 [R1+0x670], R20 ;  /* 0x0006701401007387 */ /* 0x0001e20000100a00 */
[----:B------:R-:W-:Y:S02]  /*62300*/  STL.64 [R1+0x678], R22 ;  /* 0x0006781601007387 */ /* 0x000fe40000100a00 */
[----:B------:R-:W2:Y:S02]  /*62310*/  LDL.LU R5, [R1+0x444] ;  /* 0x0004440001057983 */ /* 0x000ea40000300800 */
[----:B------:R-:W2:Y:S01]  /*62320*/  LDL.LU R6, [R1+0x448] ;  /* 0x0004480001067983 */ /* 0x000ea20000300800 */
[----:B------:R-:W2:Y:S01]  /*62330*/  LDL.LU R7, [R1+0x44c] ;  /* 0x00044c0001077983 */ /* 0x000ea20000300800 */
[----:B0-----:R-:W-:-:S03]  /*62340*/  IMAD.MOV.U32 R20, RZ, RZ, R0 ;  /* 0x000000ffff147224 */ /* 0x001fc600078e0000 */
[----:B--2---:R-:W-:Y:S01]  /*62350*/  STL.64 [R1+0x2c58], R6 ;  /* 0x002c580601007387 */ /* 0x004fe20000100a00 */
[----:B------:R0:W-:Y:S03]  /*62360*/  STL.64 [R1+0x2c50], R4 ;  /* 0x002c500401007387 */ /* 0x0001e60000100a00 */
[----:B0-----:R-:W2:Y:S01]  /*62370*/  LDL.LU R4, [R1+0x180] ;  /* 0x0001800001047983 */ /* 0x001ea20000300800 */
[----:B------:R-:W-:Y:S02]  /*62380*/  IMAD.MOV.U32 R5, RZ, RZ, R2 ;  /* 0x000000ffff057224 */ /* 0x000fe400078e0002 */
[----:B------:R-:W4:Y:S02]  /*62390*/  LDL.LU R2, [R1+0x2cd0] ;  /* 0x002cd00001027983 */ /* 0x000f240000300800 */
[----:B------:R-:W4:Y:S02]  /*623a0*/  LDL.LU R0, [R1+0x2ccc] ;  /* 0x002ccc0001007983 */ /* 0x000f240000300800 */
[----:B------:R-:W-:-:S02]  /*623b0*/  IMAD.MOV.U32 R21, RZ, RZ, R29 ;  /* 0x000000ffff157224 */ /* 0x000fc400078e001d */
[----:B------:R-:W4:Y:S03]  /*623c0*/  LDL.LU R29, [R1+0x2cc8] ;  /* 0x002cc800011d7983 */ /* 0x000f260000300800 */
[----:B------:R3:W-:Y:S02]  /*623d0*/  STL.64 [R1+0x2c90], R20 ;  /* 0x002c901401007387 */ /* 0x0007e40000100a00 */
[----:B---3--:R-:W-:Y:S02]  /*623e0*/  IMAD.MOV.U32 R20, RZ, RZ, R15 ;  /* 0x000000ffff147224 */ /* 0x008fe400078e000f */
[----:B------:R-:W-:Y:S01]  /*623f0*/  IMAD.MOV.U32 R21, RZ, RZ, R14 ;  /* 0x000000ffff157224 */ /* 0x000fe200078e000e */
[----:B------:R-:W3:Y:S01]  /*62400*/  LDL.LU R15, [R1+0x2cc4] ;  /* 0x002cc400010f7983 */ /* 0x000ee20000300800 */
[----:B------:R-:W3:Y:S03]  /*62410*/  LDL.LU R14, [R1+0x2cc0] ;  /* 0x002cc000010e7983 */ /* 0x000ee60000300800 */
[----:B--2---:R4:W-:Y:S02]  /*62420*/  STL.64 [R1+0x2c70], R4 ;  /* 0x002c700401007387 */ /* 0x0049e40000100a00 */
[----:B----4-:R-:W-:-:S02]  /*62430*/  IMAD.MOV.U32 R4, RZ, RZ, R2 ;  /* 0x000000ffff047224 */ /* 0x010fc400078e0002 */
[----:B------:R-:W-:Y:S01]  /*62440*/  IMAD.MOV.U32 R5, RZ, RZ, R0 ;  /* 0x000000ffff057224 */ /* 0x000fe200078e0000 */
[----:B------:R-:W2:Y:S01]  /*62450*/  LDL.LU R2, [R1+0x2cbc] ;  /* 0x002cbc0001027983 */ /* 0x000ea20000300800 */
[----:B------:R-:W4:Y:S05]  /*62460*/  LDL.LU R0, [R1+0x2cb8] ;  /* 0x002cb80001007983 */ /* 0x000f2a0000300800 */
[----:B------:R-:W-:Y:S01]  /*62470*/  HMMA.16816.F32.BF16 R4, R24, R4, R8 ;  /* 0x000000041804723c */ /* 0x000fe20000041808 */
[----:B------:R-:W2:Y:S11]  /*62480*/  LDL.LU.64 R8, [R1+0x2cb0] ;  /* 0x002cb00001087983 */ /* 0x000eb60000300a00 */
[----:B------:R-:W-:Y:S11]  /*62490*/  @!UPT UIADD3 URZ, URZ, URZ, URZ ;  /* 0x0000003f3f3ff290 */ /* 0x000ff6000fffe03f */
[----:B------:R2:W-:Y:S01]  /*624a0*/  STL [R1+0x660], R4 ;  /* 0x0006600401007387 */ /* 0x0005e20000100800 */
[----:B------:R-:W-:Y:S02]  /*624b0*/  IMAD.MOV.U32 R12, RZ, RZ, R5 ;  /* 0x000000ffff0c7224 */ /* 0x000fe400078e0005 */
[----:B------:R-:W-:Y:S02]  /*624c0*/  IMAD.MOV.U32 R16, RZ, RZ, R6 ;  /* 0x000000ffff107224 */ /* 0x000fe400078e0006 */
[----:B------:R-:W-:Y:S02]  /*624d0*/  IMAD.MOV.U32 R17, RZ, RZ, R7 ;  /* 0x000000ffff117224 */ /* 0x000fe400078e0007 */
[----:B--2---:R-:W-:Y:S02]  /*624e0*/  IMAD.MOV.U32 R4, RZ, RZ, R9 ;  /* 0x000000ffff047224 */ /* 0x004fe400078e0009 */
[----:B------:R-:W-:-:S05]  /*624f0*/  IMAD.MOV.U32 R5, RZ, RZ, R8 ;  /* 0x000000ffff057224 */ /* 0x000fca00078e0008 */
[----:B------:R0:W-:Y:S04]  /*62500*/  STL.64 [R1+0x2c88], R4 ;  /* 0x002c880401007387 */ /* 0x0001e80000100a00 */
        /* <DEDUP_REMOVED lines=20> */
[----:B------:R-:W-:Y:S01]  /*62650*/  HMMA.16816.F32.BF16 R20, R24, R20, R4 ;  /* 0x000000141814723c */ /* 0x000fe20000041804 */
[----:B------:R-:W-:Y:S01]  /*62660*/  IMAD.MOV.U32 R13, RZ, RZ, R19 ;  /* 0x000000ffff0d7224 */ /* 0x000fe200078e0013 */
[----:B--2---:R-:W-:Y:S01]  /*62670*/  STL.64 [R1+0x2c80], R10 ;  /* 0x002c800a01007387 */ /* 0x004fe20000100a00 */
[----:B------:R0:W-:Y:S03]  /*62680*/  STL.64 [R1+0x2c78], R8 ;  /* 0x002c780801007387 */ /* 0x0001e60000100a00 */
[----:B0-----:R-:W2:Y:S01]  /*62690*/  LDL.LU R8, [R1+0x460] ;  /* 0x0004600001087983 */ /* 0x001ea20000300800 */
[----:B------:R-:W2:Y:S02]  /*626a0*/  LDL.LU R9, [R1+0x464] ;  /* 0x0004640001097983 */ /* 0x000ea40000300800 */
[----:B------:R-:W2:Y:S02]  /*626b0*/  LDL.LU R10, [R1+0x468] ;  /* 0x00046800010a7983 */ /* 0x000ea40000300800 */
[----:B------:R-:W2:Y:S01]  /*626c0*/  LDL.LU R11, [R1+0x46c] ;  /* 0x00046c00010b7983 */ /* 0x000ea20000300800 */
[----:B------:R-:W-:Y:S01]  /*626d0*/  STL [R1+0x285c], R17 ;  /* 0x00285c1101007387 */ /* 0x000fe20000100800 */
[----:B------:R-:W-:Y:S02]  /*626e0*/  STL [R1+0x2858], R16 ;  /* 0x0028581001007387 */ /* 0x000fe40000100800 */
[----:B------:R0:W-:Y:S02]  /*626f0*/  STL [R1+0x2854], R12 ;  /* 0x0028540c01007387 */ /* 0x0001e40000100800 */
[----:B---3--:R-:W-:Y:S02]  /*62700*/  STL.64 [R1+0x2c00], R14 ;  /* 0x002c000e01007387 */ /* 0x008fe40000100a00 */
[----:B0-----:R-:W-:-:S02]  /*62710*/  IMAD.MOV.U32 R12, RZ, RZ, R18 ;  /* 0x000000ffff0c7224 */ /* 0x001fc400078e0012 */
[----:B------:R-:W3:Y:S01]  /*62720*/  LDL.LU R18, [R1+0x2cac] ;  /* 0x002cac0001127983 */ /* 0x000ee20000300800 */
[----:B------:R-:W3:Y:S02]  /*62730*/  LDL.LU R19, [R1+0x2ca8] ;  /* 0x002ca80001137983 */ /* 0x000ee40000300800 */
[----:B------:R-:W2:Y:S02]  /*62740*/  LDL.LU.64 R6, [R1+0x2ca0] ;  /* 0x002ca00001067983 */ /* 0x000ea40000300a00 */
[----:B------:R-:W2:Y:S01]  /*62750*/  LDL.LU.64 R4, [R1+0x2c98] ;  /* 0x002c980001047983 */ /* 0x000ea20000300a00 */
[----:B------:R0:W-:Y:S01]  /*62760*/  STL.64 [R1+0x650], R20 ;  /* 0x0006501401007387 */ /* 0x0001e20000100a00 */
[----:B------:R2:W-:Y:S03]  /*62770*/  STL.64 [R1+0x658], R22 ;  /* 0x0006581601007387 */ /* 0x0005e60000100a00 */
[----:B0-----:R-:W2:Y:S02]  /*62780*/  LDL.LU.64 R20, [R1+0x2c90] ;  /* 0x002c900001147983 */ /* 0x001ea40000300a00 */
[C---:B--2---:R-:W-:Y:S02]  /*62790*/  HMMA.16816.F32.BF16 R20, R24.reuse, R20, R4 ;  /* 0x000000141814723c */ /* 0x044fe40000041804 */
[----:B------:R-:W2:Y:S11]  /*627a0*/  LDL.LU.64 R4, [R1+0x2c88] ;  /* 0x002c880001047983 */ /* 0x000eb60000300a00 */
[----:B------:R-:W-:Y:S10]  /*627b0*/  @!UPT UIADD3 URZ, URZ, URZ, URZ ;  /* 0x0000003f3f3ff290 */ /* 0x000ff4000fffe03f */
[----:B------:R-:W-:Y:S01]  /*627c0*/  STL.64 [R1+0x640], R20 ;  /* 0x0006401401007387 */ /* 0x000fe20000100a00 */
[----:B------:R0:W-:Y:S02]  /*627d0*/  STL [R1+0x648], R22 ;  /* 0x0006481601007387 */ /* 0x0001e40000100800 */
[----:B------:R-:W-:Y:S02]  /*627e0*/  IMAD.MOV.U32 R17, RZ, RZ, R23 ;  /* 0x000000ffff117224 */ /* 0x000fe400078e0017 */
[----:B0-----:R-:W2:Y:S04]  /*627f0*/  LDL.64 R22, [R1+0x8] ;  /* 0x0000080001167983 */ /* 0x001ea80000100a00 */
[----:B--2---:R0:W-:Y:S04]  /*62800*/  STL.64 [R1+0x2c18], R22 ;  /* 0x002c181601007387 */ /* 0x0041e80000100a00 */
[----:B0-----:R-:W2:Y:S01]  /*62810*/  LDL.64 R22, [R1+0x18] ;  /* 0x0000180001167983 */ /* 0x001ea20000100a00 */
[C---:B------:R-:W-:Y:S03]  /*62820*/  HMMA.16816.F32.BF16 R4, R24.reuse, R4, R8 ;  /* 0x000000041804723c */ /* 0x040fe60000041808 */
[----:B--2---:R0:W-:Y:S04]  /*62830*/  STL.64 [R1+0x2c20], R22 ;  /* 0x002c201601007387 */ /* 0x0041e80000100a00 */
[----:B0-----:R-:W2:Y:S01]  /*62840*/  LDL.64 R22, [R1+0x28] ;  /* 0x0000280001167983 */ /* 0x001ea20000100a00 */
[----:B------:R0:W-:Y:S02]  /*62850*/  STL [R1+0x2864], R17 ;  /* 0x0028641101007387 */ /* 0x0001e40000100800 */
[----:B---3--:R1:W-:Y:S02]  /*62860*/  STL.64 [R1+0x2c10], R18 ;  /* 0x002c101201007387 */ /* 0x0083e40000100a00 */
[----:B------:R-:W3:Y:S01]  /*62870*/  LDL.LU R16, [R1+0x290] ;  /* 0x0002900001107983 */ /* 0x000ee20000300800 */
[----:B0-----:R-:W3:Y:S01]  /*62880*/  LDL.LU R17, [R1+0x294] ;  /* 0x0002940001117983 */ /* 0x001ee20000300800 */
[----:B-1----:R-:W3:Y:S02]  /*62890*/  LDL.LU R18, [R1+0x298] ;  /* 0x0002980001127983 */ /* 0x002ee40000300800 */
[----:B------:R-:W3:Y:S02]  /*628a0*/  LDL.LU R19, [R1+0x29c] ;  /* 0x00029c0001137983 */ /* 0x000ee40000300800 */
[----:B------:R-:W2:Y:S01]  /*628b0*/  LDL.LU.64 R10, [R1+0x2c80] ;  /* 0x002c8000010a7983 */ /* 0x000ea20000300a00 */
[----:B------:R-:W2:Y:S04]  /*628c0*/  LDL.LU.64 R8, [R1+0x2c78] ;  /* 0x002c780001087983 */ /* 0x000ea80000300a00 */
[----:B------:R0:W-:Y:S02]  /*628d0*/  STL.64 [R1+0x630], R4 ;  /* 0x0006300401007387 */ /* 0x0001e40000100a00 */
[----:B------:R2:W-:Y:S01]  /*628e0*/  STL.64 [R1+0x638], R6 ;  /* 0x0006380601007387 */ /* 0x0005e20000100a00 */
[----:B0-----:R-:W2:Y:S02]  /*628f0*/  LDL.LU.64 R4, [R1+0x2c70] ;  /* 0x002c700001047983 */ /* 0x001ea40000300a00 */
[C---:B--2---:R-:W-:Y:S02]  /*62900*/  HMMA.16816.F32.BF16 R4, R24.reuse, R4, R8 ;  /* 0x000000041804723c */ /* 0x044fe40000041808 */
[----:B------:R-:W2:Y:S01]  /*62910*/  LDL.LU.64 R10, [R1+0x2c68] ;  /* 0x002c6800010a7983 */ /* 0x000ea20000300a00 */
[----:B------:R-:W2:Y:S11]  /*62920*/  LDL.LU.64 R8, [R1+0x2c60] ;  /* 0x002c600001087983 */ /* 0x000eb60000300a00 */
[----:B------:R-:W-:Y:S09]  /*62930*/  @!UPT UIADD3 URZ, URZ, URZ, URZ ;  /* 0x0000003f3f3ff290 */ /* 0x000ff2000fffe03f */
[----:B------:R-:W-:Y:S01]  /*62940*/  STL.64 [R1+0x620], R4 ;  /* 0x0006200401007387 */ /* 0x000fe20000100a00 */
[----:B------:R0:W-:Y:S03]  /*62950*/  STL.64 [R1+0x628], R6 ;  /* 0x0006280601007387 */ /* 0x0001e60000100a00 */
[----:B0-----:R-:W2:Y:S01]  /*62960*/  LDL.LU.64 R6, [R1+0x2c58] ;  /* 0x002c580001067983 */ /* 0x001ea20000300a00 */
[----:B------:R-:W2:Y:S02]  /*62970*/  LDL.LU.64 R4, [R1+0x2c50] ;  /* 0x002c500001047983 */ /* 0x000ea40000300a00 */
[----:B--2---:R-:W-:Y:S01]  /*62980*/  HMMA.16816.F32.BF16 R12, R24, R12, R4 ;  /* 0x0000000c180c723c */ /* 0x004fe20000041804 */
[----:B------:R-:W2:Y:S11]  /*62990*/  LDL.LU R7, [R1+0x2c48] ;  /* 0x002c480001077983 */ /* 0x000eb60000300800 */
[----:B------:R-:W-:Y:S11]  /*629a0*/  @!UPT UIADD3 URZ, URZ, URZ, URZ ;  /* 0x0000003f3f3ff290 */ /* 0x000ff6000fffe03f */
[----:B------:R4:W-:Y:S01]  /*629b0*/  STL.64 [R1+0x610], R12 ;  /* 0x0006100c01007387 */ /* 0x0009e20000100a00 */
[----:B------:R0:W-:Y:S02]  /*629c0*/  STL.64 [R1+0x618], R14 ;  /* 0x0006180e01007387 */ /* 0x0001e40000100a00 */
[----:B----4-:R-:W-:Y:S02]  /*629d0*/  IMAD.MOV.U32 R12, RZ, RZ, R0 ;  /* 0x000000ffff0c7224 */ /* 0x010fe400078e0000 */
[----:B------:R-:W-:Y:S01]  /*629e0*/  IMAD.MOV.U32 R13, RZ, RZ, R2 ;  /* 0x000000ffff0d7224 */ /* 0x000fe200078e0002 */
[----:B------:R-:W4:Y:S01]  /*629f0*/  LDL.LU R0, [R1+0x2c44] ;  /* 0x002c440001007983 */ /* 0x000f220000300800 */
[----:B------:R-:W3:Y:S02]  /*62a00*/  LDL.LU R2, [R1+0x2c40] ;  /* 0x002c400001027983 */ /* 0x000ee40000300800 */
[----:B0-----:R-:W3:Y:S02]  /*62a10*/  LDL.LU R14, [R1+0x288] ;  /* 0x00028800010e7983 */ /* 0x001ee40000300800 */
[----:B------:R-:W3:Y:S01]  /*62a20*/  LDL.LU R15, [R1+0x28c] ;  /* 0x00028c00010f7983 */ /* 0x000ee20000300800 */
[----:B--2---:R-:W0:Y:S04]  /*62a30*/  LDSM.16.MT88.4 R4, [R7+0x22800] ;  /* 0x022800000704783b */ /* 0x004e280000004200 */
[----:B0-----:R-:W-:Y:S01]  /*62a40*/  STL.64 [R1+0x2b40], R6 ;  /* 0x002b400601007387 */ /* 0x001fe20000100a00 */
[----:B------:R0:W-:Y:S02]  /*62a50*/  STL.64 [R1+0x2b38], R4 ;  /* 0x002b380401007387 */ /* 0x0001e40000100a00 */
[----:B0-----:R-:W-:-:S02]  /*62a60*/  IMAD.MOV.U32 R4, RZ, RZ, R28 ;  /* 0x000000ffff047224 */ /* 0x001fc400078e001c */
[----:B------:R-:W-:Y:S01]  /*62a70*/  IMAD.MOV.U32 R5, RZ, RZ, R3 ;  /* 0x000000ffff057224 */ /* 0x000fe200078e0003 */
[----:B------:R-:W2:Y:S01]  /*62a80*/  LDL.LU R28, [R1+0x2c3c] ;  /* 0x002c3c00011c7983 */ /* 0x000ea20000300800 */
[----:B------:R-:W2:Y:S05]  /*62a90*/  LDL.LU R3, [R1+0x2c38] ;  /* 0x002c380001037983 */ /* 0x000eaa0000300800 */
[----:B------:R-:W-:Y:S01]  /*62aa0*/  HMMA.16816.F32.BF16 R24, R24, R4, R8 ;  /* 0x000000041818723c */ /* 0x000fe20000041808 */
[----:B---3--:R-:W-:Y:S02]  /*62ab0*/  IMAD.MOV.U32 R6, RZ, RZ, R2 ;  /* 0x000000ffff067224 */ /* 0x008fe400078e0002 */
[----:B----4-:R-:W-:Y:S01]  /*62ac0*/  IMAD.MOV.U32 R7, RZ, RZ, R0 ;  /* 0x000000ffff077224 */ /* 0x010fe200078e0000 */
[----:B------:R-:W3:Y:S01]  /*62ad0*/  LDL.LU.64 R10, [R1+0x2c30] ;  /* 0x002c3000010a7983 */ /* 0x000ee20000300a00 */
[----:B------:R-:W3:Y:S11]  /*62ae0*/  LDL.LU.64 R8, [R1+0x2c28] ;  /* 0x002c280001087983 */ /* 0x000ef60000300a00 */
[----:B------:R-:W-:Y:S07]  /*62af0*/  @!UPT UIADD3 URZ, URZ, URZ, URZ ;  /* 0x0000003f3f3ff290 */ /* 0x000fee000fffe03f */
[----:B------:R-:W-:Y:S01]  /*62b00*/  STL.64 [R1+0x4c0], R24 ;  /* 0x0004c01801007387 */ /* 0x000fe20000100a00 */
[----:B------:R-:W-:Y:S02]  /*62b10*/  IMAD.MOV.U32 R2, RZ, RZ, R26 ;  /* 0x000000ffff027224 */ /* 0x000fe400078e001a */
[----:B------:R-:W-:Y:S02]  /*62b20*/  IMAD.MOV.U32 R0, RZ, RZ, R27 ;  /* 0x000000ffff007224 */ /* 0x000fe400078e001b */
[----:B------:R-:W4:Y:S01]  /*62b30*/  LDL R26, [R1+0x38] ;  /* 0x00003800011a7983 */ /* 0x000f220000100800 */
[----:B------:R-:W4:Y:S01]  /*62b40*/  LDL R27, [R1+0x3c] ;  /* 0x00003c00011b7983 */ /* 0x000f220000100800 */
[----:B------:R0:W-:Y:S02]  /*62b50*/  STL.64 [R1+0x2b58], R6 ;  /* 0x002b580601007387 */ /* 0x0001e40000100a00 */
[----:B------:R-:W3:Y:S02]  /*62b60*/  LDL.LU R4, [R1+0x2b0] ;  /* 0x0002b00001047983 */ /* 0x000ee40000300800 */
[----:B------:R-:W3:Y:S01]  /*62b70*/  LDL.LU R5, [R1+0x2b4] ;  /* 0x0002b40001057983 */ /* 0x000ee20000300800 */
[----:B0-----:R-:W3:Y:S01]  /*62b80*/  LDL.LU R6, [R1+0x2b8] ;  /* 0x0002b80001067983 */ /* 0x001ee20000300800 */
[----:B------:R-:W3:Y:S02]  /*62b90*/  LDL.LU R7, [R1+0x2bc] ;  /* 0x0002bc0001077983 */ /* 0x000ee40000300800 */
[----:B------:R-:W-:Y:S02]  /*62ba0*/  STL [R1+0x2868], R0 ;  /* 0x0028680001007387 */ /* 0x000fe40000100800 */
[----:B------:R-:W-:Y:S01]  /*62bb0*/  STL [R1+0x2860], R2 ;  /* 0x0028600201007387 */ /* 0x000fe20000100800 */
[C---:B---3--:R-:W-:Y:S11]  /*62bc0*/  HMMA.16816.F32.BF16 R4, R8.reuse, R22, R4 ;  /* 0x000000160804723c */ /* 0x048ff60000041804 */
[----:B------:R-:W-:Y:S11]  /*62bd0*/  @!UPT UIADD3 URZ, URZ, URZ, URZ ;  /* 0x0000003f3f3ff290 */ /* 0x000ff6000fffe03f */
[----:B------:R-:W-:Y:S01]  /*62be0*/  @!UPT UIADD3 URZ, URZ, URZ, URZ ;  /* 0x0000003f3f3ff290 */ /* 0x000fe2000fffe03f */
[----:B------:R0:W-:Y:S01]  /*62bf0*/  STL.64 [R1+0x490], R4 ;  /* 0x0004900401007387 */ /* 0x0001e20000100a00 */
[----:B------:R-:W-:Y:S02]  /*62c00*/  STL.64 [R1+0x498], R6 ;  /* 0x0004980601007387 */ /* 0x000fe40000100a00 */
[----:B0-----:R-:W-:Y:S02]  /*62c10*/  IMAD.MOV.U32 R4, RZ, RZ, R23 ;  /* 0x000000ffff047224 */ /* 0x001fe400078e0017 */
[----:B------:R-:W-:Y:S02]  /*62c20*/  IMAD.MOV.U32 R5, RZ, RZ, R22 ;  /* 0x000000ffff057224 */ /* 0x000fe400078e0016 */
[----:B------:R-:W3:Y:S01]  /*62c30*/  LDL.LU.64 R22, [R1+0x2c20] ;  /* 0x002c200001167983 */ /* 0x000ee20000300a00 */
[----:B------:R0:W-:Y:S02]  /*62c40*/  STL [R1+0x2b64], R4 ;  /* 0x002b640401007387 */ /* 0x0001e40000100800 */
[----:B------:R1:W-:Y:S01]  /*62c50*/  STL [R1+0x2b60], R5 ;  /* 0x002b600501007387 */ /* 0x0003e20000100800 */
[----:B0-----:R-:W3:Y:S01]  /*62c60*/  LDL.LU R4, [R1+0x2a0] ;  /* 0x0002a00001047983 */ /* 0x001ee20000300800 */
[----:B-1----:R-:W3:Y:S02]  /*62c70*/  LDL.LU R5, [R1+0x2a4] ;  /* 0x0002a40001057983 */ /* 0x002ee40000300800 */
[----:B------:R-:W3:Y:S02]  /*62c80*/  LDL.LU R6, [R1+0x2a8] ;  /* 0x0002a80001067983 */ /* 0x000ee40000300800 */
[----:B------:R-:W3:Y:S02]  /*62c90*/  LDL.LU R7, [R1+0x2ac] ;  /* 0x0002ac0001077983 */ /* 0x000ee40000300800 */
[C---:B---3--:R-:W-:Y:S11]  /*62ca0*/  HMMA.16816.F32.BF16 R4, R8.reuse, R22, R4 ;  /* 0x000000160804723c */ /* 0x048ff60000041804 */
[----:B------:R-:W-:Y:S11]  /*62cb0*/  @!UPT UIADD3 URZ, URZ, URZ, URZ ;  /* 0x0000003f3f3ff290 */ /* 0x000ff6000fffe03f */
[----:B------:R-:W-:Y:S01]  /*62cc0*/  @!UPT UIADD3 URZ, URZ, URZ, URZ ;  /* 0x0000003f3f3ff290 */ /* 0x000fe2000fffe03f */
[----:B------:R-:W-:Y:S01]  /*62cd0*/  STL.64 [R1+0x480], R4 ;  /* 0x0004800401007387 */ /* 0x000fe20000100a00 */
[----:B------:R0:W-:Y:S02]  /*62ce0*/  STL.64 [R1+0x488], R6 ;  /* 0x0004880601007387 */ /* 0x0001e40000100a00 */
[----:B0-----:R-:W-:Y:S02]  /*62cf0*/  IMAD.MOV.U32 R7, RZ, RZ, R22 ;  /* 0x000000ffff077224 */ /* 0x001fe400078e0016 */
[----:B------:R-:W-:Y:S02]  /*62d00*/  IMAD.MOV.U32 R6, RZ, RZ, R23 ;  /* 0x000000ffff067224 */ /* 0x000fe400078e0017 */
[----:B------:R-:W3:Y:S02]  /*62d10*/  LDL.LU.64 R22, [R1+0x2c18] ;  /* 0x002c180001167983 */ /* 0x000ee40000300a00 */
[----:B---3--:R-:W-:Y:S01]  /*62d20*/  HMMA.16816.F32.BF16 R16, R8, R22, R16 ;  /* 0x000000160810723c */ /* 0x008fe20000041810 */
[----:B------:R-:W-:-:S02]  /*62d30*/  IMAD.MOV.U32 R4, RZ, RZ, R22 ;  /* 0x000000ffff047224 */ /* 0x000fc400078e0016 */
[----:B------:R-:W-:Y:S11]  /*62d40*/  IMAD.MOV.U32 R5, RZ, RZ, R23 ;  /* 0x000000ffff057224 */ /* 0x000ff600078e0017 */
[----:B------:R-:W-:Y:S09]  /*62d50*/  @!UPT UIADD3 URZ, URZ, URZ, URZ ;  /* 0x0000003f3f3ff290 */ /* 0x000ff2000fffe03f */
[----:B------:R-:W-:Y:S01]  /*62d60*/  STL.64 [R1+0x470], R16 ;  /* 0x0004701001007387 */ /* 0x000fe20000100a00 */
[----:B------:R0:W-:Y:S03]  /*62d70*/  STL.64 [R1+0x478], R18 ;  /* 0x0004781201007387 */ /* 0x0001e60000100a00 */
[----:B0-----:R-:W3:Y:S01]  /*62d80*/  LDL.LU.64 R18, [R1+0x2c10] ;  /* 0x002c100001127983 */ /* 0x001ee20000300a00 */
[----:B------:R-:W2:Y:S02]  /*62d90*/  LDL.LU.64 R22, [R1+0x2c08] ;  /* 0x002c080001167983 */ /* 0x000ea40000300a00 */
[----:B------:R-:W-:Y:S02]  /*62da0*/  STL.64 [R1+0x2b70], R6 ;  /* 0x002b700601007387 */ /* 0x000fe40000100a00 */
[----:B------:R0:W-:Y:S02]  /*62db0*/  STL.64 [R1+0x2b68], R4 ;  /* 0x002b680401007387 */ /* 0x0001e40000100a00 */
[----:B0-----:R-:W3:Y:S01]  /*62dc0*/  LDL.LU R4, [R1+0x270] ;  /* 0x0002700001047983 */ /* 0x001ee20000300800 */
[----:B------:R-:W3:Y:S02]  /*62dd0*/  LDL.LU R5, [R1+0x274] ;  /* 0x0002740001057983 */ /* 0x000ee40000300800 */
[----:B------:R-:W3:Y:S01]  /*62de0*/  LDL.LU R6, [R1+0x278] ;  /* 0x0002780001067983 */ /* 0x000ee20000300800 */
[----:B--2---:R-:W-:Y:S11]  /*62df0*/  HMMA.16816.F32.BF16 R12, R8, R22, R12 ;  /* 0x00000016080c723c */ /* 0x004ff6000004180c */
[----:B------:R-:W-:Y:S11]  /*62e00*/  @!UPT UIADD3 URZ, URZ, URZ, URZ ;  /* 0x0000003f3f3ff290 */ /* 0x000ff6000fffe03f */
[----:B------:R-:W-:Y:S01]  /*62e10*/  @!UPT UIADD3 URZ, URZ, URZ, URZ ;  /* 0x0000003f3f3ff290 */ /* 0x000fe2000fffe03f */
[----:B------:R-:W-:Y:S01]  /*62e20*/  STL.64 [R1+0x460], R12 ;  /* 0x0004600c01007387 */ /* 0x000fe20000100a00 */
[----:B------:R0:W-:Y:S03]  /*62e30*/  STL.64 [R1+0x468], R14 ;  /* 0x0004680e01007387 */ /* 0x0001e60000100a00 */
[----:B0-----:R-:W2:Y:S01]  /*62e40*/  LDL.LU.64 R14, [R1+0x2c00] ;  /* 0x002c0000010e7983 */ /* 0x001ea20000300a00 */
[----:B------:R-:W-:-:S07]  /*62e50*/  IMAD.MOV.U32 R7, RZ, RZ, R3 ;  /* 0x000000ffff077224 */ /* 0x000fce00078e0003 */
[C---:B---3--:R-:W-:Y:S11]  /*62e60*/  HMMA.16816.F32.BF16 R4, R8.reuse, R18, R4 ;  /* 0x000000120804723c */ /* 0x048ff60000041804 */
[----:B------:R-:W-:Y:S11]  /*62e70*/  @!UPT UIADD3 URZ, URZ, URZ, URZ ;  /* 0x0000003f3f3ff290 */ /* 0x000ff6000fffe03f */
[----:B------:R-:W-:Y:S01]  /*62e80*/  @!UPT UIADD3 URZ, URZ, URZ, URZ ;  /* 0x0000003f3f3ff290 */ /* 0x000fe2000fffe03f */
[----:B------:R-:W-:Y:S01]  /*62e90*/  STL.64 [R1+0x450], R4 ;  /* 0x0004500401007387 */ /* 0x000fe20000100a00 */
[----:B------:R-:W-:Y:S02]  /*62ea0*/  STL [R1+0x458], R6 ;  /* 0x0004580601007387 */ /* 0x000fe40000100800 */
[----:B------:R2:W-:Y:S02]  /*62eb0*/  STL.64 [R1+0x2bd0], R18 ;  /* 0x002bd01201007387 */ /* 0x0005e40000100a00 */
[----:B------:R-:W4:Y:S01]  /*62ec0*/  LDL.LU R16, [R1+0x250] ;  /* 0x0002500001107983 */ /* 0x000f220000300800 */
[----:B------:R-:W4:Y:S01]  /*62ed0*/  LDL.LU R17, [R1+0x254] ;  /* 0x0002540001117983 */ /* 0x000f220000300800 */
[----:B------:R-:W-:Y:S02]  /*62ee0*/  IMAD.MOV.U32 R3, RZ, RZ, R7 ;  /* 0x000000ffff037224 */ /* 0x000fe400078e0007 */
[----:B--2---:R-:W-:Y:S02]  /*62ef0*/  IMAD.MOV.U32 R18, RZ, RZ, R14 ;  /* 0x000000ffff127224 */ /* 0x004fe400078e000e */
[----:B------:R-:W-:Y:S01]  /*62f00*/  IMAD.MOV.U32 R19, RZ, RZ, R15 ;  /* 0x000000ffff137224 */ /* 0x000fe200078e000f */
[----:B------:R-:W2:Y:S01]  /*62f10*/  LDL.LU R14, [R1+0x2bfc] ;  /* 0x002bfc00010e7983 */ /* 0x000ea20000300800 */
[----:B------:R-:W2:Y:S02]  /*62f20*/  LDL.LU R15, [R1+0x2bf8] ;  /* 0x002bf800010f7983 */ /* 0x000ea40000300800 */
[----:B------:R-:W3:Y:S02]  /*62f30*/  LDL.64 R6, [R1+0x198] ;  /* 0x0001980001067983 */ /* 0x000ee40000100a00 */
[----:B---3--:R0:W-:Y:S01]  /*62f40*/  STL.64 [R1+0x2b80], R6 ;  /* 0x002b800601007387 */ /* 0x0081e20000100a00 */
[----:B------:R-:W3:Y:S02]  /*62f50*/  LDL.LU R4, [R1+0x260] ;  /* 0x0002600001047983 */ /* 0x000ee40000300800 */
[----:B------:R-:W3:Y:S01]  /*62f60*/  LDL.LU R5, [R1+0x264] ;  /* 0x0002640001057983 */ /* 0x000ee20000300800 */
[----:B0-----:R-:W3:Y:S01]  /*62f70*/  LDL.LU R6, [R1+0x268] ;  /* 0x0002680001067983 */ /* 0x001ee20000300800 */
[----:B------:R-:W3:Y:S02]  /*62f80*/  LDL.LU R7, [R1+0x26c] ;  /* 0x00026c0001077983 */ /* 0x000ee40000300800 */
[----:B------:R-:W-:Y:S02]  /*62f90*/  STL [R1+0x2770], R3 ;  /* 0x0027700301007387 */ /* 0x000fe40000100800 */
[----:B--2---:R-:W-:Y:S01]  /*62fa0*/  STL.64 [R1+0x2be8], R14 ;  /* 0x002be80e01007387 */ /* 0x004fe20000100a00 */
[C---:B---3--:R-:W-:Y:S11]  /*62fb0*/  HMMA.16816.F32.BF16 R4, R8.reuse, R14, R4 ;  /* 0x0000000e0804723c */ /* 0x048ff60000041804 */
[----:B------:R-:W-:Y:S11]  /*62fc0*/  @!UPT UIADD3 URZ, URZ, URZ, URZ ;  /* 0x0000003f3f3ff290 */ /* 0x000ff6000fffe03f */
[----:B------:R-:W-:Y:S01]  /*62fd0*/  @!UPT UIADD3 URZ, URZ, URZ, URZ ;  /* 0x0000003f3f3ff290 */ /* 0x000fe2000fffe03f */
[----:B------:R-:W-:Y:S01]  /*62fe0*/  STL.64 [R1+0x440], R4 ;  /* 0x0004400401007387 */ /* 0x000fe20000100a00 */
[----:B------:R0:W-:Y:S03]  /*62ff0*/  STL.64 [R1+0x448], R6 ;  /* 0x0004480601007387 */ /* 0x0001e60000100a00 */
[----:B0-----:R-:W2:Y:S01]  /*63000*/  LDL.64 R6, [R1+0x1a8] ;  /* 0x0001a80001067983 */ /* 0x001ea20000100a00 */
[----:B----4-:R-:W-:Y:S11]  /*63010*/  HMMA.16816.F32.BF16 R16, R8, R26, R16 ;  /* 0x0000001a0810723c */ /* 0x010ff60000041810 */
[----:B------:R-:W-:Y:S11]  /*63020*/  @!UPT UIADD3 URZ, URZ, URZ, URZ ;  /* 0x0000003f3f3ff290 */ /* 0x000ff6000fffe03f */
[----:B------:R-:W-:Y:S02]  /*63030*/  @!UPT UIADD3 URZ, URZ, URZ, URZ ;  /* 0x0000003f3f3ff290 */ /* 0x000fe4000fffe03f */
[----:B------:R-:W-:Y:S01]  /*63040*/  IMAD.MOV.U32 R3, RZ, RZ, R19 ;  /* 0x000000ffff037224 */ /* 0x000fe200078e0013 */
[----:B--2---:R-:W-:Y:S01]  /*63050*/  STL.64 [R1+0x2b98], R6 ;  /* 0x002b980601007387 */ /* 0x004fe20000100a00 */
[----:B------:R0:W-:Y:S02]  /*63060*/  STL.64 [R1+0x600], R16 ;  /* 0x0006001001007387 */ /* 0x0001e40000100a00 */
[----:B------:R1:W-:Y:S01]  /*63070*/  STL [R1+0x608], R18 ;  /* 0x0006081201007387 */ /* 0x0003e20000100800 */
[----:B0-----:R-:W2:Y:S01]  /*63080*/  LDL.LU R16, [R1+0x420] ;  /* 0x0004200001107983 */ /* 0x001ea20000300800 */
[----:B------:R-:W2:Y:S02]  /*63090*/  LDL.LU R17, [R1+0x424] ;  /* 0x0004240001117983 */ /* 0x000ea40000300800 */
[----:B-1----:R-:W3:Y:S02]  /*630a0*/  LDL.LU R18, [R1+0x428] ;  /* 0x0004280001127983 */ /* 0x002ee40000300800 */
[----:B------:R-:W3:Y:S01]  /*630b0*/  LDL.LU R19, [R1+0x42c] ;  /* 0x00042c0001137983 */ /* 0x000ee20000300800 */
[----:B------:R-:W4:Y:S04]  /*630c0*/  LDL.64 R14, [R1+0x1e8] ;  /* 0x0001e800010e7983 */ /* 0x000f280000100a00 */
[----:B---3--:R-:W-:Y:S01]  /*630d0*/  STL.64 [R1+0x2be0], R18 ;  /* 0x002be01201007387 */ /* 0x008fe20000100a00 */
[----:B--2---:R0:W-:Y:S03]  /*630e0*/  STL.64 [R1+0x2bd8], R16 ;  /* 0x002bd81001007387 */ /* 0x0041e60000100a00 */
[----:B0-----:R-:W4:Y:S01]  /*630f0*/  LDL.LU R16, [R1+0x430] ;  /* 0x0004300001107983 */ /* 0x001f220000300800 */
[----:B------:R-:W-:-:S02]  /*63100*/  IMAD.MOV.U32 R17, RZ, RZ, R28 ;  /* 0x000000ffff117224 */ /* 0x000fc400078e001c */
[----:B------:R-:W2:Y:S02]  /*63110*/  LDL.LU R28, [R1+0x2bf4] ;  /* 0x002bf400011c7983 */ /* 0x000ea40000300800 */
[----:B------:R-:W4:Y:S01]  /*63120*/  LDL.LU R18, [R1+0x438] ;  /* 0x0004380001127983 */ /* 0x000f220000300800 */
[----:B------:R-:W4:Y:S01]  /*63130*/  LDL.LU R19, [R1+0x43c] ;  /* 0x00043c0001137983 */ /* 0x000f220000300800 */
[----:B------:R-:W3:Y:S03]  /*63140*/  LDL.64 R6, [R1+0x1b8] ;  /* 0x0001b80001067983 */ /* 0x000ee60000100a00 */
[----:B--2---:R-:W0:Y:S04]  /*63150*/  LDSM.16.MT88.4 R24, [R28+0x22800] ;  /* 0x022800001c18783b */ /* 0x004e280000004200 */
[----:B---3--:R1:W-:Y:S04]  /*63160*/  STL.64 [R1+0x2bb0], R6 ;  /* 0x002bb00601007387 */ /* 0x0083e80000100a00 */
[----:B-1----:R-:W2:Y:S04]  /*63170*/  LDL.64 R6, [R1+0x1c8] ;  /* 0x0001c80001067983 */ /* 0x002ea80000100a00 */
[----:B--2---:R1:W-:Y:S04]  /*63180*/  STL.64 [R1+0x2bc8], R6 ;  /* 0x002bc80601007387 */ /* 0x0043e80000100a00 */
[----:B-1----:R-:W2:Y:S01]  /*63190*/  LDL.64 R6, [R1+0x1d8] ;  /* 0x0001d80001067983 */ /* 0x002ea20000100a00 */
[----:B------:R-:W-:Y:S02]  /*631a0*/  STL [R1+0x286c], R3 ;  /* 0x00286c0301007387 */ /* 0x000fe40000100800 */
[----:B0-----:R0:W-:Y:S02]  /*631b0*/  STL.64 [R1+0x29f8], R26 ;  /* 0x0029f81a01007387 */ /* 0x0011e40000100a00 */
[----:B------:R1:W-:Y:S01]  /*631c0*/  STL.64 [R1+0x29f0], R24 ;  /* 0x0029f01801007387 */ /* 0x0003e20000100a00 */
[----:B0-----:R-:W3:Y:S04]  /*631d0*/  LDL.64 R26, [R1+0x188] ;  /* 0x00018800011a7983 */ /* 0x001ee80000100a00 */
[----:B---3--:R0:W-:Y:S01]  /*631e0*/  STL.64 [R1+0x2b78], R26 ;  /* 0x002b781a01007387 */ /* 0x0081e20000100a00 */
[----:B-1----:R-:W3:Y:S02]  /*631f0*/  LDL.LU R24, [R1+0x3e0] ;  /* 0x0003e00001187983 */ /* 0x002ee40000300800 */
[----:B------:R-:W3:Y:S01]  /*63200*/  LDL.LU R25, [R1+0x3e4] ;  /* 0x0003e40001197983 */ /* 0x000ee20000300800 */
[----:B0-----:R-:W2:Y:S01]  /*63210*/  LDL.LU R26, [R1+0x3e8] ;  /* 0x0003e800011a7983 */ /* 0x001ea20000300800 */
[----:B------:R-:W2:Y:S03]  /*63220*/  LDL.LU R27, [R1+0x3ec] ;  /* 0x0003ec00011b7983 */ /* 0x000ea60000300800 */
[----:B--2---:R-:W-:Y:S01]  /*63230*/  STL.64 [R1+0x2b90], R26 ;  /* 0x002b901a01007387 */ /* 0x004fe20000100a00 */
[----:B---3--:R0:W-:Y:S03]  /*63240*/  STL.64 [R1+0x2b88], R24 ;  /* 0x002b881801007387 */ /* 0x0081e60000100a00 */
[----:B0-----:R-:W2:Y:S01]  /*63250*/  LDL.LU R24, [R1+0x3f0] ;  /* 0x0003f00001187983 */ /* 0x001ea20000300800 */
[----:B------:R-:W2:Y:S02]  /*63260*/  LDL.LU R25, [R1+0x3f4] ;  /* 0x0003f40001197983 */ /* 0x000ea40000300800 */
[----:B------:R-:W3:Y:S02]  /*63270*/  LDL.LU R26, [R1+0x3f8] ;  /* 0x0003f800011a7983 */ /* 0x000ee40000300800 */
[----:B------:R-:W-:-:S02]  /*63280*/  IMAD.MOV.U32 R27, RZ, RZ, R29 ;  /* 0x000000ffff1b7224 */ /* 0x000fc400078e001d */
[----:B------:R-:W2:Y:S01]  /*63290*/  LDL.LU R29, [R1+0x2bf0] ;  /* 0x002bf000011d7983 */ /* 0x000ea20000300800 */
[----:B----4-:R-:W-:Y:S03]  /*632a0*/  HMMA.16816.F32.BF16 R16, R8, R14, R16 ;  /* 0x0000000e0810723c */ /* 0x010fe60000041810 */
        /* <DEDUP_REMOVED lines=13> */
[----:B------:R-:W-:Y:S01]  /*63380*/  STL [R1+0x2870], R28 ;  /* 0x0028701c01007387 */ /* 0x000fe20000100800 */
[----:B------:R-:W3:Y:S01]  /*63390*/  LDL.LU.64 R14, [R1+0x2be8] ;  /* 0x002be800010e7983 */ /* 0x000ee20000300a00 */
[----:B------:R-:W-:-:S02]  /*633a0*/  IMAD.MOV.U32 R27, RZ, RZ, R29 ;  /* 0x000000ffff1b7224 */ /* 0x000fc400078e001d */
[----:B------:R-:W-:Y:S02]  /*633b0*/  STL.64 [R1+0x4f0], R16 ;  /* 0x0004f01001007387 */ /* 0x000fe40000100a00 */
[----:B------:R0:W-:Y:S02]  /*633c0*/  STL [R1+0x4f8], R18 ;  /* 0x0004f81201007387 */ /* 0x0001e40000100800 */
[----:B------:R-:W-:Y:S02]  /*633d0*/  IMAD.MOV.U32 R29, RZ, RZ, R19 ;  /* 0x000000ffff1d7224 */ /* 0x000fe400078e0013 */
[----:B0-----:R-:W4:Y:S01]  /*633e0*/  LDL.LU.64 R18, [R1+0x2be0] ;  /* 0x002be00001127983 */ /* 0x001f220000300a00 */
[----:B------:R-:W4:Y:S02]  /*633f0*/  LDL.LU.64 R16, [R1+0x2bd8] ;  /* 0x002bd80001107983 */ /* 0x000f240000300a00 */
[----:B------:R-:W-:Y:S02]  /*63400*/  STL [R1+0x2aa4], R13 ;  /* 0x002aa40d01007387 */ /* 0x000fe40000100800 */
[----:B------:R-:W-:Y:S01]  /*63410*/  STL [R1+0x2aa0], R20 ;  /* 0x002aa01401007387 */ /* 0x000fe20000100800 */
[----:B------:R-:W-:Y:S01]  /*63420*/  STL [R1+0x2874], R29 ;  /* 0x0028741d01007387 */ /* 0x000fe20000100800 */
[C---:B----4-:R-:W-:Y:S11]  /*63430*/  HMMA.16816.F32.BF16 R16, R8.reuse, R6, R16 ;  /* 0x000000060810723c */ /* 0x050ff60000041810 */
[----:B------:R-:W-:Y:S11]  /*63440*/  @!UPT UIADD3 URZ, URZ, URZ, URZ ;  /* 0x0000003f3f3ff290 */ /* 0x000ff6000fffe03f */
[----:B------:R-:W-:Y:S01]  /*63450*/  @!UPT UIADD3 URZ, URZ, URZ, URZ ;  /* 0x0000003f3f3ff290 */ /* 0x000fe2000fffe03f */
[----:B------:R0:W-:Y:S01]  /*63460*/  STL.64 [R1+0x4e0], R16 ;  /* 0x0004e01001007387 */ /* 0x0001e20000100a00 */
[----:B------:R1:W-:Y:S02]  /*63470*/  STL.64 [R1+0x4e8], R18 ;  /* 0x0004e81201007387 */ /* 0x0003e40000100a00 */
[----:B0-----:R-:W-:Y:S01]  /*63480*/  IMAD.MOV.U32 R17, RZ, RZ, R6 ;  /* 0x000000ffff117224 */ /* 0x001fe200078e0006 */
[----:B-1----:R-:W4:Y:S01]  /*63490*/  LDL.LU.64 R18, [R1+0x2bd0] ;  /* 0x002bd00001127983 */ /* 0x002f220000300a00 */
[----:B------:R-:W-:Y:S02]  /*634a0*/  IMAD.MOV.U32 R16, RZ, RZ, R7 ;  /* 0x000000ffff107224 */ /* 0x000fe400078e0007 */
[----:B------:R-:W2:Y:S01]  /*634b0*/  LDL.LU.64 R6, [R1+0x2bc8] ;  /* 0x002bc80001067983 */ /* 0x000ea20000300a00 */
        /* <DEDUP_REMOVED lines=37> */
[----:B------:R-:W-:Y:S01]  /*63710*/  STL.64 [R1+0x2af0], R22 ;  /* 0x002af01601007387 */ /* 0x000fe20000100a00 */
[----:B------:R0:W-:Y:S04]  /*63720*/  STL.64 [R1+0x2ae8], R20 ;  /* 0x002ae81401007387 */ /* 0x0001e80000100a00 */
[----:B0-----:R-:W2:Y:S01]  /*63730*/  LDL.LU R20, [R1+0x3d0] ;  /* 0x0003d00001147983 */ /* 0x001ea20000300800 */
[----:B------:R-:W2:Y:S02]  /*63740*/  LDL.LU R21, [R1+0x3d4] ;  /* 0x0003d40001157983 */ /* 0x000ea40000300800 */
[----:B------:R-:W2:Y:S02]  /*63750*/  LDL.LU R22, [R1+0x3d8] ;  /* 0x0003d80001167983 */ /* 0x000ea40000300800 */
[----:B------:R-:W2:Y:S02]  /*63760*/  LDL.LU R23, [R1+0x3dc] ;  /* 0x0003dc0001177983 */ /* 0x000ea40000300800 */
[----:B--2---:R-:W-:Y:S01]  /*63770*/  HMMA.16816.F32.BF16 R20, R8, R26, R20 ;  /* 0x0000001a0814723c */ /* 0x004fe20000041814 */
[----:B------:R-:W-:Y:S11]  /*63780*/  IMAD.MOV.U32 R17, RZ, RZ, R26 ;  /* 0x000000ffff117224 */ /* 0x000ff600078e001a */
[----:B------:R-:W-:Y:S11]  /*63790*/  @!UPT UIADD3 URZ, URZ, URZ, URZ ;  /* 0x0000003f3f3ff290 */ /* 0x000ff6000fffe03f */
[----:B------:R-:W-:Y:S01]  /*637a0*/  STL.64 [R1+0x420], R20 ;  /* 0x0004201401007387 */ /* 0x000fe20000100a00 */
[----:B------:R-:W-:Y:S02]  /*637b0*/  STL.64 [R1+0x428], R22 ;  /* 0x0004281601007387 */ /* 0x000fe40000100a00 */
[----:B----4-:R-:W-:Y:S02]  /*637c0*/  STL.64 [R1+0x2ae0], R18 ;  /* 0x002ae01201007387 */ /* 0x010fe40000100a00 */
[----:B------:R0:W-:Y:S02]  /*637d0*/  STL.64 [R1+0x2ad8], R16 ;  /* 0x002ad81001007387 */ /* 0x0001e40000100a00 */
[----:B0-----:R-:W2:Y:S01]  /*637e0*/  LDL.LU R16, [R1+0x380] ;  /* 0x0003800001107983 */ /* 0x001ea20000300800 */
[----:B------:R-:W2:Y:S02]  /*637f0*/  LDL.LU R17, [R1+0x384] ;  /* 0x0003840001117983 */ /* 0x000ea40000300800 */
[----:B------:R-:W4:Y:S02]  /*63800*/  LDL.LU R18, [R1+0x388] ;  /* 0x0003880001127983 */ /* 0x000f240000300800 */
[----:B------:R-:W4:Y:S02]  /*63810*/  LDL.LU R19, [R1+0x38c] ;  /* 0x00038c0001137983 */ /* 0x000f240000300800 */
[----:B------:R-:W-:-:S02]  /*63820*/  IMAD.MOV.U32 R22, RZ, RZ, R4 ;  /* 0x000000ffff167224 */ /* 0x000fc400078e0004 */
[----:B------:R-:W-:Y:S02]  /*63830*/  IMAD.MOV.U32 R23, RZ, RZ, R5 ;  /* 0x000000ffff177224 */ /* 0x000fe400078e0005 */
[----:B------:R-:W-:Y:S01]  /*63840*/  IMAD.MOV.U32 R13, RZ, RZ, R27 ;  /* 0x000000ffff0d7224 */ /* 0x000fe200078e001b */
[----:B----4-:R-:W-:Y:S01]  /*63850*/  STL.64 [R1+0x2b00], R18 ;  /* 0x002b001201007387 */ /* 0x010fe20000100a00 */
[----:B--2---:R-:W-:Y:S02]  /*63860*/  STL.64 [R1+0x2af8], R16 ;  /* 0x002af81001007387 */ /* 0x004fe40000100a00 */
[----:B------:R-:W2:Y:S02]  /*63870*/  LDL.LU R4, [R1+0x2b64] ;  /* 0x002b640001047983 */ /* 0x000ea40000300800 */
[----:B------:R-:W4:Y:S01]  /*63880*/  LDL.LU R5, [R1+0x2b60] ;  /* 0x002b600001057983 */ /* 0x000f220000300800 */
[----:B------:R0:W-:Y:S01]  /*63890*/  STL.64 [R1+0x2b08], R22 ;  /* 0x002b081601007387 */ /* 0x0001e20000100a00 */
[----:B------:R-:W3:Y:S02]  /*638a0*/  LDL.LU R24, [R1+0x3c0] ;  /* 0x0003c00001187983 */ /* 0x000ee40000300800 */
[----:B------:R-:W3:Y:S02]  /*638b0*/  LDL.LU R25, [R1+0x3c4] ;  /* 0x0003c40001197983 */ /* 0x000ee40000300800 */
[----:B------:R-:W3:Y:S01]  /*638c0*/  LDL.LU R26, [R1+0x3c8] ;  /* 0x0003c800011a7983 */ /* 0x000ee20000300800 */
[----:B------:R-:W3:Y:S01]  /*638d0*/  LDL.LU R27, [R1+0x3cc] ;  /* 0x0003cc00011b7983 */ /* 0x000ee20000300800 */
[----:B0-----:R-:W-:-:S02]  /*638e0*/  IMAD.MOV.U32 R22, RZ, RZ, R7 ;  /* 0x000000ffff167224 */ /* 0x001fc400078e0007 */
[----:B------:R-:W-:Y:S02]  /*638f0*/  IMAD.MOV.U32 R23, RZ, RZ, R6 ;  /* 0x000000ffff177224 */ /* 0x000fe400078e0006 */
[----:B------:R-:W3:Y:S03]  /*63900*/  LDL.64 R6, [R1+0x178] ;  /* 0x0001780001067983 */ /* 0x000ee60000100a00 */
[----:B------:R2:W-:Y:S02]  /*63910*/  STL.64 [R1+0x2b20], R22 ;  /* 0x002b201601007387 */ /* 0x0005e40000100a00 */
[----:B------:R-:W3:Y:S02]  /*63920*/  LDL.LU R16, [R1+0x390] ;  /* 0x0003900001107983 */ /* 0x000ee40000300800 */
[----:B------:R-:W3:Y:S01]  /*63930*/  LDL.LU R17, [R1+0x394] ;  /* 0x0003940001117983 */ /* 0x000ee20000300800 */
[----:B------:R-:W3:Y:S01]  /*63940*/  LDL.LU R18, [R1+0x398] ;  /* 0x0003980001127983 */ /* 0x000ee20000300800 */
[----:B------:R-:W3:Y:S02]  /*63950*/  LDL.LU R19, [R1+0x39c] ;  /* 0x00039c0001137983 */ /* 0x000ee40000300800 */
[----:B------:R-:W3:Y:S02]  /*63960*/  LDL R21, [R1+0x1bc0] ;  /* 0x001bc00001157983 */ /* 0x000ee40000100800 */
[----:B--2---:R-:W-:-:S02]  /*63970*/  IMAD.MOV.U32 R23, RZ, RZ, R4 ;  /* 0x000000ffff177224 */ /* 0x004fc400078e0004 */
[----:B----4-:R-:W-:-:S05]  /*63980*/  IMAD.MOV.U32 R22, RZ, RZ, R5 ;  /* 0x000000ffff167224 */ /* 0x010fca00078e0005 */
[----:B------:R-:W-:Y:S04]  /*63990*/  STL.64 [R1+0x2b50], R22 ;  /* 0x002b501601007387 */ /* 0x000fe80000100a00 */
[----:B---3--:R0:W-:Y:S01]  /*639a0*/  STL [R1+0x2b48], R21 ;  /* 0x002b481501007387 */ /* 0x0081e20000100800 */
[----:B------:R-:W2:Y:S03]  /*639b0*/  LDL.LU R20, [R1+0x240] ;  /* 0x0002400001147983 */ /* 0x000ea60000300800 */
[----:B0-----:R-:W2:Y:S01]  /*639c0*/  LDL.LU R21, [R1+0x244] ;  /* 0x0002440001157983 */ /* 0x001ea20000300800 */
[----:B------:R-:W2:Y:S02]  /*639d0*/  LDL.LU R22, [R1+0x248] ;  /* 0x0002480001167983 */ /* 0x000ea40000300800 */
[----:B------:R-:W2:Y:S02]  /*639e0*/  LDL.LU R23, [R1+0x24c] ;  /* 0x00024c0001177983 */ /* 0x000ea40000300800 */
[----:B------:R-:W-:Y:S01]  /*639f0*/  STL.64 [R1+0x2b18], R18 ;  /* 0x002b181201007387 */ /* 0x000fe20000100a00 */
[----:B------:R0:W-:Y:S04]  /*63a00*/  STL.64 [R1+0x2b10], R16 ;  /* 0x002b101001007387 */ /* 0x0001e80000100a00 */
        /* <DEDUP_REMOVED lines=10> */
[----:B------:R-:W3:Y:S01]  /*63ab0*/  LDL.LU R19, [R1+0x3bc] ;  /* 0x0003bc0001137983 */ /* 0x000ee20000300800 */
[----:B------:R-:W-:Y:S01]  /*63ac0*/  STL.64 [R1+0x2ad0], R14 ;  /* 0x002ad00e01007387 */ /* 0x000fe20000100a00 */
[----:B------:R0:W-:Y:S03]  /*63ad0*/  STL.64 [R1+0x2ac8], R12 ;  /* 0x002ac80c01007387 */ /* 0x0001e60000100a00 */
[----:B0-----:R-:W4:Y:S01]  /*63ae0*/  LDL.LU R12, [R1+0x370] ;  /* 0x00037000010c7983 */ /* 0x001f220000300800 */
[----:B------:R-:W4:Y:S02]  /*63af0*/  LDL.LU R13, [R1+0x374] ;  /* 0x00037400010d7983 */ /* 0x000f240000300800 */
[----:B------:R-:W4:Y:S02]  /*63b00*/  LDL.LU R14, [R1+0x378] ;  /* 0x00037800010e7983 */ /* 0x000f240000300800 */
[----:B------:R-:W4:Y:S03]  /*63b10*/  LDL.LU R15, [R1+0x37c] ;  /* 0x00037c00010f7983 */ /* 0x000f260000300800 */
[----:B------:R0:W-:Y:S01]  /*63b20*/  STL.64 [R1+0x410], R24 ;  /* 0x0004101801007387 */ /* 0x0001e20000100a00 */
[----:B------:R-:W-:Y:S02]  /*63b30*/  STL.64 [R1+0x418], R26 ;  /* 0x0004181a01007387 */ /* 0x000fe40000100a00 */
[----:B0-----:R-:W-:-:S02]  /*63b40*/  IMAD.MOV.U32 R25, RZ, RZ, R6 ;  /* 0x000000ffff197224 */ /* 0x001fc400078e0006 */
[----:B------:R-:W-:Y:S02]  /*63b50*/  IMAD.MOV.U32 R24, RZ, RZ, R7 ;  /* 0x000000ffff187224 */ /* 0x000fe400078e0007 */
[----:B------:R-:W2:Y:S03]  /*63b60*/  LDL.LU.64 R6, [R1+0x2b58] ;  /* 0x002b580001067983 */ /* 0x000ea60000300a00 */
[----:B------:R0:W-:Y:S02]  /*63b70*/  STL.64 [R1+0x2ab0], R24 ;  /* 0x002ab01801007387 */ /* 0x0001e40000100a00 */
        /* <DEDUP_REMOVED lines=11> */
[----:B------:R-:W3:Y:S01]  /*63c30*/  LDL.LU.64 R22, [R1+0x2b50] ;  /* 0x002b500001167983 */ /* 0x000ee20000300a00 */
[----:B------:R-:W2:Y:S02]  /*63c40*/  LDL.LU R21, [R1+0x2b48] ;  /* 0x002b480001157983 */ /* 0x000ea40000300800 */
[----:B------:R-:W3:Y:S02]  /*63c50*/  LDL.LU.64 R6, [R1+0x2b40] ;  /* 0x002b400001067983 */ /* 0x000ee40000300a00 */
[----:B------:R-:W3:Y:S07]  /*63c60*/  LDL.LU.64 R4, [R1+0x2b38] ;  /* 0x002b380001047983 */ /* 0x000eee0000300a00 */
[----:B------:R-:W-:Y:S01]  /*63c70*/  STL.64 [R1+0x3c0], R8 ;  /* 0x0003c00801007387 */ /* 0x000fe20000100a00 */
[----:B------:R-:W-:Y:S03]  /*63c80*/  STL.64 [R1+0x3c8], R10 ;  /* 0x0003c80a01007387 */ /* 0x000fe60000100a00 */
[----:B--2---:R-:W0:Y:S04]  /*63c90*/  LDSM.16.MT88.4 R8, [R21+0x22800] ;  /* 0x022800001508783b */ /* 0x004e280000004200 */
[----:B0-----:R0:W-:Y:S01]  /*63ca0*/  STL.64 [R1+0x2918], R10 ;  /* 0x0029180a01007387 */ /* 0x0011e20000100a00 */
[----:B------:R-:W-:Y:S03]  /*63cb0*/  STL.64 [R1+0x2910], R8 ;  /* 0x0029100801007387 */ /* 0x000fe60000100a00 */
[----:B0-----:R-:W2:Y:S01]  /*63cc0*/  LDL.LU.64 R10, [R1+0x168] ;  /* 0x00016800010a7983 */ /* 0x001ea20000300a00 */
[C---:B---3--:R-:W-:Y:S03]  /*63cd0*/  HMMA.16816.F32.BF16 R20, R4.reuse, R22, R16 ;  /* 0x000000160414723c */ /* 0x048fe60000041810 */
[----:B--2---:R0:W-:Y:S04]  /*63ce0*/  STL.64 [R1+0x2a00], R10 ;  /* 0x002a000a01007387 */ /* 0x0041e80000100a00 */
[----:B0-----:R-:W2:Y:S04]  /*63cf0*/  LDL R10, [R1+0x38] ;  /* 0x00003800010a7983 */ /* 0x001ea80000100800 */
[----:B------:R-:W2:Y:S01]  /*63d00*/  LDL R11, [R1+0x3c] ;  /* 0x00003c00010b7983 */ /* 0x000ea20000100800 */
        /* <DEDUP_REMOVED lines=19> */
[----:B------:R-:W2:Y:S01]  /*63e40*/  LDL.LU.64 R20, [R1+0x2ae8] ;  /* 0x002ae80001147983 */ /* 0x000ea20000300a00 */
[C---:B---3--:R-:W-:Y:S11]  /*63e50*/  HMMA.16816.F32.BF16 R16, R4.reuse, R22, R16 ;  /* 0x000000160410723c */ /* 0x048ff60000041810 */
[----:B------:R-:W-:Y:S11]  /*63e60*/  @!UPT UIADD3 URZ, URZ, URZ, URZ ;  /* 0x0000003f3f3ff290 */ /* 0x000ff6000fffe03f */
[----:B------:R-:W-:Y:S01]  /*63e70*/  @!UPT UIADD3 URZ, URZ, URZ, URZ ;  /* 0x0000003f3f3ff290 */ /* 0x000fe2000fffe03f */
[----:B------:R-:W-:Y:S01]  /*63e80*/  STL.64 [R1+0x2b0], R16 ;  /* 0x0002b01001007387 */ /* 0x000fe20000100a00 */
[----:B------:R0:W-:Y:S03]  /*63e90*/  STL.64 [R1+0x2b8], R18 ;  /* 0x0002b81201007387 */ /* 0x0001e60000100a00 */
[----:B0-----:R-:W4:Y:S01]  /*63ea0*/  LDL.LU.64 R18, [R1+0x2ae0] ;  /* 0x002ae00001127983 */ /* 0x001f220000300a00 */
[----:B------:R-:W3:Y:S02]  /*63eb0*/  LDL.LU.64 R16, [R1+0x2ad8] ;  /* 0x002ad80001107983 */ /* 0x000ee40000300a00 */
[----:B------:R-:W-:Y:S01]  /*63ec0*/  STL.64 [R1+0x29c8], R22 ;  /* 0x0029c81601007387 */ /* 0x000fe20000100a00 */
        /* <DEDUP_REMOVED lines=13> */
[----:B0-----:R-:W2:Y:S01]  /*63fa0*/  LDL.LU.64 R26, [R1+0x2ac0] ;  /* 0x002ac000011a7983 */ /* 0x001ea20000300a00 */
[----:B------:R-:W2:Y:S02]  /*63fb0*/  LDL.LU.64 R24, [R1+0x2ab8] ;  /* 0x002ab80001187983 */ /* 0x000ea40000300a00 */
[----:B------:R-:W-:Y:S01]  /*63fc0*/  STL.64 [R1+0x2a60], R14 ;  /* 0x002a600e01007387 */ /* 0x000fe20000100a00 */
[----:B--2---:R-:W-:Y:S01]  /*63fd0*/  HMMA.16816.F32.BF16 R8, R4, R10, R24 ;  /* 0x0000000a0408723c */ /* 0x004fe20000041818 */
[----:B------:R-:W2:Y:S11]  /*63fe0*/  LDL.LU.64 R24, [R1+0x2ab0] ;  /* 0x002ab00001187983 */ /* 0x000eb60000300a00 */
[----:B------:R-:W-:Y:S11]  /*63ff0*/  @!UPT UIADD3 URZ, URZ, URZ, URZ ;  /* 0x0000003f3f3ff290 */ /* 0x000ff6000fffe03f */
[----:B------:R-:W-:Y:S01]  /*64000*/  STL.64 [R1+0x400], R8 ;  /* 0x0004000801007387 */ /* 0x000fe20000100a00 */
[----:B------:R2:W-:Y:S02]  /*64010*/  STL.64 [R1+0x408], R10 ;  /* 0x0004080a01007387 */ /* 0x0005e40000100a00 */
[----:B--2---:R-:W-:Y:S02]  /*64020*/  IMAD.MOV.U32 R10, RZ, RZ, R25 ;  /* 0x000000ffff0a7224 */ /* 0x004fe400078e0019 */
[----:B------:R-:W-:-:S05]  /*64030*/  IMAD.MOV.U32 R11, RZ, RZ, R24 ;  /* 0x000000ffff0b7224 */ /* 0x000fca00078e0018 */
[----:B------:R3:W-:Y:S01]  /*64040*/  STL.64 [R1+0x2a18], R10 ;  /* 0x002a180a01007387 */ /* 0x0007e20000100a00 */
[----:B------:R-:W2:Y:S02]  /*64050*/  LDL.LU R24, [R1+0x230] ;  /* 0x0002300001187983 */ /* 0x000ea40000300800 */
[----:B------:R-:W2:Y:S02]  /*64060*/  LDL.LU R25, [R1+0x234] ;  /* 0x0002340001197983 */ /* 0x000ea40000300800 */
[----:B------:R-:W4:Y:S01]  /*64070*/  LDL.LU R26, [R1+0x238] ;  /* 0x00023800011a7983 */ /* 0x000f220000300800 */
[----:B------:R-:W4:Y:S01]  /*64080*/  LDL.LU R27, [R1+0x23c] ;  /* 0x00023c00011b7983 */ /* 0x000f220000300800 */
[----:B---3--:R-:W-:-:S03]  /*64090*/  IMAD.MOV.U32 R10, RZ, RZ, R17 ;  /* 0x000000ffff0a7224 */ /* 0x008fc600078e0011 */
[----:B------:R-:W3:Y:S01]  /*640a0*/  LDL.LU R17, [R1+0x2aa8] ;  /* 0x002aa80001117983 */ /* 0x000ee20000300800 */
[----:B------:R-:W-:Y:S02]  /*640b0*/  IMAD.MOV.U32 R11, RZ, RZ, R13 ;  /* 0x000000ffff0b7224 */ /* 0x000fe400078e000d */
[----:B------:R-:W3:Y:S02]  /*640c0*/  LDL.LU R13, [R1+0x2aa4] ;  /* 0x002aa400010d7983 */ /* 0x000ee40000300800 */
[----:B------:R-:W-:Y:S01]  /*640d0*/  IMAD.MOV.U32 R22, RZ, RZ, R28 ;  /* 0x000000ffff167224 */ /* 0x000fe200078e001c */
[----:B------:R0:W-:Y:S01]  /*640e0*/  STL.64 [R1+0x2a30], R10 ;  /* 0x002a300a01007387 */ /* 0x0001e20000100a00 */
[----:B------:R-:W-:Y:S02]  /*640f0*/  IMAD.MOV.U32 R23, RZ, RZ, R21 ;  /* 0x000000ffff177224 */ /* 0x000fe400078e0015 */
[----:B0-----:R-:W-:Y:S01]  /*64100*/  IMAD.MOV.U32 R10, RZ, RZ, R20 ;  /* 0x000000ffff0a7224 */ /* 0x001fe200078e0014 */
[----:B----4-:R-:W-:Y:S01]  /*64110*/  STL.64 [R1+0x2a10], R26 ;  /* 0x002a101a01007387 */ /* 0x010fe20000100a00 */
[----:B--2---:R0:W-:Y:S03]  /*64120*/  STL.64 [R1+0x2a08], R24 ;  /* 0x002a081801007387 */ /* 0x0041e60000100a00 */
[----:B0-----:R-:W2:Y:S01]  /*64130*/  LDL.LU R24, [R1+0x2d0] ;  /* 0x0002d00001187983 */ /* 0x001ea20000300800 */
[----:B------:R-:W2:Y:S02]  /*64140*/  LDL.LU R25, [R1+0x2d4] ;  /* 0x0002d40001197983 */ /* 0x000ea40000300800 */
[----:B------:R-:W4:Y:S02]  /*64150*/  LDL.LU R26, [R1+0x2d8] ;  /* 0x0002d800011a7983 */ /* 0x000f240000300800 */
[----:B------:R-:W4:Y:S01]  /*64160*/  LDL.LU R27, [R1+0x2dc] ;  /* 0x0002dc00011b7983 */ /* 0x000f220000300800 */
[----:B------:R-:W2:Y:S01]  /*64170*/  LDL.LU R20, [R1+0x2aa0] ;  /* 0x002aa00001147983 */ /* 0x000ea20000300800 */
[----:B------:R3:W-:Y:S02]  /*64180*/  STL.64 [R1+0x2a70], R22 ;  /* 0x002a701601007387 */ /* 0x0007e40000100a00 */
[----:B---3--:R-:W-:-:S02]  /*64190*/  IMAD.MOV.U32 R22, RZ, RZ, R17 ;  /* 0x000000ffff167224 */ /* 0x008fc400078e0011 */
[----:B------:R-:W-:-:S05]  /*641a0*/  IMAD.MOV.U32 R23, RZ, RZ, R16 ;  /* 0x000000ffff177224 */ /* 0x000fca00078e0010 */
[----:B------:R-:W-:Y:S01]  /*641b0*/  STL.64 [R1+0x2a88], R22 ;  /* 0x002a881601007387 */ /* 0x000fe20000100a00 */
[----:B------:R-:W3:Y:S02]  /*641c0*/  LDL.LU R16, [R1+0x320] ;  /* 0x0003200001107983 */ /* 0x000ee40000300800 */
[----:B------:R-:W3:Y:S02]  /*641d0*/  LDL.LU R17, [R1+0x324] ;  /* 0x0003240001117983 */ /* 0x000ee40000300800 */
[----:B------:R-:W2:Y:S01]  /*641e0*/  LDL.LU R18, [R1+0x328] ;  /* 0x0003280001127983 */ /* 0x000ea20000300800 */
[----:B------:R-:W2:Y:S04]  /*641f0*/  LDL.LU R19, [R1+0x32c] ;  /* 0x00032c0001137983 */ /* 0x000ea80000300800 */
[----:B--2---:R-:W-:Y:S01]  /*64200*/  STL.64 [R1+0x2a80], R18 ;  /* 0x002a801201007387 */ /* 0x004fe20000100a00 */
[----:B---3--:R0:W-:Y:S03]  /*64210*/  STL.64 [R1+0x2a78], R16 ;  /* 0x002a781001007387 */ /* 0x0081e60000100a00 */
        /* <DEDUP_REMOVED lines=12> */
[----:B----4-:R-:W-:Y:S02]  /*642e0*/  STL.64 [R1+0x2a28], R26 ;  /* 0x002a281a01007387 */ /* 0x010fe40000100a00 */
[----:B------:R0:W-:Y:S02]  /*642f0*/  STL.64 [R1+0x2a20], R24 ;  /* 0x002a201801007387 */ /* 0x0001e40000100a00 */
[----:B0-----:R-:W3:Y:S01]  /*64300*/  LDL.LU R24, [R1+0x2e0] ;  /* 0x0002e00001187983 */ /* 0x001ee20000300800 */
[----:B------:R-:W3:Y:S02]  /*64310*/  LDL.LU R25, [R1+0x2e4] ;  /* 0x0002e40001197983 */ /* 0x000ee40000300800 */
[----:B------:R-:W4:Y:S02]  /*64320*/  LDL.LU R26, [R1+0x2e8] ;  /* 0x0002e800011a7983 */ /* 0x000f240000300800 */
[----:B------:R-:W4:Y:S02]  /*64330*/  LDL.LU R27, [R1+0x2ec] ;  /* 0x0002ec00011b7983 */ /* 0x000f240000300800 */
[----:B------:R-:W-:-:S02]  /*64340*/  IMAD.MOV.U32 R10, RZ, RZ, R12 ;  /* 0x000000ffff0a7224 */ /* 0x000fc400078e000c */
[----:B------:R-:W-:-:S05]  /*64350*/  IMAD.MOV.U32 R11, RZ, RZ, R3 ;  /* 0x000000ffff0b7224 */ /* 0x000fca00078e0003 */
[----:B------:R0:W-:Y:S01]  /*64360*/  STL.64 [R1+0x2a68], R10 ;  /* 0x002a680a01007387 */ /* 0x0001e20000100a00 */
[----:B------:R-:W2:Y:S02]  /*64370*/  LDL.LU R8, [R1+0x310] ;  /* 0x0003100001087983 */ /* 0x000ea40000300800 */
[----:B------:R-:W2:Y:S01]  /*64380*/  LDL.LU R9, [R1+0x314] ;  /* 0x0003140001097983 */ /* 0x000ea20000300800 */
[----:B0-----:R-:W2:Y:S01]  /*64390*/  LDL.LU R10, [R1+0x318] ;  /* 0x00031800010a7983 */ /* 0x001ea20000300800 */
[----:B------:R-:W2:Y:S03]  /*643a0*/  LDL.LU R11, [R1+0x31c] ;  /* 0x00031c00010b7983 */ /* 0x000ea60000300800 */
[----:B----4-:R-:W-:Y:S01]  /*643b0*/  STL.64 [R1+0x2a40], R26 ;  /* 0x002a401a01007387 */ /* 0x010fe20000100a00 */
[----:B---3--:R0:W-:Y:S03]  /*643c0*/  STL.64 [R1+0x2a38], R24 ;  /* 0x002a381801007387 */ /* 0x0081e60000100a00 */
[----:B0-----:R-:W3:Y:S01]  /*643d0*/  LDL.LU R24, [R1+0x2f0] ;  /* 0x0002f00001187983 */ /* 0x001ee20000300800 */
[----:B------:R-:W3:Y:S02]  /*643e0*/  LDL.LU R25, [R1+0x2f4] ;  /* 0x0002f40001197983 */ /* 0x000ee40000300800 */
[----:B------:R-:W4:Y:S02]  /*643f0*/  LDL.LU R26, [R1+0x2f8] ;  /* 0x0002f800011a7983 */ /* 0x000f240000300800 */
[----:B------:R-:W4:Y:S02]  /*64400*/  LDL.LU R27, [R1+0x2fc] ;  /* 0x0002fc00011b7983 */ /* 0x000f240000300800 */
[----:B------:R-:W-:-:S02]  /*64410*/  IMAD.MOV.U32 R22, RZ, RZ, R20 ;  /* 0x000000ffff167224 */ /* 0x000fc400078e0014 */
[----:B------:R-:W-:-:S07]  /*64420*/  IMAD.MOV.U32 R23, RZ, RZ, R13 ;  /* 0x000000ffff177224 */ /* 0x000fce00078e000d */
[C---:B--2---:R-:W-:Y:S01]  /*64430*/  HMMA.16816.F32.BF16 R20, R4.reuse, R22, R16 ;  /* 0x000000160414723c */ /* 0x044fe20000041810 */
[----:B----4-:R-:W-:Y:S01]  /*64440*/  STL.64 [R1+0x2a58], R26 ;  /* 0x002a581a01007387 */ /* 0x010fe20000100a00 */
[----:B---3--:R0:W-:Y:S03]  /*64450*/  STL.64 [R1+0x2a50], R24 ;  /* 0x002a501801007387 */ /* 0x0081e60000100a00 */
[----:B0-----:R-:W2:Y:S01]  /*64460*/  LDL.LU R24, [R1+0x300] ;  /* 0x0003000001187983 */ /* 0x001ea20000300800 */
[----:B------:R-:W2:Y:S02]  /*64470*/  LDL.LU R25, [R1+0x304] ;  /* 0x0003040001197983 */ /* 0x000ea40000300800 */
[----:B------:R-:W2:Y:S02]  /*64480*/  LDL.LU R26, [R1+0x308] ;  /* 0x00030800011a7983 */ /* 0x000ea40000300800 */
[----:B------:R-:W2:Y:S01]  /*64490*/  LDL.LU R27, [R1+0x30c] ;  /* 0x00030c00011b7983 */ /* 0x000ea20000300800 */
[----:B------:R-:W3:Y:S01]  /*644a0*/  LDL.LU.64 R18, [R1+0x2a98] ;  /* 0x002a980001127983 */ /* 0x000ee20000300a00 */
[----:B------:R-:W3:Y:S11]  /*644b0*/  LDL.LU.64 R16, [R1+0x2a90] ;  /* 0x002a900001107983 */ /* 0x000ef60000300a00 */
[----:B------:R-:W-:Y:S02]  /*644c0*/  STL.64 [R1+0x3f0], R20 ;  /* 0x0003f01401007387 */ /* 0x000fe40000100a00 */
[----:B------:R0:W-:Y:S02]  /*644d0*/  STL.64 [R1+0x3f8], R22 ;  /* 0x0003f81601007387 */ /* 0x0001e40000100a00 */
        /* <DEDUP_REMOVED lines=9> */
[----:B------:R-:W3:Y:S04]  /*64570*/  LDL.LU.64 R22, [R1+0x8] ;  /* 0x0000080001167983 */ /* 0x000ee80000300a00 */
[----:B---3--:R0:W-:Y:S11]  /*64580*/  STL.64 [R1+0x29d0], R22 ;  /* 0x0029d01601007387 */ /* 0x0081f60000100a00 */
[----:B------:R-:W-:Y:S06]  /*64590*/  @!UPT UIADD3 URZ, URZ, URZ, URZ ;  /* 0x0000003f3f3ff290 */ /* 0x000fec000fffe03f */
[----:B------:R-:W-:Y:S02]  /*645a0*/  STL.64 [R1+0x3d0], R16 ;  /* 0x0003d01001007387 */ /* 0x000fe40000100a00 */
[----:B------:R-:W-:Y:S01]  /*645b0*/  STL.64 [R1+0x3d8], R18 ;  /* 0x0003d81201007387 */ /* 0x000fe20000100a00 */
[----:B0-----:R-:W3:Y:S01]  /*645c0*/  LDL.LU.64 R22, [R1+0x18] ;  /* 0x0000180001167983 */ /* 0x001ee20000300a00 */
[----:B------:R-:W-:Y:S02]  /*645d0*/  IMAD.MOV.U32 R14, RZ, RZ, R2 ;  /* 0x000000ffff0e7224 */ /* 0x000fe400078e0002 */
[----:B------:R-:W-:Y:S01]  /*645e0*/  IMAD.MOV.U32 R15, RZ, RZ, R0 ;  /* 0x000000ffff0f7224 */ /* 0x000fe200078e0000 */
[----:B---3--:R0:W-:Y:S04]  /*645f0*/  STL.64 [R1+0x29e8], R22 ;  /* 0x0029e81601007387 */ /* 0x0081e80000100a00 */
[----:B0-----:R-:W3:Y:S01]  /*64600*/  LDL.LU.64 R22, [R1+0x28] ;  /* 0x0000280001167983 */ /* 0x001ee20000300a00 */
[----:B------:R-:W4:Y:S02]  /*64610*/  LDL.LU R16, [R1+0x1f0] ;  /* 0x0001f00001107983 */ /* 0x000f240000300800 */
[----:B------:R-:W4:Y:S02]  /*64620*/  LDL.LU R17, [R1+0x1f4] ;  /* 0x0001f40001117983 */ /* 0x000f240000300800 */
[----:B------:R-:W2:Y:S01]  /*64630*/  LDL.LU R18, [R1+0x1f8] ;  /* 0x0001f80001127983 */ /* 0x000ea20000300800 */
[----:B------:R-:W2:Y:S01]  /*64640*/  LDL.LU R19, [R1+0x1fc] ;  /* 0x0001fc0001137983 */ /* 0x000ea20000300800 */
[C---:B------:R-:W-:Y:S03]  /*64650*/  HMMA.16816.F32.BF16 R12, R4.reuse, R14, R8 ;  /* 0x0000000e040c723c */ /* 0x040fe60000041808 */
[----:B--2---:R-:W-:Y:S01]  /*64660*/  STL.64 [R1+0x29e0], R18 ;  /* 0x0029e01201007387 */ /* 0x004fe20000100a00 */
[----:B----4-:R0:W-:Y:S03]  /*64670*/  STL.64 [R1+0x29d8], R16 ;  /* 0x0029d81001007387 */ /* 0x0101e60000100a00 */
[----:B0-----:R-:W2:Y:S01]  /*64680*/  LDL.LU R16, [R1+0x210] ;  /* 0x0002100001107983 */ /* 0x001ea20000300800 */
[----:B------:R-:W2:Y:S02]  /*64690*/  LDL.LU R17, [R1+0x214] ;  /* 0x0002140001117983 */ /* 0x000ea40000300800 */
[----:B------:R-:W2:Y:S02]  /*646a0*/  LDL.LU R18, [R1+0x218] ;  /* 0x0002180001127983 */ /* 0x000ea40000300800 */
[----:B------:R-:W2:Y:S01]  /*646b0*/  LDL.LU R19, [R1+0x21c] ;  /* 0x00021c0001137983 */ /* 0x000ea20000300800 */
[----:B------:R-:W4:Y:S10]  /*646c0*/  LDL.LU.64 R10, [R1+0x2a68] ;  /* 0x002a6800010a7983 */ /* 0x000f340000300a00 */
[----:B------:R-:W-:Y:S02]  /*646d0*/  STL.64 [R1+0x390], R12 ;  /* 0x0003900c01007387 */ /* 0x000fe40000100a00 */
[----:B------:R0:W-:Y:S02]  /*646e0*/  STL.64 [R1+0x398], R14 ;  /* 0x0003980e01007387 */ /* 0x0001e40000100a00 */
[----:B0-----:R-:W2:Y:S01]  /*646f0*/  LDL.LU.64 R14, [R1+0x2a60] ;  /* 0x002a6000010e7983 */ /* 0x001ea20000300a00 */
[----:B------:R-:W3:Y:S01]  /*64700*/  LDL R13, [R1+0x4bc] ;  /* 0x0004bc00010d7983 */ /* 0x000ee20000100800 */
[C---:B----4-:R-:W-:Y:S02]  /*64710*/  HMMA.16816.F32.BF16 R8, R4.reuse, R10, R24 ;  /* 0x0000000a0408723c */ /* 0x050fe40000041818 */
[----:B--2---:R-:W-:Y:S01]  /*64720*/  STL.64 [R1+0x29b8], R14 ;  /* 0x0029b80e01007387 */ /* 0x004fe20000100a00 */
[----:B---3--:R0:W-:Y:S02]  /*64730*/  STL [R1+0x29b0], R13 ;  /* 0x0029b00d01007387 */ /* 0x0081e40000100800 */
[----:B------:R-:W2:Y:S01]  /*64740*/  LDL.LU R12, [R1+0x150] ;  /* 0x00015000010c7983 */ /* 0x000ea20000300800 */
[----:B0-----:R-:W2:Y:S01]  /*64750*/  LDL.LU R13, [R1+0x154] ;  /* 0x00015400010d7983 */ /* 0x001ea20000300800 */
[----:B------:R-:W2:Y:S02]  /*64760*/  LDL.LU R14, [R1+0x158] ;  /* 0x00015800010e7983 */ /* 0x000ea40000300800 */
[----:B------:R-:W2:Y:S02]  /*64770*/  LDL.LU R15, [R1+0x15c] ;  /* 0x00015c00010f7983 */ /* 0x000ea40000300800 */
        /* <DEDUP_REMOVED lines=26> */
[----:B---3--:R-:W-:Y:S02]  /*64920*/  HMMA.16816.F32.BF16 R4, R4, R10, R24 ;  /* 0x0000000a0404723c */ /* 0x008fe40000041818 */
[----:B------:R-:W3:Y:S01]  /*64930*/  LDL.LU.64 R26, [R1+0x29f8] ;  /* 0x0029f800011a7983 */ /* 0x000ee20000300a00 */
[----:B------:R-:W3:Y:S11]  /*64940*/  LDL.LU.64 R24, [R1+0x29f0] ;  /* 0x0029f00001187983 */ /* 0x000ef60000300a00 */
[----:B------:R-:W-:Y:S09]  /*64950*/  @!UPT UIADD3 URZ, URZ, URZ, URZ ;  /* 0x0000003f3f3ff290 */ /* 0x000ff2000fffe03f */
[----:B------:R0:W-:Y:S01]  /*64960*/  STL.64 [R1+0x280], R4 ;  /* 0x0002800401007387 */ /* 0x0001e20000100a00 */
[----:B------:R1:W-:Y:S03]  /*64970*/  STL.64 [R1+0x288], R6 ;  /* 0x0002880601007387 */ /* 0x0003e60000100a00 */
[----:B0-----:R-:W4:Y:S01]  /*64980*/  LDL.LU R4, [R1+0x140] ;  /* 0x0001400001047983 */ /* 0x001f220000300800 */
[----:B------:R-:W4:Y:S02]  /*64990*/  LDL.LU R5, [R1+0x144] ;  /* 0x0001440001057983 */ /* 0x000f240000300800 */
[----:B-1----:R-:W4:Y:S02]  /*649a0*/  LDL.LU R6, [R1+0x148] ;  /* 0x0001480001067983 */ /* 0x002f240000300800 */
[----:B------:R-:W4:Y:S01]  /*649b0*/  LDL.LU R7, [R1+0x14c] ;  /* 0x00014c0001077983 */ /* 0x000f220000300800 */
[----:B------:R0:W-:Y:S01]  /*649c0*/  STL [R1+0x2934], R10 ;  /* 0x0029340a01007387 */ /* 0x0001e20000100800 */
[----:B------:R1:W-:Y:S02]  /*649d0*/  STL [R1+0x2930], R11 ;  /* 0x0029300b01007387 */ /* 0x0003e40000100800 */
[----:B------:R-:W3:Y:S02]  /*649e0*/  LDL.LU R8, [R1+0x220] ;  /* 0x0002200001087983 */ /* 0x000ee40000300800 */
[----:B------:R-:W3:Y:S01]  /*649f0*/  LDL.LU R9, [R1+0x224] ;  /* 0x0002240001097983 */ /* 0x000ee20000300800 */
[----:B0-----:R-:W3:Y:S01]  /*64a00*/  LDL.LU R10, [R1+0x228] ;  /* 0x00022800010a7983 */ /* 0x001ee20000300800 */
[----:B-1----:R-:W3:Y:S02]  /*64a10*/  LDL.LU R11, [R1+0x22c] ;  /* 0x00022c00010b7983 */ /* 0x002ee40000300800 */
[C---:B---3--:R-:W-:Y:S11]  /*64a20*/  HMMA.16816.F32.BF16 R8, R24.reuse, R22, R8 ;  /* 0x000000161808723c */ /* 0x048ff60000041808 */
[----:B------:R-:W-:Y:S11]  /*64a30*/  @!UPT UIADD3 URZ, URZ, URZ, URZ ;  /* 0x0000003f3f3ff290 */ /* 0x000ff6000fffe03f */
[----:B------:R-:W-:Y:S01]  /*64a40*/  @!UPT UIADD3 URZ, URZ, URZ, URZ ;  /* 0x0000003f3f3ff290 */ /* 0x000fe2000fffe03f */
[----:B------:R0:W-:Y:S01]  /*64a50*/  STL.64 [R1+0x270], R8 ;  /* 0x0002700801007387 */ /* 0x0001e20000100a00 */
[----:B------:R1:W-:Y:S02]  /*64a60*/  STL.64 [R1+0x278], R10 ;  /* 0x0002780a01007387 */ /* 0x0003e40000100a00 */
[----:B0-----:R-:W-:Y:S02]  /*64a70*/  IMAD.MOV.U32 R9, RZ, RZ, R22 ;  /* 0x000000ffff097224 */ /* 0x001fe400078e0016 */
[----:B------:R-:W-:Y:S02]  /*64a80*/  IMAD.MOV.U32 R8, RZ, RZ, R23 ;  /* 0x000000ffff087224 */ /* 0x000fe400078e0017 */
[----:B------:R-:W3:Y:S02]  /*64a90*/  LDL.LU.64 R22, [R1+0x29e8] ;  /* 0x0029e80001167983 */ /* 0x000ee40000300a00 */
[----:B---3--:R-:W-:Y:S01]  /*64aa0*/  HMMA.16816.F32.BF16 R16, R24, R22, R16 ;  /* 0x000000161810723c */ /* 0x008fe20000041810 */
[----:B-1----:R-:W-:-:S02]  /*64ab0*/  IMAD.MOV.U32 R10, RZ, RZ, R22 ;  /* 0x000000ffff0a7224 */ /* 0x002fc400078e0016 */
[----:B------:R-:W-:Y:S11]  /*64ac0*/  IMAD.MOV.U32 R11, RZ, RZ, R23 ;  /* 0x000000ffff0b7224 */ /* 0x000ff600078e0017 */
[----:B------:R-:W-:Y:S09]  /*64ad0*/  @!UPT UIADD3 URZ, URZ, URZ, URZ ;  /* 0x0000003f3f3ff290 */ /* 0x000ff2000fffe03f */
[----:B------:R-:W-:Y:S01]  /*64ae0*/  STL.64 [R1+0x260], R16 ;  /* 0x0002601001007387 */ /* 0x000fe20000100a00 */
[----:B------:R0:W-:Y:S03]  /*64af0*/  STL.64 [R1+0x268], R18 ;  /* 0x0002681201007387 */ /* 0x0001e60000100a00 */
[----:B0-----:R-:W3:Y:S01]  /*64b00*/  LDL.LU.64 R18, [R1+0x29e0] ;  /* 0x0029e00001127983 */ /* 0x001ee20000300a00 */
[----:B------:R-:W3:Y:S02]  /*64b10*/  LDL.LU.64 R16, [R1+0x29d8] ;  /* 0x0029d80001107983 */ /* 0x000ee40000300a00 */
[----:B------:R-:W2:Y:S02]  /*64b20*/  LDL.LU.64 R22, [R1+0x29d0] ;  /* 0x0029d00001167983 */ /* 0x000ea40000300a00 */
[----:B------:R-:W-:Y:S01]  /*64b30*/  STL.64 [R1+0x2940], R10 ;  /* 0x0029400a01007387 */ /* 0x000fe20000100a00 */
[----:B------:R0:W-:Y:S04]  /*64b40*/  STL.64 [R1+0x2938], R8 ;  /* 0x0029380801007387 */ /* 0x0001e80000100a00 */
[----:B0-----:R-:W2:Y:S01]  /*64b50*/  LDL.LU R8, [R1+0x200] ;  /* 0x0002000001087983 */ /* 0x001ea20000300800 */
[----:B------:R-:W2:Y:S02]  /*64b60*/  LDL.LU R9, [R1+0x204] ;  /* 0x0002040001097983 */ /* 0x000ea40000300800 */
[----:B------:R-:W2:Y:S02]  /*64b70*/  LDL.LU R10, [R1+0x208] ;  /* 0x00020800010a7983 */ /* 0x000ea40000300800 */
[----:B------:R-:W2:Y:S02]  /*64b80*/  LDL.LU R11, [R1+0x20c] ;  /* 0x00020c00010b7983 */ /* 0x000ea40000300800 */
[C---:B--2---:R-:W-:Y:S11]  /*64b90*/  HMMA.16816.F32.BF16 R8, R24.reuse, R22, R8 ;  /* 0x000000161808723c */ /* 0x044ff60000041808 */
[----:B------:R-:W-:Y:S11]  /*64ba0*/  @!UPT UIADD3 URZ, URZ, URZ, URZ ;  /* 0x0000003f3f3ff290 */ /* 0x000ff6000fffe03f */
[----:B------:R-:W-:Y:S01]  /*64bb0*/  @!UPT UIADD3 URZ, URZ, URZ, URZ ;  /* 0x0000003f3f3ff290 */ /* 0x000fe2000fffe03f */
[----:B------:R0:W-:Y:S01]  /*64bc0*/  STL.64 [R1+0x250], R8 ;  /* 0x0002500801007387 */ /* 0x0001e20000100a00 */
[----:B------:R-:W-:Y:S02]  /*64bd0*/  STL.64 [R1+0x258], R10 ;  /* 0x0002580a01007387 */ /* 0x000fe40000100a00 */
[----:B0-----:R-:W-:Y:S02]  /*64be0*/  IMAD.MOV.U32 R9, RZ, RZ, R22 ;  /* 0x000000ffff097224 */ /* 0x001fe400078e0016 */
[----:B------:R-:W-:Y:S02]  /*64bf0*/  IMAD.MOV.U32 R8, RZ, RZ, R23 ;  /* 0x000000ffff087224 */ /* 0x000fe400078e0017 */
[----:B------:R-:W3:Y:S02]  /*64c00*/  LDL.LU.64 R22, [R1+0x29c8] ;  /* 0x0029c80001167983 */ /* 0x000ee40000300a00 */
[C---:B---3--:R-:W-:Y:S11]  /*64c10*/  HMMA.16816.F32.BF16 R16, R24.reuse, R22, R16 ;  /* 0x000000161810723c */ /* 0x048ff60000041810 */
[----:B------:R-:W-:Y:S11]  /*64c20*/  @!UPT UIADD3 URZ, URZ, URZ, URZ ;  /* 0x0000003f3f3ff290 */ /* 0x000ff6000fffe03f */
[----:B------:R-:W-:Y:S01]  /*64c30*/  @!UPT UIADD3 URZ, URZ, URZ, URZ ;  /* 0x0000003f3f3ff290 */ /* 0x000fe2000fffe03f */
[----:B------:R-:W-:Y:S01]  /*64c40*/  STL.64 [R1+0x240], R16 ;  /* 0x0002401001007387 */ /* 0x000fe20000100a00 */
[----:B------:R0:W-:Y:S03]  /*64c50*/  STL.64 [R1+0x248], R18 ;  /* 0x0002481201007387 */ /* 0x0001e60000100a00 */
[----:B0-----:R-:W2:Y:S02]  /*64c60*/  LDL.LU.64 R18, [R1+0x29c0] ;  /* 0x0029c00001127983 */ /* 0x001ea40000300a00 */
[C---:B--2---:R-:W-:Y:S11]  /*64c70*/  HMMA.16816.F32.BF16 R12, R24.reuse, R18, R12 ;  /* 0x00000012180c723c */ /* 0x044ff6000004180c */
[----:B------:R-:W-:Y:S11]  /*64c80*/  @!UPT UIADD3 URZ, URZ, URZ, URZ ;  /* 0x0000003f3f3ff290 */ /* 0x000ff6000fffe03f */
[----:B------:R-:W-:Y:S01]  /*64c90*/  @!UPT UIADD3 URZ, URZ, URZ, URZ ;  /* 0x0000003f3f3ff290 */ /* 0x000fe2000fffe03f */
[----:B------:R-:W-:Y:S01]  /*64ca0*/  STL.64 [R1+0x230], R12 ;  /* 0x0002300c01007387 */ /* 0x000fe20000100a00 */
[----:B------:R0:W-:Y:S03]  /*64cb0*/  STL.64 [R1+0x238], R14 ;  /* 0x0002380e01007387 */ /* 0x0001e60000100a00 */
[----:B0-----:R-:W4:Y:S01]  /*64cc0*/  LDL.LU.64 R14, [R1+0x29b8] ;  /* 0x0029b800010e7983 */ /* 0x001f220000300a00 */
[----:B------:R-:W2:Y:S02]  /*64cd0*/  LDL.LU R13, [R1+0x29b0] ;  /* 0x0029b000010d7983 */ /* 0x000ea40000300800 */
[----:B------:R0:W-:Y:S02]  /*64ce0*/  STL.64 [R1+0x2990], R18 ;  /* 0x0029901201007387 */ /* 0x0001e40000100a00 */
[----:B0-----:R-:W3:Y:S01]  /*64cf0*/  LDL.LU.64 R18, [R1+0x38] ;  /* 0x0000380001127983 */ /* 0x001ee20000300a00 */
[C---:B----4-:R-:W-:Y:S11]  /*64d00*/  HMMA.16816.F32.BF16 R4, R24.reuse, R14, R4 ;  /* 0x0000000e1804723c */ /* 0x050ff60000041804 */
        /* <DEDUP_REMOVED lines=8> */
[----:B------:R-:W-:Y:S01]  /*64d90*/  STL.64 [R1+0x2988], R14 ;  /* 0x0029880e01007387 */ /* 0x000fe20000100a00 */
[----:B--2---:R0:W-:Y:S02]  /*64da0*/  STL [R1+0x2980], R13 ;  /* 0x0029800d01007387 */ /* 0x0041e40000100800 */
[----:B------:R-:W3:Y:S01]  /*64db0*/  LDL.LU R12, [R1+0x130] ;  /* 0x00013000010c7983 */ /* 0x000ee20000300800 */
[----:B0-----:R-:W3:Y:S01]  /*64dc0*/  LDL.LU R13, [R1+0x134] ;  /* 0x00013400010d7983 */ /* 0x001ee20000300800 */
[----:B------:R-:W3:Y:S02]  /*64dd0*/  LDL.LU R14, [R1+0x138] ;  /* 0x00013800010e7983 */ /* 0x000ee40000300800 */
[----:B------:R-:W3:Y:S02]  /*64de0*/  LDL.LU R15, [R1+0x13c] ;  /* 0x00013c00010f7983 */ /* 0x000ee40000300800 */
[C---:B---3--:R-:W-:Y:S11]  /*64df0*/  HMMA.16816.F32.BF16 R12, R24.reuse, R18, R12 ;  /* 0x00000012180c723c */ /* 0x048ff6000004180c */
[----:B------:R-:W-:Y:S11]  /*64e00*/  @!UPT UIADD3 URZ, URZ, URZ, URZ ;  /* 0x0000003f3f3ff290 */ /* 0x000ff6000fffe03f */
[----:B------:R-:W-:Y:S01]  /*64e10*/  @!UPT UIADD3 URZ, URZ, URZ, URZ ;  /* 0x0000003f3f3ff290 */ /* 0x000fe2000fffe03f */
[----:B------:R-:W-:Y:S01]  /*64e20*/  STL.64 [R1+0x210], R12 ;  /* 0x0002100c01007387 */ /* 0x000fe20000100a00 */
[----:B------:R-:W-:Y:S02]  /*64e30*/  STL.64 [R1+0x218], R14 ;  /* 0x0002180e01007387 */ /* 0x000fe40000100a00 */
[----:B------:R-:W2:Y:S02]  /*64e40*/  LDL.LU.64 R10, [R1+0x198] ;  /* 0x00019800010a7983 */ /* 0x000ea40000300a00 */
[----:B------:R-:W-:Y:S02]  /*64e50*/  IMAD.MOV.U32 R20, RZ, RZ, R18 ;  /* 0x000000ffff147224 */ /* 0x000fe400078e0012 */
[----:B------:R-:W-:Y:S01]  /*64e60*/  IMAD.MOV.U32 R21, RZ, RZ, R19 ;  /* 0x000000ffff157224 */ /* 0x000fe200078e0013 */
[----:B--2---:R-:W-:Y:S01]  /*64e70*/  STL.64 [R1+0x2960], R10 ;  /* 0x0029600a01007387 */ /* 0x004fe20000100a00 */
[----:B------:R0:W-:Y:S03]  /*64e80*/  STL.64 [R1+0x2958], R8 ;  /* 0x0029580801007387 */ /* 0x0001e60000100a00 */
[----:B0-----:R-:W2:Y:S01]  /*64e90*/  LDL.LU R8, [R1+0xe0] ;  /* 0x0000e00001087983 */ /* 0x001ea20000300800 */
[----:B------:R-:W2:Y:S02]  /*64ea0*/  LDL.LU R9, [R1+0xe4] ;  /* 0x0000e40001097983 */ /* 0x000ea40000300800 */
[----:B------:R-:W3:Y:S02]  /*64eb0*/  LDL.LU R10, [R1+0xe8] ;  /* 0x0000e800010a7983 */ /* 0x000ee40000300800 */
[----:B------:R-:W3:Y:S01]  /*64ec0*/  LDL.LU R11, [R1+0xec] ;  /* 0x0000ec00010b7983 */ /* 0x000ee20000300800 */
[----:B------:R-:W2:Y:S01]  /*64ed0*/  LDL.LU R16, [R1+0x100] ;  /* 0x0001000001107983 */ /* 0x000ea20000300800 */
[----:B------:R-:W2:Y:S02]  /*64ee0*/  LDL.LU R17, [R1+0x104] ;  /* 0x0001040001117983 */ /* 0x000ea40000300800 */
[----:B------:R-:W2:Y:S02]  /*64ef0*/  LDL.LU R18, [R1+0x108] ;  /* 0x0001080001127983 */ /* 0x000ea40000300800 */
[----:B------:R-:W2:Y:S02]  /*64f00*/  LDL.LU R19, [R1+0x10c] ;  /* 0x00010c0001137983 */ /* 0x000ea40000300800 */
[----:B--2---:R0:W-:Y:S01]  /*64f10*/  STL.64 [R1+0x29a0], R18 ;  /* 0x0029a01201007387 */ /* 0x0041e20000100a00 */
[----:B------:R-:W-:Y:S03]  /*64f20*/  STL.64 [R1+0x2998], R16 ;  /* 0x0029981001007387 */ /* 0x000fe60000100a00 */
[----:B0-----:R-:W2:Y:S04]  /*64f30*/  LDL.LU.64 R18, [R1+0x1d8] ;  /* 0x0001d80001127983 */ /* 0x001ea80000300a00 */
[----:B--2---:R0:W-:Y:S04]  /*64f40*/  STL.64 [R1+0x29a8], R18 ;  /* 0x0029a81201007387 */ /* 0x0041e80000100a00 */
[----:B0-----:R-:W4:Y:S01]  /*64f50*/  LDL.LU.64 R18, [R1+0x1e8] ;  /* 0x0001e80001127983 */ /* 0x001f220000300a00 */
[----:B------:R-:W2:Y:S02]  /*64f60*/  LDL.LU.64 R14, [R1+0x1c8] ;  /* 0x0001c800010e7983 */ /* 0x000ea40000300a00 */
[----:B---3--:R0:W-:Y:S02]  /*64f70*/  STL.64 [R1+0x2970], R10 ;  /* 0x0029700a01007387 */ /* 0x0081e40000100a00 */
[----:B------:R-:W-:Y:S01]  /*64f80*/  STL.64 [R1+0x2968], R8 ;  /* 0x0029680801007387 */ /* 0x000fe20000100a00 */
[----:B0-----:R-:W3:Y:S01]  /*64f90*/  LDL.LU.64 R10, [R1+0x1b8] ;  /* 0x0001b800010a7983 */ /* 0x001ee20000300a00 */
[----:B------:R0:W-:Y:S02]  /*64fa0*/  STL.64 [R1+0x28c8], R22 ;  /* 0x0028c81601007387 */ /* 0x0001e40000100a00 */
[----:B------:R1:W-:Y:S01]  /*64fb0*/  STL.64 [R1+0x28c0], R20 ;  /* 0x0028c01401007387 */ /* 0x0003e20000100a00 */
[----:B0-----:R-:W2:Y:S01]  /*64fc0*/  LDL.LU.64 R22, [R1+0x1a8] ;  /* 0x0001a80001167983 */ /* 0x001ea20000300a00 */
[C---:B----4-:R-:W-:Y:S03]  /*64fd0*/  HMMA.16816.F32.BF16 R4, R24.reuse, R18, R4 ;  /* 0x000000121804723c */ /* 0x050fe60000041804 */
[----:B--2---:R0:W-:Y:S01]  /*64fe0*/  STL.64 [R1+0x2978], R22 ;  /* 0x0029781601007387 */ /* 0x0041e20000100a00 */
[----:B-1----:R-:W3:Y:S02]  /*64ff0*/  LDL.LU R20, [R1+0xf0] ;  /* 0x0000f00001147983 */ /* 0x002ee40000300800 */
[----:B------:R-:W3:Y:S01]  /*65000*/  LDL.LU R21, [R1+0xf4] ;  /* 0x0000f40001157983 */ /* 0x000ee20000300800 */
[----:B0-----:R-:W3:Y:S01]  /*65010*/  LDL.LU R22, [R1+0xf8] ;  /* 0x0000f80001167983 */ /* 0x001ee20000300800 */
[----:B------:R-:W3:Y:S11]  /*65020*/  LDL.LU R23, [R1+0xfc] ;  /* 0x0000fc0001177983 */ /* 0x000ef60000300800 */
[----:B------:R-:W-:Y:S04]  /*65030*/  @!UPT UIADD3 URZ, URZ, URZ, URZ ;  /* 0x0000003f3f3ff290 */ /* 0x000fe8000fffe03f */
[----:B------:R0:W-:Y:S02]  /*65040*/  STL.64 [R1+0x5d0], R4 ;  /* 0x0005d00401007387 */ /* 0x0001e40000100a00 */
[----:B------:R-:W-:Y:S02]  /*65050*/  STL.64 [R1+0x5d8], R6 ;  /* 0x0005d80601007387 */ /* 0x000fe40000100a00 */
[----:B0-----:R-:W-:Y:S02]  /*65060*/  IMAD.MOV.U32 R4, RZ, RZ, R19 ;  /* 0x000000ffff047224 */ /* 0x001fe400078e0013 */
[----:B------:R-:W-:Y:S02]  /*65070*/  IMAD.MOV.U32 R5, RZ, RZ, R18 ;  /* 0x000000ffff057224 */ /* 0x000fe400078e0012 */
[----:B------:R-:W2:Y:S01]  /*65080*/  LDL.LU.64 R18, [R1+0x29a8] ;  /* 0x0029a80001127983 */ /* 0x000ea20000300a00 */
[----:B------:R0:W-:Y:S02]  /*65090*/  STL [R1+0x287c], R4 ;  /* 0x00287c0401007387 */ /* 0x0001e40000100800 */
[----:B------:R1:W-:Y:S01]  /*650a0*/  STL [R1+0x2878], R5 ;  /* 0x0028780501007387 */ /* 0x0003e20000100800 */
[----:B0-----:R-:W2:Y:S01]  /*650b0*/  LDL.LU R4, [R1+0x110] ;  /* 0x0001100001047983 */ /* 0x001ea20000300800 */
[----:B-1----:R-:W2:Y:S02]  /*650c0*/  LDL.LU R5, [R1+0x114] ;  /* 0x0001140001057983 */ /* 0x002ea40000300800 */
[----:B------:R-:W2:Y:S02]  /*650d0*/  LDL.LU R6, [R1+0x118] ;  /* 0x0001180001067983 */ /* 0x000ea40000300800 */
[----:B------:R-:W2:Y:S02]  /*650e0*/  LDL.LU R7, [R1+0x11c] ;  /* 0x00011c0001077983 */ /* 0x000ea40000300800 */
[C---:B--2---:R-:W-:Y:S11]  /*650f0*/  HMMA.16816.F32.BF16 R4, R24.reuse, R18, R4 ;  /* 0x000000121804723c */ /* 0x044ff60000041804 */
        /* <DEDUP_REMOVED lines=8> */
[----:B------:R0:W-:Y:S02]  /*65180*/  STL [R1+0x2884], R6 ;  /* 0x0028840601007387 */ /* 0x0001e40000100800 */
[----:B------:R1:W-:Y:S01]  /*65190*/  STL [R1+0x2880], R7 ;  /* 0x0028800701007387 */ /* 0x0003e20000100800 */
[----:B------:R-:W4:Y:S01]  /*651a0*/  LDL.LU R4, [R1+0xc0] ;  /* 0x0000c00001047983 */ /* 0x000f220000300800 */
[----:B------:R-:W4:Y:S03]  /*651b0*/  LDL.LU R5, [R1+0xc4] ;  /* 0x0000c40001057983 */ /* 0x000f260000300800 */
[----:B0-----:R-:W3:Y:S01]  /*651c0*/  LDL.LU R6, [R1+0xc8] ;  /* 0x0000c80001067983 */ /* 0x001ee20000300800 */
[----:B-1----:R-:W3:Y:S02]  /*651d0*/  LDL.LU R7, [R1+0xcc] ;  /* 0x0000cc0001077983 */ /* 0x002ee40000300800 */
[----:B------:R-:W-:Y:S01]  /*651e0*/  IMAD.MOV.U32 R12, RZ, RZ, R15 ;  /* 0x000000ffff0c7224 */ /* 0x000fe200078e000f */
[C---:B--2---:R-:W-:Y:S01]  /*651f0*/  HMMA.16816.F32.BF16 R16, R24.reuse, R14, R16 ;  /* 0x0000000e1810723c */ /* 0x044fe20000041810 */
[----:B---3--:R-:W-:Y:S01]  /*65200*/  STL.64 [R1+0x2950], R6 ;  /* 0x0029500601007387 */ /* 0x008fe20000100a00 */
[----:B----4-:R0:W-:Y:S03]  /*65210*/  STL.64 [R1+0x2948], R4 ;  /* 0x0029480401007387 */ /* 0x0101e60000100a00 */
[----:B0-----:R-:W2:Y:S01]  /*65220*/  LDL.LU R4, [R1+0xd0] ;  /* 0x0000d00001047983 */ /* 0x001ea20000300800 */
[----:B------:R-:W2:Y:S02]  /*65230*/  LDL.LU R5, [R1+0xd4] ;  /* 0x0000d40001057983 */ /* 0x000ea40000300800 */
[----:B------:R-:W2:Y:S02]  /*65240*/  LDL.LU R6, [R1+0xd8] ;  /* 0x0000d80001067983 */ /* 0x000ea40000300800 */
[----:B------:R-:W2:Y:S11]  /*65250*/  LDL.LU R7, [R1+0xdc] ;  /* 0x0000dc0001077983 */ /* 0x000eb60000300800 */
[----:B------:R-:W-:Y:S02]  /*65260*/  @!UPT UIADD3 URZ, URZ, URZ, URZ ;  /* 0x0000003f3f3ff290 */ /* 0x000fe4000fffe03f */
[----:B------:R0:W-:Y:S01]  /*65270*/  STL.64 [R1+0x5b0], R16 ;  /* 0x0005b01001007387 */ /* 0x0001e20000100a00 */
[----:B------:R1:W-:Y:S02]  /*65280*/  STL.64 [R1+0x5b8], R18 ;  /* 0x0005b81201007387 */ /* 0x0003e40000100a00 */
[----:B0-----:R-:W-:Y:S01]  /*65290*/  IMAD.MOV.U32 R16, RZ, RZ, R14 ;  /* 0x000000ffff107224 */ /* 0x001fe200078e000e */
[----:B-1----:R-:W3:Y:S01]  /*652a0*/  LDL.LU.64 R18, [R1+0x2990] ;  /* 0x0029900001127983 */ /* 0x002ee20000300a00 */
[----:B------:R-:W4:Y:S02]  /*652b0*/  LDL.LU.64 R14, [R1+0x2988] ;  /* 0x00298800010e7983 */ /* 0x000f240000300a00 */
[----:B------:R-:W2:Y:S01]  /*652c0*/  LDL.LU R13, [R1+0x2980] ;  /* 0x00298000010d7983 */ /* 0x000ea20000300800 */
[----:B------:R-:W-:Y:S01]  /*652d0*/  HMMA.16816.F32.BF16 R20, R24, R10, R20 ;  /* 0x0000000a1814723c */ /* 0x000fe20000041814 */
[----:B------:R-:W-:Y:S01]  /*652e0*/  STL [R1+0x288c], R12 ;  /* 0x00288c0c01007387 */ /* 0x000fe20000100800 */
[----:B------:R-:W-:-:S02]  /*652f0*/  IMAD.MOV.U32 R17, RZ, RZ, R10 ;  /* 0x000000ffff117224 */ /* 0x000fc400078e000a */
[----:B------:R-:W-:Y:S01]  /*65300*/  IMAD.MOV.U32 R2, RZ, RZ, R11 ;  /* 0x000000ffff027224 */ /* 0x000fe200078e000b */
[----:B----4-:R0:W-:Y:S01]  /*65310*/  STL.64 [R1+0x2928], R14 ;  /* 0x0029280e01007387 */ /* 0x0101e20000100a00 */
[----:B--2---:R-:W-:Y:S03]  /*65320*/  STL [R1+0x2920], R13 ;  /* 0x0029200d01007387 */ /* 0x004fe60000100800 */
[----:B0-----:R-:W2:Y:S01]  /*65330*/  LDL.LU.64 R14, [R1+0x178] ;  /* 0x00017800010e7983 */ /* 0x001ea20000300a00 */
[----:B------:R-:W-:Y:S11]  /*65340*/  STL [R1+0x2888], R16 ;  /* 0x0028881001007387 */ /* 0x000ff60000100800 */
[----:B------:R-:W-:Y:S02]  /*65350*/  @!UPT UIADD3 URZ, URZ, URZ, URZ ;  /* 0x0000003f3f3ff290 */ /* 0x000fe4000fffe03f */
[----:B------:R-:W-:Y:S02]  /*65360*/  STL.64 [R1+0x5a0], R20 ;  /* 0x0005a01401007387 */ /* 0x000fe40000100a00 */
[----:B------:R0:W-:Y:S02]  /*65370*/  STL.64 [R1+0x5a8], R22 ;  /* 0x0005a81601007387 */ /* 0x0001e40000100a00 */
        /* <DEDUP_REMOVED lines=8> */
[----:B0-----:R-:W4:Y:S01]  /*65400*/  LDL.LU.64 R10, [R1+0x2960] ;  /* 0x00296000010a7983 */ /* 0x001f220000300a00 */
[----:B------:R-:W2:Y:S02]  /*65410*/  LDL.LU.64 R8, [R1+0x2958] ;  /* 0x0029580001087983 */ /* 0x000ea40000300a00 */
[----:B------:R-:W-:Y:S02]  /*65420*/  IMAD.MOV.U32 R3, RZ, RZ, R22 ;  /* 0x000000ffff037224 */ /* 0x000fe400078e0016 */
[----:B------:R-:W-:Y:S01]  /*65430*/  IMAD.MOV.U32 R0, RZ, RZ, R23 ;  /* 0x000000ffff007224 */ /* 0x000fe200078e0017 */
[----:B----4-:R-:W-:Y:S01]  /*65440*/  HMMA.16816.F32.BF16 R4, R24, R10, R4 ;  /* 0x0000000a1804723c */ /* 0x010fe20000041804 */
[----:B--2---:R-:W-:-:S02]  /*65450*/  IMAD.MOV.U32 R22, RZ, RZ, R9 ;  /* 0x000000ffff167224 */ /* 0x004fc400078e0009 */
[----:B------:R-:W-:-:S05]  /*65460*/  IMAD.MOV.U32 R23, RZ, RZ, R8 ;  /* 0x000000ffff177224 */ /* 0x000fca00078e0008 */
[----:B------:R0:W-:Y:S04]  /*65470*/  STL.64 [R1+0x28e0], R22 ;  /* 0x0028e01601007387 */ /* 0x0001e80000100a00 */
[----:B0-----:R-:W2:Y:S11]  /*65480*/  LDL.LU.64 R22, [R1+0x188] ;  /* 0x0001880001167983 */ /* 0x001eb60000300a00 */
[----:B------:R-:W-:Y:S01]  /*65490*/  STL.64 [R1+0x580], R4 ;  /* 0x0005800401007387 */ /* 0x000fe20000100a00 */
[----:B------:R0:W-:Y:S03]  /*654a0*/  STL.64 [R1+0x588], R6 ;  /* 0x0005880601007387 */ /* 0x0001e60000100a00 */
[----:B0-----:R-:W2:Y:S01]  /*654b0*/  LDL.LU.64 R6, [R1+0x2950] ;  /* 0x0029500001067983 */ /* 0x001ea20000300a00 */
[----:B------:R-:W2:Y:S02]  /*654c0*/  LDL.LU.64 R4, [R1+0x2948] ;  /* 0x0029480001047983 */ /* 0x000ea40000300a00 */
[----:B------:R-:W-:-:S02]  /*654d0*/  IMAD.MOV.U32 R29, RZ, RZ, R10 ;  /* 0x000000ffff1d7224 */ /* 0x000fc400078e000a */
[----:B------:R-:W-:Y:S02]  /*654e0*/  IMAD.MOV.U32 R28, RZ, RZ, R11 ;  /* 0x000000ffff1c7224 */ /* 0x000fe400078e000b */
[----:B------:R-:W4:Y:S01]  /*654f0*/  LDL.LU.64 R10, [R1+0x2940] ;  /* 0x00294000010a7983 */ /* 0x000f220000300a00 */
[----:B------:R-:W3:Y:S01]  /*65500*/  LDL.LU.64 R8, [R1+0x2938] ;  /* 0x0029380001087983 */ /* 0x000ee20000300a00 */
[----:B--2---:R-:W-:Y:S11]  /*65510*/  HMMA.16816.F32.BF16 R4, R24, R22, R4 ;  /* 0x000000161804723c */ /* 0x004ff60000041804 */
[----:B------:R-:W-:Y:S11]  /*65520*/  @!UPT UIADD3 URZ, URZ, URZ, URZ ;  /* 0x0000003f3f3ff290 */ /* 0x000ff6000fffe03f */
[----:B------:R-:W-:Y:S01]  /*65530*/  @!UPT UIADD3 URZ, URZ, URZ, URZ ;  /* 0x0000003f3f3ff290 */ /* 0x000fe2000fffe03f */
[----:B------:R0:W-:Y:S01]  /*65540*/  STL.64 [R1+0x570], R4 ;  /* 0x0005700401007387 */ /* 0x0001e20000100a00 */
[----:B------:R-:W-:Y:S02]  /*65550*/  STL.64 [R1+0x578], R6 ;  /* 0x0005780601007387 */ /* 0x000fe40000100a00 */
[----:B0-----:R-:W-:Y:S02]  /*65560*/  IMAD.MOV.U32 R4, RZ, RZ, R22 ;  /* 0x000000ffff047224 */ /* 0x001fe400078e0016 */
[----:B------:R-:W-:Y:S02]  /*65570*/  IMAD.MOV.U32 R5, RZ, RZ, R23 ;  /* 0x000000ffff057224 */ /* 0x000fe400078e0017 */
[----:B----4-:R-:W-:Y:S02]  /*65580*/  IMAD.MOV.U32 R22, RZ, RZ, R10 ;  /* 0x000000ffff167224 */ /* 0x010fe400078e000a */
[----:B------:R-:W-:Y:S01]  /*65590*/  IMAD.MOV.U32 R23, RZ, RZ, R11 ;  /* 0x000000ffff177224 */ /* 0x000fe200078e000b */
[----:B------:R-:W2:Y:S01]  /*655a0*/  LDL.LU R10, [R1+0x2934] ;  /* 0x00293400010a7983 */ /* 0x000ea20000300800 */
[----:B------:R-:W2:Y:S03]  /*655b0*/  LDL.LU R11, [R1+0x2930] ;  /* 0x00293000010b7983 */ /* 0x000ea60000300800 */
[----:B------:R0:W-:Y:S01]  /*655c0*/  STL.64 [R1+0x28f8], R22 ;  /* 0x0028f81601007387 */ /* 0x0001e20000100a00 */
[----:B------:R-:W4:Y:S02]  /*655d0*/  LDL.LU R20, [R1+0xb0] ;  /* 0x0000b00001147983 */ /* 0x000f240000300800 */
[----:B------:R-:W4:Y:S01]  /*655e0*/  LDL.LU R21, [R1+0xb4] ;  /* 0x0000b40001157983 */ /* 0x000f220000300800 */
[----:B0-----:R-:W4:Y:S01]  /*655f0*/  LDL.LU R22, [R1+0xb8] ;  /* 0x0000b80001167983 */ /* 0x001f220000300800 */
[----:B------:R-:W4:Y:S02]  /*65600*/  LDL.LU R23, [R1+0xbc] ;  /* 0x0000bc0001177983 */ /* 0x000f240000300800 */
[----:B------:R-:W-:-:S02]  /*65610*/  IMAD.MOV.U32 R6, RZ, RZ, R14 ;  /* 0x000000ffff067224 */ /* 0x000fc400078e000e */
[----:B------:R-:W-:Y:S01]  /*65620*/  IMAD.MOV.U32 R7, RZ, RZ, R15 ;  /* 0x000000ffff077224 */ /* 0x000fe200078e000f */
[C---:B----4-:R-:W-:Y:S11]  /*65630*/  HMMA.16816.F32.BF16 R20, R24.reuse, R14, R20 ;  /* 0x0000000e1814723c */ /* 0x050ff60000041814 */
[----:B------:R-:W-:Y:S11]  /*65640*/  @!UPT UIADD3 URZ, URZ, URZ, URZ ;  /* 0x0000003f3f3ff290 */ /* 0x000ff6000fffe03f */
[----:B------:R-:W-:Y:S01]  /*65650*/  @!UPT UIADD3 URZ, URZ, URZ, URZ ;  /* 0x0000003f3f3ff290 */ /* 0x000fe2000fffe03f */
[----:B------:R-:W-:Y:S01]  /*65660*/  STL.64 [R1+0x560], R20 ;  /* 0x0005601401007387 */ /* 0x000fe20000100a00 */
[----:B------:R-:W-:Y:S02]  /*65670*/  STL.64 [R1+0x568], R22 ;  /* 0x0005681601007387 */ /* 0x000fe40000100a00 */
[----:B------:R-:W2:Y:S02]  /*65680*/  LDL.LU R12, [R1+0xa0] ;  /* 0x0000a000010c7983 */ /* 0x000ea40000300800 */
[----:B------:R-:W2:Y:S01]  /*65690*/  LDL.LU R13, [R1+0xa4] ;  /* 0x0000a400010d7983 */ /* 0x000ea20000300800 */
[----:B------:R-:W2:Y:S01]  /*656a0*/  LDL.LU R14, [R1+0xa8] ;  /* 0x0000a800010e7983 */ /* 0x000ea20000300800 */
[----:B------:R-:W2:Y:S02]  /*656b0*/  LDL.LU R15, [R1+0xac] ;  /* 0x0000ac00010f7983 */ /* 0x000ea40000300800 */
[----:B------:R0:W-:Y:S02]  /*656c0*/  STL.64 [R1+0x2898], R6 ;  /* 0x0028980601007387 */ /* 0x0001e40000100a00 */
[----:B0-----:R-:W4:Y:S01]  /*656d0*/  LDL R7, [R1+0x694] ;  /* 0x0006940001077983 */ /* 0x001f220000100800 */
[----:B------:R0:W-:Y:S03]  /*656e0*/  STL.64 [R1+0x2890], R4 ;  /* 0x0028900401007387 */ /* 0x0001e60000100a00 */
[----:B----4-:R1:W-:Y:S01]  /*656f0*/  STL [R1+0x28a0], R7 ;  /* 0x0028a00701007387 */ /* 0x0103e20000100800 */
[----:B0-----:R-:W4:Y:S02]  /*65700*/  LDL.LU R4, [R1+0x50] ;  /* 0x0000500001047983 */ /* 0x001f240000300800 */
[----:B------:R-:W4:Y:S02]  /*65710*/  LDL.LU R5, [R1+0x54] ;  /* 0x0000540001057983 */ /* 0x000f240000300800 */
[----:B------:R-:W2:Y:S01]  /*65720*/  LDL.LU R6, [R1+0x58] ;  /* 0x0000580001067983 */ /* 0x000ea20000300800 */
[----:B-1----:R-:W2:Y:S04]  /*65730*/  LDL.LU R7, [R1+0x5c] ;  /* 0x00005c0001077983 */ /* 0x002ea80000300800 */
        /* <DEDUP_REMOVED lines=11> */
[----:B------:R-:W4:Y:S01]  /*657f0*/  LDL.LU R7, [R1+0x7c] ;  /* 0x00007c0001077983 */ /* 0x000f220000300800 */
[----:B------:R-:W-:Y:S01]  /*65800*/  HMMA.16816.F32.BF16 R24, R24, R10, R12 ;  /* 0x0000000a1818723c */ /* 0x000fe2000004180c */
[----:B----4-:R-:W-:Y:S01]  /*65810*/  STL.64 [R1+0x28f0], R6 ;  /* 0x0028f00601007387 */ /* 0x010fe20000100a00 */
[----:B--2---:R0:W-:Y:S03]  /*65820*/  STL.64 [R1+0x28e8], R4 ;  /* 0x0028e80401007387 */ /* 0x0041e60000100a00 */
[----:B0-----:R-:W2:Y:S01]  /*65830*/  LDL.LU R4, [R1+0x80] ;  /* 0x0000800001047983 */ /* 0x001ea20000300800 */
[----:B------:R-:W2:Y:S02]  /*65840*/  LDL.LU R5, [R1+0x84] ;  /* 0x0000840001057983 */ /* 0x000ea40000300800 */
[----:B------:R-:W4:Y:S02]  /*65850*/  LDL.LU R6, [R1+0x88] ;  /* 0x0000880001067983 */ /* 0x000f240000300800 */
[----:B------:R-:W4:Y:S02]  /*65860*/  LDL.LU R7, [R1+0x8c] ;  /* 0x00008c0001077983 */ /* 0x000f240000300800 */
[----:B------:R-:W-:-:S02]  /*65870*/  IMAD.MOV.U32 R12, RZ, RZ, R10 ;  /* 0x000000ffff0c7224 */ /* 0x000fc400078e000a */
[----:B------:R-:W-:Y:S02]  /*65880*/  IMAD.MOV.U32 R16, RZ, RZ, R11 ;  /* 0x000000ffff107224 */ /* 0x000fe400078e000b */
[----:B---3--:R-:W-:Y:S02]  /*65890*/  IMAD.MOV.U32 R22, RZ, RZ, R9 ;  /* 0x000000ffff167224 */ /* 0x008fe400078e0009 */
[----:B------:R-:W-:Y:S01]  /*658a0*/  IMAD.MOV.U32 R23, RZ, RZ, R8 ;  /* 0x000000ffff177224 */ /* 0x000fe200078e0008 */
[----:B----4-:R-:W-:Y:S01]  /*658b0*/  STL.64 [R1+0x2908], R6 ;  /* 0x0029080601007387 */ /* 0x010fe20000100a00 */
[----:B--2---:R0:W-:Y:S03]  /*658c0*/  STL.64 [R1+0x2900], R4 ;  /* 0x0029000401007387 */ /* 0x0041e60000100a00 */
[----:B0-----:R-:W2:Y:S01]  /*658d0*/  LDL.LU R4, [R1+0x90] ;  /* 0x0000900001047983 */ /* 0x001ea20000300800 */
[----:B------:R-:W2:Y:S02]  /*658e0*/  LDL.LU R5, [R1+0x94] ;  /* 0x0000940001057983 */ /* 0x000ea40000300800 */
[----:B------:R-:W2:Y:S02]  /*658f0*/  LDL.LU R6, [R1+0x98] ;  /* 0x0000980001067983 */ /* 0x000ea40000300800 */
[----:B------:R-:W2:Y:S01]  /*65900*/  LDL.LU R7, [R1+0x9c] ;  /* 0x00009c0001077983 */ /* 0x000ea20000300800 */
[----:B------:R-:W3:Y:S01]  /*65910*/  LDL.LU.64 R14, [R1+0x2928] ;  /* 0x00292800010e7983 */ /* 0x000ee20000300a00 */
[----:B------:R-:W4:Y:S02]  /*65920*/  LDL.LU R13, [R1+0x2920] ;  /* 0x00292000010d7983 */ /* 0x000f240000300800 */
[----:B------:R0:W-:Y:S02]  /*65930*/  STL.64 [R1+0x550], R24 ;  /* 0x0005501801007387 */ /* 0x0001e40000100a00 */
[----:B------:R1:W-:Y:S01]  /*65940*/  STL.64 [R1+0x558], R26 ;  /* 0x0005581a01007387 */ /* 0x0003e20000100a00 */
[----:B------:R-:W2:Y:S01]  /*65950*/  LDL.LU.64 R10, [R1+0x2918] ;  /* 0x00291800010a7983 */ /* 0x000ea20000300a00 */
[----:B------:R-:W2:Y:S03]  /*65960*/  LDL.LU.64 R8, [R1+0x2910] ;  /* 0x0029100001087983 */ /* 0x000ea60000300a00 */
[----:B0-----:R-:W3:Y:S01]  /*65970*/  LDL.LU R24, [R1+0x40] ;  /* 0x0000400001187983 */ /* 0x001ee20000300800 */
[----:B------:R-:W3:Y:S02]  /*65980*/  LDL.LU R25, [R1+0x44] ;  /* 0x0000440001197983 */ /* 0x000ee40000300800 */
[----:B-1----:R-:W3:Y:S02]  /*65990*/  LDL.LU R26, [R1+0x48] ;  /* 0x00004800011a7983 */ /* 0x002ee40000300800 */
[----:B------:R-:W3:Y:S01]  /*659a0*/  LDL.LU R27, [R1+0x4c] ;  /* 0x00004c00011b7983 */ /* 0x000ee20000300800 */
[C---:B--2---:R-:W-:Y:S01]  /*659b0*/  HMMA.16816.F32.BF16 R20, R8.reuse, R22, R4 ;  /* 0x000000160814723c */ /* 0x044fe20000041804 */
[----:B------:R-:W2:Y:S01]  /*659c0*/  LDL.LU.64 R6, [R1+0x2908] ;  /* 0x0029080001067983 */ /* 0x000ea20000300a00 */
[----:B------:R-:W2:Y:S11]  /*659d0*/  LDL.LU.64 R4, [R1+0x2900] ;  /* 0x0029000001047983 */ /* 0x000eb60000300a00 */
[----:B------:R-:W-:Y:S10]  /*659e0*/  @!UPT UIADD3 URZ, URZ, URZ, URZ ;  /* 0x0000003f3f3ff290 */ /* 0x000ff4000fffe03f */
        /* <DEDUP_REMOVED lines=17> */
[----:B------:R-:W3:Y:S01]  /*65b00*/  LDL.LU.64 R20, [R1+0x28c0] ;  /* 0x0028c00001147983 */ /* 0x000ee20000300a00 */
[C---:B--2---:R-:W-:Y:S11]  /*65b10*/  HMMA.16816.F32.BF16 R4, R8.reuse, R22, R4 ;  /* 0x000000160804723c */ /* 0x044ff60000041804 */
[----:B------:R-:W-:Y:S11]  /*65b20*/  @!UPT UIADD3 URZ, URZ, URZ, URZ ;  /* 0x0000003f3f3ff290 */ /* 0x000ff6000fffe03f */
[----:B------:R-:W-:Y:S01]  /*65b30*/  @!UPT UIADD3 URZ, URZ, URZ, URZ ;  /* 0x0000003f3f3ff290 */ /* 0x000fe2000fffe03f */
[----:B------:R-:W-:Y:S01]  /*65b40*/  STL.64 [R1+0x510], R4 ;  /* 0x0005100401007387 */ /* 0x000fe20000100a00 */
[----:B------:R0:W-:Y:S03]  /*65b50*/  STL.64 [R1+0x518], R6 ;  /* 0x0005180601007387 */ /* 0x0001e60000100a00 */
[----:B0-----:R-:W2:Y:S01]  /*65b60*/  LDL.LU.64 R6, [R1+0x28b8] ;  /* 0x0028b80001067983 */ /* 0x001ea20000300a00 */
[----:B------:R-:W2:Y:S02]  /*65b70*/  LDL.LU.64 R4, [R1+0x28b0] ;  /* 0x0028b00001047983 */ /* 0x000ea40000300a00 */
[----:B---3--:R-:W-:Y:S02]  /*65b80*/  IMAD.MOV.U32 R22, RZ, RZ, R20 ;  /* 0x000000ffff167224 */ /* 0x008fe400078e0014 */
[----:B------:R-:W-:Y:S01]  /*65b90*/  IMAD.MOV.U32 R23, RZ, RZ, R21 ;  /* 0x000000ffff177224 */ /* 0x000fe200078e0015 */
[----:B------:R-:W3:Y:S01]  /*65ba0*/  LDL.LU R20, [R1+0x28a8] ;  /* 0x0028a80001147983 */ /* 0x000ee20000300800 */
[----:B------:R-:W3:Y:S01]  /*65bb0*/  LDL.LU R21, [R1+0x28a4] ;  /* 0x0028a40001157983 */ /* 0x000ee20000300800 */
[C---:B--2---:R-:W-:Y:S11]  /*65bc0*/  HMMA.16816.F32.BF16 R4, R8.reuse, R18, R4 ;  /* 0x000000120804723c */ /* 0x044ff60000041804 */
[----:B------:R-:W-:Y:S11]  /*65bd0*/  @!UPT UIADD3 URZ, URZ, URZ, URZ ;  /* 0x0000003f3f3ff290 */ /* 0x000ff6000fffe03f */
[----:B------:R-:W-:Y:S01]  /*65be0*/  @!UPT UIADD3 URZ, URZ, URZ, URZ ;  /* 0x0000003f3f3ff290 */ /* 0x000fe2000fffe03f */
[----:B------:R-:W-:Y:S01]  /*65bf0*/  STL.64 [R1+0x500], R4 ;  /* 0x0005000401007387 */ /* 0x000fe20000100a00 */
[----:B------:R0:W-:Y:S03]  /*65c00*/  STL.64 [R1+0x508], R6 ;  /* 0x0005080601007387 */ /* 0x0001e60000100a00 */
[----:B0-----:R-:W2:Y:S01]  /*65c10*/  LDL.LU R7, [R1+0x28a0] ;  /* 0x0028a00001077983 */ /* 0x001ea20000300800 */
[----:B------:R-:W-:Y:S11]  /*65c20*/  HMMA.16816.F32.BF16 R24, R8, R14, R24 ;  /* 0x0000000e0818723c */ /* 0x000ff60000041818 */
[----:B------:R-:W-:Y:S11]  /*65c30*/  @!UPT UIADD3 URZ, URZ, URZ, URZ ;  /* 0x0000003f3f3ff290 */ /* 0x000ff6000fffe03f */
[----:B------:R-:W-:Y:S01]  /*65c40*/  @!UPT UIADD3 URZ, URZ, URZ, URZ ;  /* 0x0000003f3f3ff290 */ /* 0x000fe2000fffe03f */
[----:B------:R-:W-:Y:S01]  /*65c50*/  STL.64 [R1+0x200], R24 ;  /* 0x0002001801007387 */ /* 0x000fe20000100a00 */
[----:B------:R-:W-:Y:S03]  /*65c60*/  STL.64 [R1+0x208], R26 ;  /* 0x0002081a01007387 */ /* 0x000fe60000100a00 */
[----:B--2---:R-:W0:Y:S02]  /*65c70*/  LDSM.16.MT88.4 R24, [R7+0x23000] ;  /* 0x023000000718783b */ /* 0x004e240000004200 */
[----:B----4-:R-:W1:Y:S02]  /*65c80*/  LDSM.16.M88.4 R4, [R13+0x80] ;  /* 0x000080000d04783b */ /* 0x010e640000000200 */
[----:B0-----:R-:W-:Y:S02]  /*65c90*/  STL.64 [R1+0x2790], R26 ;  /* 0x0027901a01007387 */ /* 0x001fe40000100a00 */
[----:B------:R0:W-:Y:S02]  /*65ca0*/  STL.64 [R1+0x2788], R24 ;  /* 0x0027881801007387 */ /* 0x0001e40000100a00 */
[----:B0-----:R-:W2:Y:S01]  /*65cb0*/  LDL.LU R24, [R1+0x4a0] ;  /* 0x0004a00001187983 */ /* 0x001ea20000300800 */
[----:B------:R-:W2:Y:S02]  /*65cc0*/  LDL.LU R25, [R1+0x4a4] ;  /* 0x0004a40001197983 */ /* 0x000ea40000300800 */
[----:B-1----:R-:W-:Y:S02]  /*65cd0*/  STL.64 [R1+0xc0], R4 ;  /* 0x0000c00401007387 */ /* 0x002fe40000100a00 */
[----:B------:R-:W-:Y:S02]  /*65ce0*/  STL.64 [R1+0xc8], R6 ;  /* 0x0000c80601007387 */ /* 0x000fe40000100a00 */
[----:B------:R-:W0:Y:S04]  /*65cf0*/  LDSM.16.M88.4 R4, [R13+0x2080] ;  /* 0x002080000d04783b */ /* 0x000e280000000200 */
        /* <DEDUP_REMOVED lines=13> */
[----:B------:R0:W-:Y:S02]  /*65dd0*/  STL.64 [R1+0x78], R6 ;  /* 0x0000780601007387 */ /* 0x0001e40000100a00 */
[----:B0-----:R-:W4:Y:S01]  /*65de0*/  LDL.LU.64 R6, [R1+0x2898] ;  /* 0x0028980001067983 */ /* 0x001f220000300a00 */
[----:B------:R-:W4:Y:S02]  /*65df0*/  LDL.LU.64 R4, [R1+0x2890] ;  /* 0x0028900001047983 */ /* 0x000f240000300a00 */
[----:B---3--:R-:W-:-:S02]  /*65e00*/  IMAD.MOV.U32 R26, RZ, RZ, R21 ;  /* 0x000000ffff1a7224 */ /* 0x008fc400078e0015 */
[----:B------:R-:W-:-:S07]  /*65e10*/  IMAD.MOV.U32 R27, RZ, RZ, R20 ;  /* 0x000000ffff1b7224 */ /* 0x000fce00078e0014 */
[----:B--2---:R-:W-:Y:S01]  /*65e20*/  HMMA.16816.F32.BF16 R20, R8, R22, R24 ;  /* 0x000000160814723c */ /* 0x004fe20000041818 */
[----:B------:R-:W0:Y:S11]  /*65e30*/  LDSM.16.M88.4 R24, [R13+0xc080] ;  /* 0x00c080000d18783b */ /* 0x000e360000000200 */
[----:B------:R-:W-:Y:S11]  /*65e40*/  @!UPT UIADD3 URZ, URZ, URZ, URZ ;  /* 0x0000003f3f3ff290 */ /* 0x000ff6000fffe03f */
        /* <DEDUP_REMOVED lines=17> */
[----:B------:R-:W-:Y:S01]  /*65f60*/  LDSM.16.M88.4 R24, [R13+0x18080] ;  /* 0x018080000d18783b */ /* 0x000fe20000000200 */
[----:B-1----:R-:W-:Y:S03]  /*65f70*/  STL.64 [R1+0x10], R20 ;  /* 0x0000101401007387 */ /* 0x002fe60000100a00 */
[----:B------:R-:W-:Y:S02]  /*65f80*/  STL.64 [R1+0x18], R22 ;  /* 0x0000181601007387 */ /* 0x000fe40000100a00 */
[----:B------:R-:W0:Y:S02]  /*65f90*/  LDSM.16.M88.4 R20, [R13+0x1a080] ;  /* 0x01a080000d14783b */ /* 0x000e240000000200 */
[----:B0-----:R0:W-:Y:S02]  /*65fa0*/  STL [R1+0x247c], R22 ;  /* 0x00247c1601007387 */ /* 0x0011e40000100800 */
[----:B------:R-:W-:Y:S02]  /*65fb0*/  STL.64 [R1], R24 ;  /* 0x0000001801007387 */ /* 0x000fe40000100a00 */
[----:B------:R-:W-:Y:S02]  /*65fc0*/  STL.64 [R1+0x8], R26 ;  /* 0x0000081a01007387 */ /* 0x000fe40000100a00 */
[----:B------:R1:W-:Y:S01]  /*65fd0*/  STL [R1+0x2478], R23 ;  /* 0x0024781701007387 */ /* 0x0003e20000100800 */
[----:B------:R-:W-:Y:S01]  /*65fe0*/  STL.64 [R1+0x2700], R20 ;  /* 0x0027001401007387 */ /* 0x000fe20000100a00 */
[----:B0-----:R-:W-:-:S03]  /*65ff0*/  IMAD.MOV.U32 R22, RZ, RZ, R12 ;  /* 0x000000ffff167224 */ /* 0x001fc600078e000c */
[----:B------:R-:W2:Y:S01]  /*66000*/  LDL.LU R12, [R1+0x288c] ;  /* 0x00288c00010c7983 */ /* 0x000ea20000300800 */
[----:B-1----:R-:W-:Y:S02]  /*66010*/  IMAD.MOV.U32 R23, RZ, RZ, R16 ;  /* 0x000000ffff177224 */ /* 0x002fe400078e0010 */
[----:B------:R-:W3:Y:S03]  /*66020*/  LDL.LU R16, [R1+0x2888] ;  /* 0x0028880001107983 */ /* 0x000ee60000300800 */
[----:B------:R-:W-:Y:S01]  /*66030*/  STL.64 [R1+0x2798], R22 ;  /* 0x0027981601007387 */ /* 0x000fe20000100a00 */
[----:B----4-:R-:W-:Y:S02]  /*66040*/  IMAD.MOV.U32 R26, RZ, RZ, R6 ;  /* 0x000000ffff1a7224 */ /* 0x010fe400078e0006 */
[----:B------:R-:W-:Y:S01]  /*66050*/  IMAD.MOV.U32 R27, RZ, RZ, R7 ;  /* 0x000000ffff1b7224 */ /* 0x000fe200078e0007 */
[----:B------:R-:W4:Y:S01]  /*66060*/  LDL.LU R6, [R1+0x2884] ;  /* 0x0028840001067983 */ /* 0x000f220000300800 */
[----:B------:R-:W2:Y:S03]  /*66070*/  LDL.LU R7, [R1+0x2880] ;  /* 0x0028800001077983 */ /* 0x000ea60000300800 */
[----:B------:R0:W-:Y:S02]  /*66080*/  STL.64 [R1+0x27a0], R26 ;  /* 0x0027a01a01007387 */ /* 0x0001e40000100a00 */
[----:B0-----:R-:W-:-:S02]  /*66090*/  IMAD.MOV.U32 R26, RZ, RZ, R4 ;  /* 0x000000ffff1a7224 */ /* 0x001fc400078e0004 */
[----:B------:R-:W-:Y:S01]  /*660a0*/  IMAD.MOV.U32 R27, RZ, RZ, R5 ;  /* 0x000000ffff1b7224 */ /* 0x000fe200078e0005 */
[----:B------:R-:W2:Y:S01]  /*660b0*/  LDL.LU R4, [R1+0x287c] ;  /* 0x00287c0001047983 */ /* 0x000ea20000300800 */
[----:B------:R-:W2:Y:S03]  /*660c0*/  LDL.LU R5, [R1+0x2878] ;  /* 0x0028780001057983 */ /* 0x000ea60000300800 */
[----:B------:R0:W-:Y:S01]  /*660d0*/  STL.64 [R1+0x27b8], R26 ;  /* 0x0027b81a01007387 */ /* 0x0001e20000100a00 */
[----:B------:R-:W2:Y:S02]  /*660e0*/  LDL.LU R20, [R1+0x610] ;  /* 0x0006100001147983 */ /* 0x000ea40000300800 */
[----:B------:R-:W2:Y:S02]  /*660f0*/  LDL.LU R21, [R1+0x614] ;  /* 0x0006140001157983 */ /* 0x000ea40000300800 */
[----:B------:R-:W2:Y:S01]  /*66100*/  LDL.LU R22, [R1+0x618] ;  /* 0x0006180001167983 */ /* 0x000ea20000300800 */
[----:B------:R-:W2:Y:S01]  /*66110*/  LDL.LU R23, [R1+0x61c] ;  /* 0x00061c0001177983 */ /* 0x000ea20000300800 */
[----:B0-----:R-:W-:-:S02]  /*66120*/  IMAD.MOV.U32 R26, RZ, RZ, R29 ;  /* 0x000000ffff1a7224 */ /* 0x001fc400078e001d */
        /* <DEDUP_REMOVED lines=31> */
[----:B---3--:R-:W-:-:S02]  /*66320*/  IMAD.MOV.U32 R26, RZ, RZ, R16 ;  /* 0x000000ffff1a7224 */ /* 0x008fc400078e0010 */
[----:B------:R-:W-:Y:S02]  /*66330*/  IMAD.MOV.U32 R27, RZ, RZ, R12 ;  /* 0x000000ffff1b7224 */ /* 0x000fe400078e000c */
[----:B------:R-:W-:Y:S02]  /*66340*/  IMAD.MOV.U32 R23, RZ, RZ, R17 ;  /* 0x000000ffff177224 */ /* 0x000fe400078e0011 */
[----:B------:R-:W3:Y:S01]  /*66350*/  LDL.LU R17, [R1+0x285c] ;  /* 0x00285c0001117983 */ /* 0x000ee20000300800 */
[----:B------:R-:W3:Y:S02]  /*66360*/  LDL.LU R16, [R1+0x2858] ;  /* 0x0028580001107983 */ /* 0x000ee40000300800 */
[----:B------:R-:W3:Y:S02]  /*66370*/  LDL.LU R12, [R1+0x2854] ;  /* 0x00285400010c7983 */ /* 0x000ee40000300800 */
[----:B------:R-:W-:Y:S01]  /*66380*/  STL.64 [R1+0x2818], R26 ;  /* 0x0028181a01007387 */ /* 0x000fe20000100a00 */
[----:B--2---:R-:W-:Y:S01]  /*66390*/  STL.64 [R1+0x27f8], R22 ;  /* 0x0027f81601007387 */ /* 0x004fe20000100a00 */
[----:B------:R0:W-:Y:S03]  /*663a0*/  STL.64 [R1+0x27f0], R20 ;  /* 0x0027f01401007387 */ /* 0x0001e60000100a00 */
[----:B0-----:R-:W2:Y:S01]  /*663b0*/  LDL.LU R20, [R1+0x650] ;  /* 0x0006500001147983 */ /* 0x001ea20000300800 */
[----:B------:R-:W2:Y:S02]  /*663c0*/  LDL.LU R21, [R1+0x654] ;  /* 0x0006540001157983 */ /* 0x000ea40000300800 */
[----:B------:R-:W2:Y:S02]  /*663d0*/  LDL.LU R22, [R1+0x658] ;  /* 0x0006580001167983 */ /* 0x000ea40000300800 */
[----:B------:R-:W2:Y:S02]  /*663e0*/  LDL.LU R23, [R1+0x65c] ;  /* 0x00065c0001177983 */ /* 0x000ea40000300800 */
[----:B------:R-:W-:-:S02]  /*663f0*/  IMAD.MOV.U32 R26, RZ, RZ, R7 ;  /* 0x000000ffff1a7224 */ /* 0x000fc400078e0007 */
[----:B----4-:R-:W-:-:S05]  /*66400*/  IMAD.MOV.U32 R27, RZ, RZ, R6 ;  /* 0x000000ffff1b7224 */ /* 0x010fca00078e0006 */
[----:B------:R-:W-:Y:S01]  /*66410*/  STL.64 [R1+0x2830], R26 ;  /* 0x0028301a01007387 */ /* 0x000fe20000100a00 */
[----:B------:R-:W4:Y:S03]  /*66420*/  LDL R7, [R1+0x1bc8] ;  /* 0x001bc80001077983 */ /* 0x000f260000100800 */
[----:B--2---:R-:W-:Y:S01]  /*66430*/  STL.64 [R1+0x2810], R22 ;  /* 0x0028101601007387 */ /* 0x004fe20000100a00 */
[----:B------:R0:W-:Y:S03]  /*66440*/  STL.64 [R1+0x2808], R20 ;  /* 0x0028081401007387 */ /* 0x0001e60000100a00 */
[----:B0-----:R-:W2:Y:S01]  /*66450*/  LDL.LU R20, [R1+0x660] ;  /* 0x0006600001147983 */ /* 0x001ea20000300800 */
[----:B---3--:R-:W-:Y:S02]  /*66460*/  IMAD.MOV.U32 R22, RZ, RZ, R16 ;  /* 0x000000ffff167224 */ /* 0x008fe400078e0010 */
[----:B------:R-:W-:-:S02]  /*66470*/  IMAD.MOV.U32 R23, RZ, RZ, R17 ;  /* 0x000000ffff177224 */ /* 0x000fc400078e0011 */
[----:B------:R-:W-:Y:S02]  /*66480*/  IMAD.MOV.U32 R21, RZ, RZ, R12 ;  /* 0x000000ffff157224 */ /* 0x000fe400078e000c */
[----:B------:R-:W3:Y:S01]  /*66490*/  LDL.LU R12, [R1+0x2850] ;  /* 0x00285000010c7983 */ /* 0x000ee20000300800 */
[----:B------:R-:W3:Y:S02]  /*664a0*/  LDL.LU R16, [R1+0x284c] ;  /* 0x00284c0001107983 */ /* 0x000ee40000300800 */
[----:B------:R-:W3:Y:S02]  /*664b0*/  LDL.LU R17, [R1+0x2848] ;  /* 0x0028480001117983 */ /* 0x000ee40000300800 */
[----:B------:R-:W-:Y:S01]  /*664c0*/  STL.64 [R1+0x2828], R22 ;  /* 0x0028281601007387 */ /* 0x000fe20000100a00 */
[----:B--2---:R0:W-:Y:S04]  /*664d0*/  STL.64 [R1+0x2820], R20 ;  /* 0x0028201401007387 */ /* 0x0041e80000100a00 */
[----:B0-----:R-:W2:Y:S01]  /*664e0*/  LDL.LU R20, [R1+0x670] ;  /* 0x0006700001147983 */ /* 0x001ea20000300800 */
[----:B------:R-:W2:Y:S02]  /*664f0*/  LDL.LU R21, [R1+0x674] ;  /* 0x0006740001157983 */ /* 0x000ea40000300800 */
[----:B------:R-:W2:Y:S02]  /*66500*/  LDL.LU R22, [R1+0x678] ;  /* 0x0006780001167983 */ /* 0x000ea40000300800 */
[----:B------:R-:W2:Y:S02]  /*66510*/  LDL.LU R23, [R1+0x67c] ;  /* 0x00067c0001177983 */ /* 0x000ea40000300800 */
[----:B--2---:R3:W-:Y:S01]  /*66520*/  STL.64 [R1+0x2840], R22 ;  /* 0x0028401601007387 */ /* 0x0047e20000100a00 */
[----:B------:R0:W-:Y:S02]  /*66530*/  STL.64 [R1+0x2838], R20 ;  /* 0x0028381401007387 */ /* 0x0001e40000100a00 */
[----:B---3--:R-:W-:-:S02]  /*66540*/  IMAD.MOV.U32 R22, RZ, RZ, R16 ;  /* 0x000000ffff167224 */ /* 0x008fc400078e0010 */
[----:B0-----:R-:W-:Y:S02]  /*66550*/  IMAD.MOV.U32 R21, RZ, RZ, R17 ;  /* 0x000000ffff157224 */ /* 0x001fe400078e0011 */
[----:B------:R-:W-:Y:S01]  /*66560*/  IMAD.MOV.U32 R23, RZ, RZ, R12 ;  /* 0x000000ffff177224 */ /* 0x000fe200078e000c */
[----:B------:R-:W0:Y:S02]  /*66570*/  LDSM.16.M88.4 R16, [R13+0x1c080] ;  /* 0x01c080000d10783b */ /* 0x000e240000000200 */
[----:B------:R-:W1:Y:S02]  /*66580*/  LDSM.16.M88.4 R12, [R13+0x1e080] ;  /* 0x01e080000d0c783b */ /* 0x000e640000000200 */
[----:B------:R-:W2:Y:S04]  /*66590*/  LDL.LU R20, [R1+0x680] ;  /* 0x0006800001147983 */ /* 0x000ea80000300800 */
[----:B0-----:R-:W-:Y:S01]  /*665a0*/  STL [R1+0x26b4], R16 ;  /* 0x0026b41001007387 */ /* 0x001fe20000100800 */
[----:B------:R0:W-:Y:S02]  /*665b0*/  STL [R1+0x26b0], R17 ;  /* 0x0026b01101007387 */ /* 0x0001e40000100800 */
[----:B------:R-:W-:Y:S02]  /*665c0*/  STL [R1+0x220c], R18 ;  /* 0x00220c1201007387 */ /* 0x000fe40000100800 */
[----:B------:R-:W-:Y:S01]  /*665d0*/  STL [R1+0x2208], R19 ;  /* 0x0022081301007387 */ /* 0x000fe20000100800 */
[----:B0-----:R-:W3:Y:S01]  /*665e0*/  LDL.64 R16, [R1+0xc0] ;  /* 0x0000c00001107983 */ /* 0x001ee20000100a00 */
[----:B-1----:R-:W-:Y:S02]  /*665f0*/  STL [R1+0x2284], R14 ;  /* 0x0022840e01007387 */ /* 0x002fe40000100800 */
[----:B------:R-:W-:Y:S02]  /*66600*/  STL [R1+0x2280], R15 ;  /* 0x0022800f01007387 */ /* 0x000fe40000100800 */
[----:B------:R0:W-:Y:S02]  /*66610*/  STL.64 [R1+0x2778], R12 ;  /* 0x0027780c01007387 */ /* 0x0001e40000100a00 */
[----:B0-----:R-:W3:Y:S01]  /*66620*/  LDL.64 R12, [R1+0xb0] ;  /* 0x0000b000010c7983 */ /* 0x001ee20000100a00 */
[----:B------:R-:W-:-:S02]  /*66630*/  IMAD.MOV.U32 R26, RZ, RZ, R5 ;  /* 0x000000ffff1a7224 */ /* 0x000fc400078e0005 */
[----:B------:R-:W-:Y:S02]  /*66640*/  IMAD.MOV.U32 R27, RZ, RZ, R4 ;  /* 0x000000ffff1b7224 */ /* 0x000fe400078e0004 */
[----:B----4-:R-:W0:Y:S05]  /*66650*/  LDSM.16.MT88.4 R4, [R7+0x23000] ;  /* 0x023000000704783b */ /* 0x010e2a0000004200 */
[C---:B--2---:R-:W-:Y:S01]  /*66660*/  HMMA.16816.F32.BF16 R24, R8.reuse, R26, R20 ;  /* 0x0000001a0818723c */ /* 0x044fe20000041814 */
[----:B---3--:R1:W-:Y:S04]  /*66670*/  STL.64 [R1+0x2780], R12 ;  /* 0x0027800c01007387 */ /* 0x0083e80000100a00 */
[----:B-1----:R-:W2:Y:S01]  /*66680*/  LDL.LU R12, [R1+0x490] ;  /* 0x00049000010c7983 */ /* 0x002ea20000300800 */
[----:B------:R-:W2:Y:S02]  /*66690*/  LDL.LU R13, [R1+0x494] ;  /* 0x00049400010d7983 */ /* 0x000ea40000300800 */
[----:B------:R-:W2:Y:S02]  /*666a0*/  LDL.LU R14, [R1+0x498] ;  /* 0x00049800010e7983 */ /* 0x000ea40000300800 */
[----:B------:R-:W2:Y:S01]  /*666b0*/  LDL.LU R15, [R1+0x49c] ;  /* 0x00049c00010f7983 */ /* 0x000ea20000300800 */
[----:B0-----:R-:W-:Y:S01]  /*666c0*/  STL.64 [R1+0x2698], R6 ;  /* 0x0026980601007387 */ /* 0x001fe20000100a00 */
[----:B------:R0:W-:Y:S03]  /*666d0*/  STL.64 [R1+0x2690], R4 ;  /* 0x0026900401007387 */ /* 0x0001e60000100a00 */
[----:B0-----:R-:W3:Y:S01]  /*666e0*/  LDL.LU R4, [R1+0x4c0] ;  /* 0x0004c00001047983 */ /* 0x001ee20000300800 */
[----:B------:R-:W3:Y:S02]  /*666f0*/  LDL.LU R5, [R1+0x4c4] ;  /* 0x0004c40001057983 */ /* 0x000ee40000300800 */
[----:B------:R-:W4:Y:S02]  /*66700*/  LDL.LU.64 R22, [R1+0x2840] ;  /* 0x0028400001167983 */ /* 0x000f240000300a00 */
[----:B------:R-:W4:Y:S03]  /*66710*/  LDL.LU.64 R20, [R1+0x2838] ;  /* 0x0028380001147983 */ /* 0x000f260000300a00 */
        /* <DEDUP_REMOVED lines=46> */
[----:B------:R-:W3:Y:S11]  /*66a00*/  LDL.LU.64 R22, [R1+0x2798] ;  /* 0x0027980001167983 */ /* 0x000ef60000300a00 */
[----:B------:R-:W-:Y:S10]  /*66a10*/  @!UPT UIADD3 URZ, URZ, URZ, URZ ;  /* 0x0000003f3f3ff290 */ /* 0x000ff4000fffe03f */
[----:B------:R-:W-:Y:S01]  /*66a20*/  STL.64 [R1+0xe0], R24 ;  /* 0x0000e01801007387 */ /* 0x000fe20000100a00 */
[----:B------:R0:W-:Y:S03]  /*66a30*/  STL.64 [R1+0xe8], R26 ;  /* 0x0000e81a01007387 */ /* 0x0001e60000100a00 */
[----:B0-----:R-:W2:Y:S01]  /*66a40*/  LDL.LU.64 R26, [R1+0x2790] ;  /* 0x00279000011a7983 */ /* 0x001ea20000300a00 */
[----:B------:R-:W2:Y:S02]  /*66a50*/  LDL.LU.64 R24, [R1+0x2788] ;  /* 0x0027880001187983 */ /* 0x000ea40000300a00 */
[----:B------:R-:W-:Y:S02]  /*66a60*/  IMAD.MOV.U32 R6, RZ, RZ, R2 ;  /* 0x000000ffff067224 */ /* 0x000fe400078e0002 */
[----:B------:R-:W-:-:S07]  /*66a70*/  IMAD.MOV.U32 R7, RZ, RZ, R0 ;  /* 0x000000ffff077224 */ /* 0x000fce00078e0000 */
[----:B---3--:R-:W-:Y:S08]  /*66a80*/  HMMA.16816.F32.BF16 R4, R8, R22, R4 ;  /* 0x000000160804723c */ /* 0x008ff00000041804 */
[----:B--2---:R-:W-:Y:S11]  /*66a90*/  HMMA.16816.F32.BF16 R12, R24, R16, R12 ;  /* 0x00000010180c723c */ /* 0x004ff6000004180c */
[----:B------:R-:W-:Y:S04]  /*66aa0*/  @!UPT UIADD3 URZ, URZ, URZ, URZ ;  /* 0x0000003f3f3ff290 */ /* 0x000fe8000fffe03f */
[----:B------:R-:W-:Y:S01]  /*66ab0*/  STL.64 [R1+0xd0], R4 ;  /* 0x0000d00401007387 */ /* 0x000fe20000100a00 */
[----:B------:R-:W-:Y:S02]  /*66ac0*/  IMAD.MOV.U32 R0, RZ, RZ, R7 ;  /* 0x000000ffff007224 */ /* 0x000fe400078e0007 */
[----:B------:R-:W2:Y:S02]  /*66ad0*/  LDL.LU R8, [R1+0x480] ;  /* 0x0004800001087983 */ /* 0x000ea40000300800 */
[----:B------:R-:W-:Y:S01]  /*66ae0*/  IMAD.MOV.U32 R2, RZ, RZ, R6 ;  /* 0x000000ffff027224 */ /* 0x000fe200078e0006 */
[----:B------:R-:W2:Y:S01]  /*66af0*/  LDL.LU R9, [R1+0x484] ;  /* 0x0004840001097983 */ /* 0x000ea20000300800 */
[----:B------:R-:W2:Y:S02]  /*66b00*/  LDL.LU R10, [R1+0x488] ;  /* 0x00048800010a7983 */ /* 0x000ea40000300800 */
[----:B------:R-:W2:Y:S02]  /*66b10*/  LDL.LU R11, [R1+0x48c] ;  /* 0x00048c00010b7983 */ /* 0x000ea40000300800 */
[----:B------:R-:W3:Y:S01]  /*66b20*/  LDL.64 R20, [R1+0xa0] ;  /* 0x0000a00001147983 */ /* 0x000ee20000100a00 */
[----:B------:R-:W-:Y:S01]  /*66b30*/  STL [R1+0x22bc], R0 ;  /* 0x0022bc0001007387 */ /* 0x000fe20000100800 */
[----:B------:R-:W-:Y:S03]  /*66b40*/  STL [R1+0x22b8], R2 ;  /* 0x0022b80201007387 */ /* 0x000fe60000100800 */
[----:B------:R0:W-:Y:S04]  /*66b50*/  STL.64 [R1+0x370], R12 ;  /* 0x0003700c01007387 */ /* 0x0001e80000100a00 */
[----:B0-----:R-:W2:Y:S01]  /*66b60*/  LDL.LU.64 R12, [R1+0x2780] ;  /* 0x00278000010c7983 */ /* 0x001ea20000300a00 */
[----:B------:R-:W-:-:S02]  /*66b70*/  IMAD.MOV.U32 R4, RZ, RZ, R17 ;  /* 0x000000ffff047224 */ /* 0x000fc400078e0011 */
[----:B------:R-:W-:Y:S02]  /*66b80*/  IMAD.MOV.U32 R5, RZ, RZ, R16 ;  /* 0x000000ffff057224 */ /* 0x000fe400078e0010 */
[----:B------:R-:W-:Y:S02]  /*66b90*/  IMAD.MOV.U32 R19, RZ, RZ, R15 ;  /* 0x000000ffff137224 */ /* 0x000fe400078e000f */
[----:B------:R-:W-:Y:S01]  /*66ba0*/  IMAD.MOV.U32 R18, RZ, RZ, R14 ;  /* 0x000000ffff127224 */ /* 0x000fe200078e000e */
[----:B------:R-:W-:Y:S01]  /*66bb0*/  STL [R1+0x26bc], R4 ;  /* 0x0026bc0401007387 */ /* 0x000fe20000100800 */
[----:B------:R-:W-:Y:S02]  /*66bc0*/  STL [R1+0x26b8], R5 ;  /* 0x0026b80501007387 */ /* 0x000fe40000100800 */
[----:B------:R-:W-:Y:S02]  /*66bd0*/  STL [R1+0x2444], R19 ;  /* 0x0024441301007387 */ /* 0x000fe40000100800 */
[----:B------:R0:W-:Y:S01]  /*66be0*/  STL [R1+0x2440], R18 ;  /* 0x0024401201007387 */ /* 0x0001e20000100800 */
[----:B------:R-:W3:Y:S01]  /*66bf0*/  LDL.LU R16, [R1+0x470] ;  /* 0x0004700001107983 */ /* 0x000ee20000300800 */
[----:B------:R-:W3:Y:S03]  /*66c00*/  LDL.LU R17, [R1+0x474] ;  /* 0x0004740001117983 */ /* 0x000ee60000300800 */
[----:B0-----:R-:W3:Y:S01]  /*66c10*/  LDL.LU R18, [R1+0x478] ;  /* 0x0004780001127983 */ /* 0x001ee20000300800 */
[----:B------:R-:W3:Y:S01]  /*66c20*/  LDL.LU R19, [R1+0x47c] ;  /* 0x00047c0001137983 */ /* 0x000ee20000300800 */
[----:B--2---:R-:W-:Y:S01]  /*66c30*/  HMMA.16816.F32.BF16 R8, R24, R12, R8 ;  /* 0x0000000c1808723c */ /* 0x004fe20000041808 */
[----:B------:R-:W-:-:S02]  /*66c40*/  IMAD.MOV.U32 R7, RZ, RZ, R12 ;  /* 0x000000ffff077224 */ /* 0x000fc400078e000c */
[----:B------:R-:W-:Y:S02]  /*66c50*/  IMAD.MOV.U32 R6, RZ, RZ, R13 ;  /* 0x000000ffff067224 */ /* 0x000fe400078e000d */
[----:B------:R-:W2:Y:S11]  /*66c60*/  LDL.LU.64 R12, [R1+0x2778] ;  /* 0x00277800010c7983 */ /* 0x000eb60000300a00 */
[----:B------:R-:W-:Y:S07]  /*66c70*/  @!UPT UIADD3 URZ, URZ, URZ, URZ ;  /* 0x0000003f3f3ff290 */ /* 0x000fee000fffe03f */
[----:B------:R0:W-:Y:S01]  /*66c80*/  STL.64 [R1+0x368], R10 ;  /* 0x0003680a01007387 */ /* 0x0001e20000100a00 */
[----:B------:R-:W-:Y:S02]  /*66c90*/  IMAD.MOV.U32 R0, RZ, RZ, R8 ;  /* 0x000000ffff007224 */ /* 0x000fe400078e0008 */
[----:B------:R-:W-:Y:S02]  /*66ca0*/  IMAD.MOV.U32 R2, RZ, RZ, R9 ;  /* 0x000000ffff027224 */ /* 0x000fe400078e0009 */
[----:B------:R-:W4:Y:S01]  /*66cb0*/  LDL.LU R8, [R1+0x440] ;  /* 0x0004400001087983 */ /* 0x000f220000300800 */
[----:B------:R-:W4:Y:S04]  /*66cc0*/  LDL.LU R9, [R1+0x444] ;  /* 0x0004440001097983 */ /* 0x000f280000300800 */
[----:B0-----:R-:W2:Y:S01]  /*66cd0*/  LDL.LU R10, [R1+0x448] ;  /* 0x00044800010a7983 */ /* 0x001ea20000300800 */
[----:B------:R-:W2:Y:S03]  /*66ce0*/  LDL.LU R11, [R1+0x44c] ;  /* 0x00044c00010b7983 */ /* 0x000ea60000300800 */
[----:B--2---:R-:W-:Y:S01]  /*66cf0*/  STL.64 [R1+0x2758], R10 ;  /* 0x0027580a01007387 */ /* 0x004fe20000100a00 */
[----:B----4-:R0:W-:Y:S03]  /*66d00*/  STL.64 [R1+0x2750], R8 ;  /* 0x0027500801007387 */ /* 0x0101e60000100a00 */
[----:B0-----:R-:W2:Y:S04]  /*66d10*/  LDL.64 R8, [R1+0x80] ;  /* 0x0000800001087983 */ /* 0x001ea80000100a00 */
[----:B--2---:R0:W-:Y:S04]  /*66d20*/  STL.64 [R1+0x2768], R8 ;  /* 0x0027680801007387 */ /* 0x0041e80000100a00 */
[----:B0-----:R-:W2:Y:S01]  /*66d30*/  LDL.LU R8, [R1+0x460] ;  /* 0x0004600001087983 */ /* 0x001ea20000300800 */
[----:B------:R-:W2:Y:S02]  /*66d40*/  LDL.LU R9, [R1+0x464] ;  /* 0x0004640001097983 */ /* 0x000ea40000300800 */
[----:B------:R-:W2:Y:S02]  /*66d50*/  LDL.LU R10, [R1+0x468] ;  /* 0x00046800010a7983 */ /* 0x000ea40000300800 */
[----:B------:R-:W2:Y:S01]  /*66d60*/  LDL.LU R11, [R1+0x46c] ;  /* 0x00046c00010b7983 */ /* 0x000ea20000300800 */
[----:B------:R-:W-:Y:S01]  /*66d70*/  STL [R1+0x26c4], R6 ;  /* 0x0026c40601007387 */ /* 0x000fe20000100800 */
[----:B------:R3:W-:Y:S02]  /*66d80*/  STL [R1+0x26c0], R7 ;  /* 0x0026c00701007387 */ /* 0x0007e40000100800 */
[----:B---3--:R-:W-:Y:S01]  /*66d90*/  HMMA.16816.F32.BF16 R4, R24, R20, R16 ;  /* 0x000000141804723c */ /* 0x008fe20000041810 */
[----:B------:R-:W-:Y:S01]  /*66da0*/  STL [R1+0x244c], R2 ;  /* 0x00244c0201007387 */ /* 0x000fe20000100800 */
[----:B------:R-:W-:Y:S05]  /*66db0*/  STL [R1+0x2448], R0 ;  /* 0x0024480001007387 */ /* 0x000fea0000100800 */
[----:B------:R-:W-:-:S02]  /*66dc0*/  IMAD.MOV.U32 R17, RZ, RZ, R20 ;  /* 0x000000ffff117224 */ /* 0x000fc400078e0014 */
[----:B------:R-:W-:Y:S11]  /*66dd0*/  IMAD.MOV.U32 R18, RZ, RZ, R21 ;  /* 0x000000ffff127224 */ /* 0x000ff600078e0015 */
[----:B------:R-:W-:Y:S03]  /*66de0*/  @!UPT UIADD3 URZ, URZ, URZ, URZ ;  /* 0x0000003f3f3ff290 */ /* 0x000fe6000fffe03f */
[----:B------:R-:W-:Y:S01]  /*66df0*/  STL.64 [R1+0x350], R4 ;  /* 0x0003500401007387 */ /* 0x000fe20000100a00 */
[----:B------:R-:W-:Y:S02]  /*66e00*/  STL.64 [R1+0x358], R6 ;  /* 0x0003580601007387 */ /* 0x000fe40000100a00 */
[----:B------:R-:W3:Y:S02]  /*66e10*/  LDL.64 R20, [R1+0x50] ;  /* 0x0000500001147983 */ /* 0x000ee40000100a00 */
[----:B------:R-:W-:Y:S01]  /*66e20*/  IMAD.MOV.U32 R23, RZ, RZ, R3 ;  /* 0x000000ffff177224 */ /* 0x000fe200078e0003 */
[----:B---3--:R0:W-:Y:S04]  /*66e30*/  STL.64 [R1+0x2738], R20 ;  /* 0x0027381401007387 */ /* 0x0081e80000100a00 */
[----:B0-----:R-:W3:Y:S01]  /*66e40*/  LDL.LU R20, [R1+0x600] ;  /* 0x0006000001147983 */ /* 0x001ee20000300800 */
[----:B------:R-:W3:Y:S02]  /*66e50*/  LDL.LU R21, [R1+0x604] ;  /* 0x0006040001157983 */ /* 0x000ee40000300800 */
[----:B------:R-:W4:Y:S02]  /*66e60*/  LDL.LU R22, [R1+0x608] ;  /* 0x0006080001167983 */ /* 0x000f240000300800 */
[----:B------:R-:W2:Y:S01]  /*66e70*/  LDL.LU R3, [R1+0x2770] ;  /* 0x0027700001037983 */ /* 0x000ea20000300800 */
[----:B----4-:R-:W-:Y:S01]  /*66e80*/  STL.64 [R1+0x2748], R22 ;  /* 0x0027481601007387 */ /* 0x010fe20000100a00 */
[----:B---3--:R0:W-:Y:S03]  /*66e90*/  STL.64 [R1+0x2740], R20 ;  /* 0x0027401401007387 */ /* 0x0081e60000100a00 */
[----:B0-----:R-:W3:Y:S04]  /*66ea0*/  LDL.64 R20, [R1+0x70] ;  /* 0x0000700001147983 */ /* 0x001ee80000100a00 */
[----:B---3--:R0:W-:Y:S04]  /*66eb0*/  STL.64 [R1+0x2760], R20 ;  /* 0x0027601401007387 */ /* 0x0081e80000100a00 */
[----:B0-----:R-:W3:Y:S01]  /*66ec0*/  LDL.LU R20, [R1+0x450] ;  /* 0x0004500001147983 */ /* 0x001ee20000300800 */
[----:B------:R-:W3:Y:S02]  /*66ed0*/  LDL.LU R21, [R1+0x454] ;  /* 0x0004540001157983 */ /* 0x000ee40000300800 */
[----:B------:R-:W3:Y:S02]  /*66ee0*/  LDL.LU R22, [R1+0x458] ;  /* 0x0004580001167983 */ /* 0x000ee40000300800 */
[----:B------:R-:W-:Y:S01]  /*66ef0*/  STL [R1+0x26cc], R18 ;  /* 0x0026cc1201007387 */ /* 0x000fe20000100800 */
[----:B------:R0:W-:Y:S04]  /*66f00*/  STL [R1+0x26c8], R17 ;  /* 0x0026c81101007387 */ /* 0x0001e80000100800 */
[----:B0-----:R-:W2:Y:S02]  /*66f10*/  LDL.64 R16, [R1+0x90] ;  /* 0x0000900001107983 */ /* 0x001ea40000100a00 */
[----:B--2---:R-:W-:Y:S11]  /*66f20*/  HMMA.16816.F32.BF16 R8, R24, R16, R8 ;  /* 0x000000101808723c */ /* 0x004ff60000041808 */
[----:B------:R-:W-:Y:S11]  /*66f30*/  @!UPT UIADD3 URZ, URZ, URZ, URZ ;  /* 0x0000003f3f3ff290 */ /* 0x000ff6000fffe03f */
[----:B------:R-:W-:Y:S01]  /*66f40*/  @!UPT UIADD3 URZ, URZ, URZ, URZ ;  /* 0x0000003f3f3ff290 */ /* 0x000fe2000fffe03f */
[----:B------:R0:W-:Y:S01]  /*66f50*/  STL [R1+0x340], R8 ;  /* 0x0003400801007387 */ /* 0x0001e20000100800 */
[----:B------:R-:W-:-:S03]  /*66f60*/  IMAD.MOV.U32 R14, RZ, RZ, R9 ;  /* 0x000000ffff0e7224 */ /* 0x000fc600078e0009 */
[----:B0-----:R-:W3:Y:S01]  /*66f70*/  LDL.LU.64 R8, [R1+0x2768] ;  /* 0x0027680001087983 */ /* 0x001ee20000300a00 */
[----:B------:R-:W-:Y:S02]  /*66f80*/  IMAD.MOV.U32 R23, RZ, RZ, R3 ;  /* 0x000000ffff177224 */ /* 0x000fe400078e0003 */
[----:B------:R-:W-:Y:S02]  /*66f90*/  IMAD.MOV.U32 R3, RZ, RZ, R11 ;  /* 0x000000ffff037224 */ /* 0x000fe400078e000b */
[----:B------:R-:W-:-:S03]  /*66fa0*/  IMAD.MOV.U32 R15, RZ, RZ, R10 ;  /* 0x000000ffff0f7224 */ /* 0x000fc600078e000a */
[----:B------:R-:W-:Y:S02]  /*66fb0*/  STL [R1+0x2290], R3 ;  /* 0x0022900301007387 */ /* 0x000fe40000100800 */
[----:B------:R-:W-:Y:S02]  /*66fc0*/  STL [R1+0x228c], R15 ;  /* 0x00228c0f01007387 */ /* 0x000fe40000100800 */
[----:B------:R-:W-:Y:S01]  /*66fd0*/  STL [R1+0x2288], R14 ;  /* 0x0022880e01007387 */ /* 0x000fe20000100800 */
[C---:B---3--:R-:W-:Y:S01]  /*66fe0*/  HMMA.16816.F32.BF16 R20, R24.reuse, R8, R20 ;  /* 0x000000081814723c */ /* 0x048fe20000041814 */
[----:B------:R-:W-:Y:S02]  /*66ff0*/  IMAD.MOV.U32 R4, RZ, RZ, R8 ;  /* 0x000000ffff047224 */ /* 0x000fe400078e0008 */
[----:B------:R-:W-:Y:S11]  /*67000*/  IMAD.MOV.U32 R19, RZ, RZ, R9 ;  /* 0x000000ffff137224 */ /* 0x000ff600078e0009 */
[----:B------:R-:W-:Y:S09]  /*67010*/  @!UPT UIADD3 URZ, URZ, URZ, URZ ;  /* 0x0000003f3f3ff290 */ /* 0x000ff2000fffe03f */
[----:B------:R0:W-:Y:S01]  /*67020*/  STL.64 [R1+0x330], R20 ;  /* 0x0003301401007387 */ /* 0x0001e20000100a00 */
[----:B------:R1:W-:Y:S03]  /*67030*/  STL.64 [R1+0x338], R22 ;  /* 0x0003381601007387 */ /* 0x0003e60000100a00 */
[----:B0-----:R-:W2:Y:S01]  /*67040*/  LDL.LU.64 R20, [R1+0x2760] ;  /* 0x0027600001147983 */ /* 0x001ea20000300a00 */
[----:B------:R-:W2:Y:S02]  /*67050*/  LDL.LU.64 R10, [R1+0x2758] ;  /* 0x00275800010a7983 */ /* 0x000ea40000300a00 */
[----:B------:R-:W2:Y:S02]  /*67060*/  LDL.LU.64 R8, [R1+0x2750] ;  /* 0x0027500001087983 */ /* 0x000ea40000300a00 */
[----:B-1----:R-:W3:Y:S01]  /*67070*/  LDL.LU.64 R22, [R1+0x2748] ;  /* 0x0027480001167983 */ /* 0x002ee20000300a00 */
[----:B--2---:R-:W-:Y:S01]  /*67080*/  HMMA.16816.F32.BF16 R8, R24, R20, R8 ;  /* 0x000000141808723c */ /* 0x004fe20000041808 */
[----:B------:R-:W-:-:S02]  /*67090*/  IMAD.MOV.U32 R2, RZ, RZ, R20 ;  /* 0x000000ffff027224 */ /* 0x000fc400078e0014 */
[----:B------:R-:W-:Y:S02]  /*670a0*/  IMAD.MOV.U32 R0, RZ, RZ, R21 ;  /* 0x000000ffff007224 */ /* 0x000fe400078e0015 */
[----:B------:R-:W3:Y:S11]  /*670b0*/  LDL.LU.64 R20, [R1+0x2740] ;  /* 0x0027400001147983 */ /* 0x000ef60000300a00 */
[----:B------:R-:W-:Y:S07]  /*670c0*/  @!UPT UIADD3 URZ, URZ, URZ, URZ ;  /* 0x0000003f3f3ff290 */ /* 0x000fee000fffe03f */
[----:B------:R-:W-:Y:S01]  /*670d0*/  STL [R1+0x320], R8 ;  /* 0x0003200801007387 */ /* 0x000fe20000100800 */
[----:B------:R-:W-:Y:S02]  /*670e0*/  IMAD.MOV.U32 R3, RZ, RZ, R9 ;  /* 0x000000ffff037224 */ /* 0x000fe400078e0009 */
[----:B------:R-:W-:Y:S02]  /*670f0*/  IMAD.MOV.U32 R15, RZ, RZ, R10 ;  /* 0x000000ffff0f7224 */ /* 0x000fe400078e000a */
[----:B------:R-:W-:Y:S02]  /*67100*/  IMAD.MOV.U32 R14, RZ, RZ, R11 ;  /* 0x000000ffff0e7224 */ /* 0x000fe400078e000b */
[----:B------:R-:W0:Y:S04]  /*67110*/  LDSM.16.MT88.4 R8, [R28+0x23000] ;  /* 0x023000001c08783b */ /* 0x000e280000004200 */
[----:B------:R-:W-:Y:S01]  /*67120*/  STL [R1+0x229c], R14 ;  /* 0x00229c0e01007387 */ /* 0x000fe20000100800 */
[----:B------:R-:W-:Y:S02]  /*67130*/  STL [R1+0x2298], R15 ;  /* 0x0022980f01007387 */ /* 0x000fe40000100800 */
[----:B------:R1:W-:Y:S02]  /*67140*/  STL.64 [R1+0x2730], R12 ;  /* 0x0027300c01007387 */ /* 0x0003e40000100a00 */
[----:B-1----:R-:W2:Y:S01]  /*67150*/  LDL.LU R12, [R1+0x4f0] ;  /* 0x0004f000010c7983 */ /* 0x002ea20000300800 */
[----:B------:R-:W2:Y:S02]  /*67160*/  LDL.LU R13, [R1+0x4f4] ;  /* 0x0004f400010d7983 */ /* 0x000ea40000300800 */
[----:B------:R-:W2:Y:S02]  /*67170*/  LDL.LU R14, [R1+0x4f8] ;  /* 0x0004f800010e7983 */ /* 0x000ea40000300800 */
[----:B------:R-:W-:Y:S01]  /*67180*/  STL [R1+0x2294], R3 ;  /* 0x0022940301007387 */ /* 0x000fe20000100800 */
[----:B0-----:R-:W-:Y:S01]  /*67190*/  STL.64 [R1+0x2558], R10 ;  /* 0x0025580a01007387 */ /* 0x001fe20000100a00 */
[----:B------:R0:W-:Y:S03]  /*671a0*/  STL.64 [R1+0x2550], R8 ;  /* 0x0025500801007387 */ /* 0x0001e60000100a00 */
[----:B0-----:R-:W3:Y:S02]  /*671b0*/  LDL.64 R8, [R1+0x60] ;  /* 0x0000600001087983 */ /* 0x001ee40000100a00 */
[----:B---3--:R-:W-:Y:S11]  /*671c0*/  HMMA.16816.F32.BF16 R20, R24, R8, R20 ;  /* 0x000000081814723c */ /* 0x008ff60000041814 */
[----:B------:R-:W-:Y:S11]  /*671d0*/  @!UPT UIADD3 URZ, URZ, URZ, URZ ;  /* 0x0000003f3f3ff290 */ /* 0x000ff6000fffe03f */
[----:B------:R-:W-:Y:S01]  /*671e0*/  @!UPT UIADD3 URZ, URZ, URZ, URZ ;  /* 0x0000003f3f3ff290 */ /* 0x000fe2000fffe03f */
[----:B------:R0:W-:Y:S01]  /*671f0*/  STL.64 [R1+0x310], R20 ;  /* 0x0003101401007387 */ /* 0x0001e20000100a00 */
[----:B------:R-:W-:Y:S03]  /*67200*/  STL.64 [R1+0x318], R22 ;  /* 0x0003181601007387 */ /* 0x000fe60000100a00 */
[----:B0-----:R-:W2:Y:S01]  /*67210*/  LDL.LU.64 R20, [R1+0x2738] ;  /* 0x0027380001147983 */ /* 0x001ea20000300a00 */
[----:B------:R-:W-:Y:S02]  /*67220*/  IMAD.MOV.U32 R15, RZ, RZ, R29 ;  /* 0x000000ffff0f7224 */ /* 0x000fe400078e001d */
[----:B------:R-:W-:Y:S02]  /*67230*/  IMAD.MOV.U32 R6, RZ, RZ, R8 ;  /* 0x000000ffff067224 */ /* 0x000fe400078e0008 */
[----:B------:R-:W-:Y:S02]  /*67240*/  IMAD.MOV.U32 R7, RZ, RZ, R9 ;  /* 0x000000ffff077224 */ /* 0x000fe400078e0009 */
[----:B------:R-:W-:-:S02]  /*67250*/  IMAD.MOV.U32 R5, RZ, RZ, R16 ;  /* 0x000000ffff057224 */ /* 0x000fc400078e0010 */
[----:B------:R-:W-:Y:S01]  /*67260*/  IMAD.MOV.U32 R16, RZ, RZ, R17 ;  /* 0x000000ffff107224 */ /* 0x000fe200078e0011 */
[----:B------:R-:W-:Y:S02]  /*67270*/  STL.64 [R1+0x26d8], R6 ;  /* 0x0026d80601007387 */ /* 0x000fe40000100a00 */
[----:B------:R-:W-:Y:S01]  /*67280*/  STL.64 [R1+0x26d0], R4 ;  /* 0x0026d00401007387 */ /* 0x000fe20000100a00 */
[----:B--2---:R-:W-:Y:S01]  /*67290*/  HMMA.16816.F32.BF16 R8, R24, R20, R12 ;  /* 0x000000141808723c */ /* 0x004fe2000004180c */
[----:B------:R-:W-:Y:S02]  /*672a0*/  IMAD.MOV.U32 R18, RZ, RZ, R20 ;  /* 0x000000ffff127224 */ /* 0x000fe400078e0014 */
[----:B------:R-:W-:Y:S11]  /*672b0*/  IMAD.MOV.U32 R17, RZ, RZ, R21 ;  /* 0x000000ffff117224 */ /* 0x000ff600078e0015 */
[----:B------:R-:W-:Y:S09]  /*672c0*/  @!UPT UIADD3 URZ, URZ, URZ, URZ ;  /* 0x0000003f3f3ff290 */ /* 0x000ff2000fffe03f */
[----:B------:R-:W-:Y:S01]  /*672d0*/  STL.64 [R1+0x4f0], R8 ;  /* 0x0004f00801007387 */ /* 0x000fe20000100a00 */
[----:B------:R-:W-:Y:S02]  /*672e0*/  STL.64 [R1+0x26e8], R18 ;  /* 0x0026e81201007387 */ /* 0x000fe40000100a00 */
[----:B------:R0:W-:Y:S02]  /*672f0*/  STL.64 [R1+0x26e0], R16 ;  /* 0x0026e01001007387 */ /* 0x0001e40000100a00 */
[----:B0-----:R-:W2:Y:S01]  /*67300*/  LDL.LU R16, [R1+0x430] ;  /* 0x0004300001107983 */ /* 0x001ea20000300800 */
[----:B------:R-:W2:Y:S02]  /*67310*/  LDL.LU R17, [R1+0x434] ;  /* 0x0004340001117983 */ /* 0x000ea40000300800 */
[----:B------:R-:W3:Y:S02]  /*67320*/  LDL.LU R18, [R1+0x438] ;  /* 0x0004380001127983 */ /* 0x000ee40000300800 */
[----:B------:R-:W3:Y:S01]  /*67330*/  LDL.LU R19, [R1+0x43c] ;  /* 0x00043c0001137983 */ /* 0x000ee20000300800 */
[----:B------:R-:W4:Y:S01]  /*67340*/  LDL.64 R12, [R1+0x40] ;  /* 0x00004000010c7983 */ /* 0x000f220000100a00 */
[----:B------:R-:W2:Y:S02]  /*67350*/  LDL.LU R20, [R1+0x5e0] ;  /* 0x0005e00001147983 */ /* 0x000ea40000300800 */
[----:B------:R-:W2:Y:S02]  /*67360*/  LDL.LU R21, [R1+0x5e4] ;  /* 0x0005e40001157983 */ /* 0x000ea40000300800 */
[----:B------:R-:W2:Y:S01]  /*67370*/  LDL.LU R22, [R1+0x5e8] ;  /* 0x0005e80001167983 */ /* 0x000ea20000300800 */
[----:B------:R-:W2:Y:S04]  /*67380*/  LDL.LU R23, [R1+0x5ec] ;  /* 0x0005ec0001177983 */ /* 0x000ea80000300800 */
[----:B--2---:R-:W-:Y:S01]  /*67390*/  STL.64 [R1+0x2710], R22 ;  /* 0x0027101601007387 */ /* 0x004fe20000100a00 */
[----:B------:R0:W-:Y:S03]  /*673a0*/  STL.64 [R1+0x2708], R20 ;  /* 0x0027081401007387 */ /* 0x0001e60000100a00 */
[----:B0-----:R-:W2:Y:S04]  /*673b0*/  LDL.64 R20, [R1+0x20] ;  /* 0x0000200001147983 */ /* 0x001ea80000100a00 */
[----:B--2---:R0:W-:Y:S04]  /*673c0*/  STL.64 [R1+0x2720], R20 ;  /* 0x0027201401007387 */ /* 0x0041e80000100a00 */
[----:B0-----:R-:W2:Y:S04]  /*673d0*/  LDL.64 R20, [R1+0x30] ;  /* 0x0000300001147983 */ /* 0x001ea80000100a00 */
[----:B--2---:R0:W-:Y:S04]  /*673e0*/  STL.64 [R1+0x2728], R20 ;  /* 0x0027281401007387 */ /* 0x0041e80000100a00 */
[----:B0-----:R-:W4:Y:S01]  /*673f0*/  LDL.LU R20, [R1+0x4e0] ;  /* 0x0004e00001147983 */ /* 0x001f220000300800 */
[----:B------:R-:W4:Y:S02]  /*67400*/  LDL.LU R21, [R1+0x4e4] ;  /* 0x0004e40001157983 */ /* 0x000f240000300800 */
[----:B------:R-:W4:Y:S02]  /*67410*/  LDL.LU R22, [R1+0x4e8] ;  /* 0x0004e80001167983 */ /* 0x000f240000300800 */
[----:B------:R-:W4:Y:S01]  /*67420*/  LDL.LU R23, [R1+0x4ec] ;  /* 0x0004ec0001177983 */ /* 0x000f220000300800 */
[----:B---3--:R-:W-:Y:S01]  /*67430*/  STL.64 [R1+0x26f8], R18 ;  /* 0x0026f81201007387 */ /* 0x008fe20000100a00 */
[----:B------:R0:W-:Y:S03]  /*67440*/  STL.64 [R1+0x26f0], R16 ;  /* 0x0026f01001007387 */ /* 0x0001e60000100a00 */
[----:B0-----:R-:W2:Y:S01]  /*67450*/  LDL.64 R16, [R1+0x10] ;  /* 0x0000100001107983 */ /* 0x001ea20000100a00 */
[----:B------:R-:W-:-:S02]  /*67460*/  IMAD.MOV.U32 R29, RZ, RZ, R10 ;  /* 0x000000ffff1d7224 */ /* 0x000fc400078e000a */
[----:B------:R-:W-:Y:S01]  /*67470*/  IMAD.MOV.U32 R28, RZ, RZ, R11 ;  /* 0x000000ffff1c7224 */ /* 0x000fe200078e000b */
[----:B--2---:R0:W-:Y:S04]  /*67480*/  STL.64 [R1+0x2718], R16 ;  /* 0x0027181001007387 */ /* 0x0041e80000100a00 */
        /* <DEDUP_REMOVED lines=8> */
[----:B------:R-:W2:Y:S01]  /*67510*/  LDL.LU R8, [R1+0x2e0] ;  /* 0x0002e00001087983 */ /* 0x000ea20000300800 */
[----:B------:R-:W2:Y:S02]  /*67520*/  LDL.LU R9, [R1+0x2e4] ;  /* 0x0002e40001097983 */ /* 0x000ea40000300800 */
[----:B------:R-:W2:Y:S02]  /*67530*/  LDL.LU R10, [R1+0x2e8] ;  /* 0x0002e800010a7983 */ /* 0x000ea40000300800 */
[----:B------:R-:W2:Y:S01]  /*67540*/  LDL.LU R11, [R1+0x2ec] ;  /* 0x0002ec00010b7983 */ /* 0x000ea20000300800 */
[----:B----4-:R-:W-:Y:S01]  /*67550*/  HMMA.16816.F32.BF16 R20, R24, R12, R20 ;  /* 0x0000000c1814723c */ /* 0x010fe20000041814 */
[----:B--2---:R-:W-:Y:S01]  /*67560*/  STL.64 [R1+0x2568], R10 ;  /* 0x0025680a01007387 */ /* 0x004fe20000100a00 */
[----:B------:R0:W-:Y:S03]  /*67570*/  STL.64 [R1+0x2560], R8 ;  /* 0x0025600801007387 */ /* 0x0001e60000100a00 */
[----:B0-----:R-:W2:Y:S01]  /*67580*/  LDL.64 R8, [R1] ;  /* 0x0000000001087983 */ /* 0x001ea20000100a00 */
[----:B------:R-:W-:Y:S02]  /*67590*/  STL [R1+0x2454], R28 ;  /* 0x0024541c01007387 */ /* 0x000fe40000100800 */
[----:B------:R-:W-:Y:S02]  /*675a0*/  STL [R1+0x2450], R29 ;  /* 0x0024501d01007387 */ /* 0x000fe40000100800 */
[----:B------:R-:W-:-:S02]  /*675b0*/  IMAD.MOV.U32 R11, RZ, RZ, R12 ;  /* 0x000000ffff0b7224 */ /* 0x000fc400078e000c */
[----:B------:R-:W-:Y:S02]  /*675c0*/  IMAD.MOV.U32 R10, RZ, RZ, R13 ;  /* 0x000000ffff0a7224 */ /* 0x000fe400078e000d */
[----:B------:R-:W4:Y:S10]  /*675d0*/  LDL.LU.64 R12, [R1+0x2730] ;  /* 0x00273000010c7983 */ /* 0x000f340000300a00 */
[----:B------:R-:W-:-:S02]  /*675e0*/  IMAD.MOV.U32 R14, RZ, RZ, R21 ;  /* 0x000000ffff0e7224 */ /* 0x000fc400078e0015 */
[----:B------:R-:W-:Y:S02]  /*675f0*/  IMAD.MOV.U32 R15, RZ, RZ, R22 ;  /* 0x000000ffff0f7224 */ /* 0x000fe400078e0016 */
[----:B------:R0:W-:Y:S02]  /*67600*/  STL [R1+0x4e0], R20 ;  /* 0x0004e01401007387 */ /* 0x0001e40000100800 */
[----:B0-----:R-:W2:Y:S01]  /*67610*/  LDL.LU.64 R20, [R1+0x2728] ;  /* 0x0027280001147983 */ /* 0x001ea20000300a00 */
[----:B------:R-:W-:Y:S03]  /*67620*/  STL.64 [R1+0x26a8], R14 ;  /* 0x0026a80e01007387 */ /* 0x000fe60000100a00 */
[----:B----4-:R0:W-:Y:S04]  /*67630*/  STL.64 [R1+0x26a0], R12 ;  /* 0x0026a00c01007387 */ /* 0x0101e80000100a00 */
[----:B0-----:R-:W4:Y:S01]  /*67640*/  LDL.LU R12, [R1+0x4d0] ;  /* 0x0004d000010c7983 */ /* 0x001f220000300800 */
[----:B------:R-:W4:Y:S02]  /*67650*/  LDL.LU R13, [R1+0x4d4] ;  /* 0x0004d400010d7983 */ /* 0x000f240000300800 */
[----:B------:R-:W4:Y:S02]  /*67660*/  LDL.LU R14, [R1+0x4d8] ;  /* 0x0004d800010e7983 */ /* 0x000f240000300800 */
[----:B------:R-:W4:Y:S02]  /*67670*/  LDL.LU R15, [R1+0x4dc] ;  /* 0x0004dc00010f7983 */ /* 0x000f240000300800 */
[----:B------:R-:W-:-:S05]  /*67680*/  IMAD.MOV.U32 R3, RZ, RZ, R23 ;  /* 0x000000ffff037224 */ /* 0x000fca00078e0017 */
[----:B------:R2:W-:Y:S02]  /*67690*/  STL [R1+0x2458], R3 ;  /* 0x0024580301007387 */ /* 0x0005e40000100800 */
[----:B--2---:R-:W-:Y:S01]  /*676a0*/  IMAD.MOV.U32 R3, RZ, RZ, R21 ;  /* 0x000000ffff037224 */ /* 0x004fe200078e0015 */
[C---:B----4-:R-:W-:Y:S11]  /*676b0*/  HMMA.16816.F32.BF16 R12, R24.reuse, R20, R12 ;  /* 0x00000014180c723c */ /* 0x050ff6000004180c */
[----:B------:R-:W-:Y:S11]  /*676c0*/  @!UPT UIADD3 URZ, URZ, URZ, URZ ;  /* 0x0000003f3f3ff290 */ /* 0x000ff6000fffe03f */
[----:B------:R-:W-:Y:S01]  /*676d0*/  @!UPT UIADD3 URZ, URZ, URZ, URZ ;  /* 0x0000003f3f3ff290 */ /* 0x000fe2000fffe03f */
[----:B------:R0:W-:Y:S01]  /*676e0*/  STL.64 [R1+0x4d0], R12 ;  /* 0x0004d00c01007387 */ /* 0x0001e20000100a00 */
[----:B------:R1:W-:Y:S02]  /*676f0*/  STL.64 [R1+0x4d8], R14 ;  /* 0x0004d80e01007387 */ /* 0x0003e40000100a00 */
[----:B0-----:R-:W-:Y:S02]  /*67700*/  IMAD.MOV.U32 R12, RZ, RZ, R20 ;  /* 0x000000ffff0c7224 */ /* 0x001fe400078e0014 */
[----:B------:R-:W2:Y:S02]  /*67710*/  LDL.LU.64 R20, [R1+0x2720] ;  /* 0x0027200001147983 */ /* 0x000ea40000300a00 */
[C---:B--2---:R-:W-:Y:S01]  /*67720*/  HMMA.16816.F32.BF16 R16, R24.reuse, R20, R16 ;  /* 0x000000141810723c */ /* 0x044fe20000041810 */
[----:B-1----:R-:W-:Y:S02]  /*67730*/  IMAD.MOV.U32 R14, RZ, RZ, R20 ;  /* 0x000000ffff0e7224 */ /* 0x002fe400078e0014 */
[----:B------:R-:W-:Y:S11]  /*67740*/  IMAD.MOV.U32 R13, RZ, RZ, R21 ;  /* 0x000000ffff0d7224 */ /* 0x000ff600078e0015 */
[----:B------:R-:W-:Y:S09]  /*67750*/  @!UPT UIADD3 URZ, URZ, URZ, URZ ;  /* 0x0000003f3f3ff290 */ /* 0x000ff2000fffe03f */
[----:B------:R0:W-:Y:S01]  /*67760*/  STL.64 [R1+0x4c0], R16 ;  /* 0x0004c01001007387 */ /* 0x0001e20000100a00 */
[----:B------:R-:W-:Y:S03]  /*67770*/  STL.64 [R1+0x4c8], R18 ;  /* 0x0004c81201007387 */ /* 0x000fe60000100a00 */
[----:B0-----:R-:W2:Y:S01]  /*67780*/  LDL.LU.64 R16, [R1+0x2718] ;  /* 0x0027180001107983 */ /* 0x001ea20000300a00 */
[----:B------:R-:W2:Y:S02]  /*67790*/  LDL.LU.64 R22, [R1+0x2710] ;  /* 0x0027100001167983 */ /* 0x000ea40000300a00 */
[----:B------:R-:W2:Y:S02]  /*677a0*/  LDL.LU.64 R20, [R1+0x2708] ;  /* 0x0027080001147983 */ /* 0x000ea40000300a00 */
[C---:B--2---:R-:W-:Y:S01]  /*677b0*/  HMMA.16816.F32.BF16 R20, R24.reuse, R16, R20 ;  /* 0x000000101814723c */ /* 0x044fe20000041814 */
[----:B------:R-:W-:Y:S11]  /*677c0*/  IMAD.MOV.U32 R15, RZ, RZ, R17 ;  /* 0x000000ffff0f7224 */ /* 0x000ff600078e0011 */
[----:B------:R-:W-:Y:S11]  /*677d0*/  @!UPT UIADD3 URZ, URZ, URZ, URZ ;  /* 0x0000003f3f3ff290 */ /* 0x000ff6000fffe03f */
[----:B------:R0:W-:Y:S01]  /*677e0*/  STL.64 [R1+0x4a0], R20 ;  /* 0x0004a01401007387 */ /* 0x0001e20000100a00 */
[----:B------:R1:W-:Y:S03]  /*677f0*/  STL.64 [R1+0x4a8], R22 ;  /* 0x0004a81601007387 */ /* 0x0003e60000100a00 */
[----:B0-----:R-:W3:Y:S01]  /*67800*/  LDL.LU.64 R20, [R1+0x2700] ;  /* 0x0027000001147983 */ /* 0x001ee20000300a00 */
[----:B-1----:R-:W-:Y:S02]  /*67810*/  IMAD.MOV.U32 R22, RZ, RZ, R16 ;  /* 0x000000ffff167224 */ /* 0x002fe400078e0010 */
[----:B------:R-:W2:Y:S02]  /*67820*/  LDL.LU.64 R18, [R1+0x26f8] ;  /* 0x0026f80001127983 */ /* 0x000ea40000300a00 */
[----:B------:R-:W2:Y:S02]  /*67830*/  LDL.LU.64 R16, [R1+0x26f0] ;  /* 0x0026f00001107983 */ /* 0x000ea40000300a00 */
[C---:B--2---:R-:W-:Y:S08]  /*67840*/  HMMA.16816.F32.BF16 R16, R24.reuse, R8, R16 ;  /* 0x000000081810723c */ /* 0x044ff00000041810 */
[----:B---3--:R-:W-:Y:S11]  /*67850*/  HMMA.16816.F32.BF16 R4, R24, R20, R4 ;  /* 0x000000141804723c */ /* 0x008ff60000041804 */
[----:B------:R-:W-:Y:S04]  /*67860*/  @!UPT UIADD3 URZ, URZ, URZ, URZ ;  /* 0x0000003f3f3ff290 */ /* 0x000fe8000fffe03f */
[----:B------:R-:W-:Y:S01]  /*67870*/  STL.64 [R1+0x490], R16 ;  /* 0x0004901001007387 */ /* 0x000fe20000100a00 */
[----:B------:R0:W-:Y:S03]  /*67880*/  STL.64 [R1+0x498], R18 ;  /* 0x0004981201007387 */ /* 0x0001e60000100a00 */
[----:B0-----:R-:W2:Y:S01]  /*67890*/  LDL.LU.64 R18, [R1+0x26e8] ;  /* 0x0026e80001127983 */ /* 0x001ea20000300a00 */
[----:B------:R-:W3:Y:S02]  /*678a0*/  LDL.LU.64 R16, [R1+0x26e0] ;  /* 0x0026e00001107983 */ /* 0x000ee40000300a00 */
[----:B------:R0:W-:Y:S02]  /*678b0*/  STL.64 [R1+0x2578], R8 ;  /* 0x0025780801007387 */ /* 0x0001e40000100a00 */
[----:B0-----:R-:W-:Y:S02]  /*678c0*/  IMAD.MOV.U32 R8, RZ, RZ, R22 ;  /* 0x000000ffff087224 */ /* 0x001fe400078e0016 */
[----:B------:R-:W-:-:S05]  /*678d0*/  IMAD.MOV.U32 R9, RZ, RZ, R15 ;  /* 0x000000ffff097224 */ /* 0x000fca00078e000f */
[----:B------:R0:W-:Y:S01]  /*678e0*/  STL.64 [R1+0x2590], R8 ;  /* 0x0025900801007387 */ /* 0x0001e20000100a00 */
[----:B------:R-:W-:Y:S02]  /*678f0*/  STL.64 [R1+0x480], R4 ;  /* 0x0004800401007387 */ /* 0x000fe40000100a00 */
[----:B------:R1:W-:Y:S02]  /*67900*/  STL.64 [R1+0x488], R6 ;  /* 0x0004880601007387 */ /* 0x0003e40000100a00 */
[----:B0-----:R-:W-:Y:S02]  /*67910*/  IMAD.MOV.U32 R8, RZ, RZ, R14 ;  /* 0x000000ffff087224 */ /* 0x001fe400078e000e */
[----:B------:R-:W-:Y:S01]  /*67920*/  IMAD.MOV.U32 R9, RZ, RZ, R13 ;  /* 0x000000ffff097224 */ /* 0x000fe200078e000d */
[----:B-1----:R-:W4:Y:S01]  /*67930*/  LDL.LU.64 R6, [R1+0x26d8] ;  /* 0x0026d80001067983 */ /* 0x002f220000300a00 */
[----:B------:R-:W2:Y:S03]  /*67940*/  LDL.LU.64 R4, [R1+0x26d0] ;  /* 0x0026d00001047983 */ /* 0x000ea60000300a00 */
[----:B------:R-:W-:Y:S01]  /*67950*/  STL.64 [R1+0x25a8], R8 ;  /* 0x0025a80801007387 */ /* 0x000fe20000100a00 */
[----:B------:R0:W-:Y:S03]  /*67960*/  STL.64 [R1+0x2570], R20 ;  /* 0x0025701401007387 */ /* 0x0001e60000100a00 */
[----:B0-----:R-:W2:Y:S01]  /*67970*/  LDL.LU R20, [R1+0x2f0] ;  /* 0x0002f00001147983 */ /* 0x001ea20000300800 */
[----:B------:R-:W2:Y:S02]  /*67980*/  LDL.LU R21, [R1+0x2f4] ;  /* 0x0002f40001157983 */ /* 0x000ea40000300800 */
[----:B------:R-:W2:Y:S02]  /*67990*/  LDL.LU R22, [R1+0x2f8] ;  /* 0x0002f80001167983 */ /* 0x000ea40000300800 */
[----:B------:R-:W2:Y:S02]  /*679a0*/  LDL.LU R23, [R1+0x2fc] ;  /* 0x0002fc0001177983 */ /* 0x000ea40000300800 */
[----:B------:R-:W-:-:S02]  /*679b0*/  IMAD.MOV.U32 R8, RZ, RZ, R12 ;  /* 0x000000ffff087224 */ /* 0x000fc400078e000c */
[----:B------:R-:W-:-:S05]  /*679c0*/  IMAD.MOV.U32 R9, RZ, RZ, R3 ;  /* 0x000000ffff097224 */ /* 0x000fca00078e0003 */
[----:B------:R0:W-:Y:S02]  /*679d0*/  STL.64 [R1+0x25c0], R8 ;  /* 0x0025c00801007387 */ /* 0x0001e40000100a00 */
[----:B0-----:R-:W-:Y:S02]  /*679e0*/  IMAD.MOV.U32 R8, RZ, RZ, R11 ;  /* 0x000000ffff087224 */ /* 0x001fe400078e000b */
        /* <DEDUP_REMOVED lines=9> */
[----:B---3--:R-:W-:Y:S01]  /*67a80*/  IMAD.MOV.U32 R9, RZ, RZ, R17 ;  /* 0x000000ffff097224 */ /* 0x008fe200078e0011 */
[----:B------:R-:W3:Y:S01]  /*67a90*/  LDL.LU R18, [R1+0x26cc] ;  /* 0x0026cc0001127983 */ /* 0x000ee20000300800 */
[----:B------:R-:W3:Y:S03]  /*67aa0*/  LDL.LU R17, [R1+0x26c8] ;  /* 0x0026c80001117983 */ /* 0x000ee60000300800 */
[----:B------:R4:W-:Y:S02]  /*67ab0*/  STL.64 [R1+0x25f0], R8 ;  /* 0x0025f00801007387 */ /* 0x0009e40000100a00 */
[----:B----4-:R-:W-:Y:S02]  /*67ac0*/  IMAD.MOV.U32 R8, RZ, RZ, R6 ;  /* 0x000000ffff087224 */ /* 0x010fe400078e0006 */
[----:B------:R-:W-:Y:S01]  /*67ad0*/  IMAD.MOV.U32 R9, RZ, RZ, R7 ;  /* 0x000000ffff097224 */ /* 0x000fe200078e0007 */
        /* <DEDUP_REMOVED lines=9> */
[----:B0-----:R-:W2:Y:S01]  /*67b70*/  LDL.LU R8, [R1+0x290] ;  /* 0x0002900001087983 */ /* 0x001ea20000300800 */
[----:B------:R-:W2:Y:S02]  /*67b80*/  LDL.LU R9, [R1+0x294] ;  /* 0x0002940001097983 */ /* 0x000ea40000300800 */
[----:B------:R-:W2:Y:S02]  /*67b90*/  LDL.LU R10, [R1+0x298] ;  /* 0x00029800010a7983 */ /* 0x000ea40000300800 */
[----:B------:R-:W2:Y:S02]  /*67ba0*/  LDL.LU R11, [R1+0x29c] ;  /* 0x00029c00010b7983 */ /* 0x000ea40000300800 */
[----:B--2---:R-:W-:Y:S01]  /*67bb0*/  STL.64 [R1+0x2618], R10 ;  /* 0x0026180a01007387 */ /* 0x004fe20000100a00 */
[----:B------:R0:W-:Y:S02]  /*67bc0*/  STL.64 [R1+0x2610], R8 ;  /* 0x0026100801007387 */ /* 0x0001e40000100a00 */
[----:B0-----:R-:W-:-:S02]  /*67bd0*/  IMAD.MOV.U32 R8, RZ, RZ, R4 ;  /* 0x000000ffff087224 */ /* 0x001fc400078e0004 */
[----:B------:R-:W-:Y:S01]  /*67be0*/  IMAD.MOV.U32 R9, RZ, RZ, R19 ;  /* 0x000000ffff097224 */ /* 0x000fe200078e0013 */
[----:B------:R-:W2:Y:S04]  /*67bf0*/  LDL.LU R4, [R1+0x26bc] ;  /* 0x0026bc0001047983 */ /* 0x000ea80000300800 */
[----:B------:R-:W-:Y:S01]  /*67c00*/  STL.64 [R1+0x2630], R8 ;  /* 0x0026300801007387 */ /* 0x000fe20000100a00 */
[----:B------:R-:W2:Y:S02]  /*67c10*/  LDL R19, [R1+0x1bc0] ;  /* 0x001bc00001137983 */ /* 0x000ea40000100800 */
[----:B----4-:R-:W-:Y:S02]  /*67c20*/  STL.64 [R1+0x25b8], R22 ;  /* 0x0025b81601007387 */ /* 0x010fe40000100a00 */
[----:B------:R0:W-:Y:S02]  /*67c30*/  STL.64 [R1+0x25b0], R20 ;  /* 0x0025b01401007387 */ /* 0x0001e40000100a00 */
[----:B0-----:R-:W4:Y:S01]  /*67c40*/  LDL.LU R20, [R1+0x3d0] ;  /* 0x0003d00001147983 */ /* 0x001f220000300800 */
[----:B------:R-:W4:Y:S02]  /*67c50*/  LDL.LU R21, [R1+0x3d4] ;  /* 0x0003d40001157983 */ /* 0x000f240000300800 */
        /* <DEDUP_REMOVED lines=8> */
[----:B----4-:R0:W-:Y:S03]  /*67ce0*/  STL.64 [R1+0x25c8], R20 ;  /* 0x0025c81401007387 */ /* 0x0101e60000100a00 */
[----:B0-----:R-:W2:Y:S01]  /*67cf0*/  LDL.LU R20, [R1+0x3e0] ;  /* 0x0003e00001147983 */ /* 0x001ea20000300800 */
[----:B------:R-:W2:Y:S02]  /*67d00*/  LDL.LU R21, [R1+0x3e4] ;  /* 0x0003e40001157983 */ /* 0x000ea40000300800 */
[----:B------:R-:W4:Y:S02]  /*67d10*/  LDL.LU R22, [R1+0x3e8] ;  /* 0x0003e80001167983 */ /* 0x000f240000300800 */
[----:B------:R-:W4:Y:S02]  /*67d20*/  LDL.LU R23, [R1+0x3ec] ;  /* 0x0003ec0001177983 */ /* 0x000f240000300800 */
[----:B---3--:R-:W-:-:S02]  /*67d30*/  IMAD.MOV.U32 R8, RZ, RZ, R17 ;  /* 0x000000ffff087224 */ /* 0x008fc400078e0011 */
[----:B------:R-:W-:Y:S01]  /*67d40*/  IMAD.MOV.U32 R9, RZ, RZ, R18 ;  /* 0x000000ffff097224 */ /* 0x000fe200078e0012 */
[----:B------:R-:W3:Y:S04]  /*67d50*/  LDL.LU R17, [R1+0x26b0] ;  /* 0x0026b00001117983 */ /* 0x000ee80000300800 */
[----:B------:R0:W-:Y:S02]  /*67d60*/  STL.64 [R1+0x2660], R8 ;  /* 0x0026600801007387 */ /* 0x0001e40000100a00 */
[----:B0-----:R-:W-:Y:S02]  /*67d70*/  IMAD.MOV.U32 R8, RZ, RZ, R7 ;  /* 0x000000ffff087224 */ /* 0x001fe400078e0007 */
        /* <DEDUP_REMOVED lines=14> */
[----:B------:R-:W4:Y:S02]  /*67e60*/  LDL.LU R22, [R1+0x408] ;  /* 0x0004080001167983 */ /* 0x000f240000300800 */
[----:B------:R-:W4:Y:S01]  /*67e70*/  LDL.LU R23, [R1+0x40c] ;  /* 0x00040c0001177983 */ /* 0x000f220000300800 */
[----:B------:R-:W2:Y:S01]  /*67e80*/  LDL.LU R4, [R1+0x3c0] ;  /* 0x0003c00001047983 */ /* 0x000ea20000300800 */
[----:B------:R-:W3:Y:S02]  /*67e90*/  LDL.LU R5, [R1+0x3c4] ;  /* 0x0003c40001057983 */ /* 0x000ee40000300800 */
[----:B------:R-:W3:Y:S02]  /*67ea0*/  LDL.LU R6, [R1+0x3c8] ;  /* 0x0003c80001067983 */ /* 0x000ee40000300800 */
[----:B------:R-:W3:Y:S01]  /*67eb0*/  LDL.LU R7, [R1+0x3cc] ;  /* 0x0003cc0001077983 */ /* 0x000ee20000300800 */
[----:B------:R-:W3:Y:S01]  /*67ec0*/  LDL.LU R12, [R1+0x410] ;  /* 0x00041000010c7983 */ /* 0x000ee20000300800 */
[----:B------:R-:W3:Y:S02]  /*67ed0*/  LDL.LU R13, [R1+0x414] ;  /* 0x00041400010d7983 */ /* 0x000ee40000300800 */
[----:B------:R-:W3:Y:S02]  /*67ee0*/  LDL.LU R14, [R1+0x418] ;  /* 0x00041800010e7983 */ /* 0x000ee40000300800 */
[----:B------:R-:W3:Y:S01]  /*67ef0*/  LDL.LU R15, [R1+0x41c] ;  /* 0x00041c00010f7983 */ /* 0x000ee20000300800 */
        /* <DEDUP_REMOVED lines=18> */
[C---:B---3--:R-:W-:Y:S01]  /*68020*/  HMMA.16816.F32.BF16 R12, R24.reuse, R16, R12 ;  /* 0x00000010180c723c */ /* 0x048fe2000004180c */
[----:B----4-:R-:W-:Y:S01]  /*68030*/  STL.64 [R1+0x2670], R22 ;  /* 0x0026701601007387 */ /* 0x010fe20000100a00 */
[----:B--2---:R0:W-:Y:S03]  /*68040*/  STL.64 [R1+0x2668], R20 ;  /* 0x0026681401007387 */ /* 0x0041e60000100a00 */
        /* <DEDUP_REMOVED lines=10> */
[----:B------:R-:W-:Y:S01]  /*680f0*/  STL.64 [R1+0x470], R12 ;  /* 0x0004700c01007387 */ /* 0x000fe20000100a00 */
[----:B------:R0:W-:Y:S03]  /*68100*/  STL.64 [R1+0x478], R14 ;  /* 0x0004780e01007387 */ /* 0x0001e60000100a00 */
[----:B0-----:R-:W3:Y:S01]  /*68110*/  LDL.LU.64 R14, [R1+0x26a8] ;  /* 0x0026a800010e7983 */ /* 0x001ee20000300a00 */
[----:B------:R-:W4:Y:S02]  /*68120*/  LDL.LU.64 R12, [R1+0x26a0] ;  /* 0x0026a000010c7983 */ /* 0x000f240000300a00 */
[----:B----4-:R-:W-:Y:S01]  /*68130*/  HMMA.16816.F32.BF16 R24, R24, R12, R4 ;  /* 0x0000000c1818723c */ /* 0x010fe20000041804 */
[----:B------:R-:W2:Y:S01]  /*68140*/  LDL.LU.64 R6, [R1+0x2698] ;  /* 0x0026980001067983 */ /* 0x000ea20000300a00 */
[----:B------:R-:W2:Y:S11]  /*68150*/  LDL.LU.64 R4, [R1+0x2690] ;  /* 0x0026900001047983 */ /* 0x000eb60000300a00 */
[----:B------:R-:W-:Y:S10]  /*68160*/  @!UPT UIADD3 URZ, URZ, URZ, URZ ;  /* 0x0000003f3f3ff290 */ /* 0x000ff4000fffe03f */
[----:B------:R-:W-:Y:S01]  /*68170*/  STL.64 [R1+0x300], R24 ;  /* 0x0003001801007387 */ /* 0x000fe20000100a00 */
[----:B------:R-:W-:Y:S01]  /*68180*/  STL.64 [R1+0x308], R26 ;  /* 0x0003081a01007387 */ /* 0x000fe20000100a00 */
        /* <DEDUP_REMOVED lines=28> */
[----:B--2---:R-:W-:Y:S02]  /*68350*/  HMMA.16816.F32.BF16 R8, R4, R8, R20 ;  /* 0x000000080408723c */ /* 0x004fe40000041814 */
[----:B------:R-:W2:Y:S01]  /*68360*/  LDL.LU.64 R22, [R1+0x2628] ;  /* 0x0026280001167983 */ /* 0x000ea20000300a00 */
[----:B------:R-:W2:Y:S11]  /*68370*/  LDL.LU.64 R20, [R1+0x2620] ;  /* 0x0026200001147983 */ /* 0x000eb60000300a00 */
[----:B------:R-:W-:Y:S09]  /*68380*/  @!UPT UIADD3 URZ, URZ, URZ, URZ ;  /* 0x0000003f3f3ff290 */ /* 0x000ff2000fffe03f */
[----:B------:R-:W-:Y:S01]  /*68390*/  STL.64 [R1+0x420], R8 ;  /* 0x0004200801007387 */ /* 0x000fe20000100a00 */
[----:B------:R0:W-:Y:S03]  /*683a0*/  STL.64 [R1+0x428], R10 ;  /* 0x0004280a01007387 */ /* 0x0001e60000100a00 */
[----:B0-----:R-:W4:Y:S01]  /*683b0*/  LDL.LU.64 R10, [R1+0x2618] ;  /* 0x00261800010a7983 */ /* 0x001f220000300a00 */
[----:B------:R-:W4:Y:S02]  /*683c0*/  LDL.LU.64 R8, [R1+0x2610] ;  /* 0x0026100001087983 */ /* 0x000f240000300a00 */
[----:B------:R-:W-:Y:S02]  /*683d0*/  IMAD.MOV.U32 R24, RZ, RZ, R2 ;  /* 0x000000ffff187224 */ /* 0x000fe400078e0002 */
[----:B------:R-:W-:-:S07]  /*683e0*/  IMAD.MOV.U32 R25, RZ, RZ, R0 ;  /* 0x000000ffff197224 */ /* 0x000fce00078e0000 */
[C---:B----4-:R-:W-:Y:S01]  /*683f0*/  HMMA.16816.F32.BF16 R24, R4.reuse, R24, R8 ;  /* 0x000000180418723c */ /* 0x050fe20000041808 */
[----:B------:R-:W2:Y:S11]  /*68400*/  LDL.LU.64 R8, [R1+0x2608] ;  /* 0x0026080001087983 */ /* 0x000eb60000300a00 */
[----:B------:R-:W-:Y:S11]  /*68410*/  @!UPT UIADD3 URZ, URZ, URZ, URZ ;  /* 0x0000003f3f3ff290 */ /* 0x000ff6000fffe03f */
[----:B------:R-:W-:Y:S01]  /*68420*/  STL.64 [R1+0x410], R24 ;  /* 0x0004101801007387 */ /* 0x000fe20000100a00 */
[----:B------:R-:W-:Y:S02]  /*68430*/  STL.64 [R1+0x418], R26 ;  /* 0x0004181a01007387 */ /* 0x000fe40000100a00 */
[----:B------:R-:W0:Y:S02]  /*68440*/  LDSM.16.MT88.4 R24, [R19+0x23000] ;  /* 0x023000001318783b */ /* 0x000e240000004200 */
[----:B0-----:R-:W-:Y:S02]  /*68450*/  STL.64 [R1+0x2428], R26 ;  /* 0x0024281a01007387 */ /* 0x001fe40000100a00 */
[----:B------:R0:W-:Y:S02]  /*68460*/  STL.64 [R1+0x2420], R24 ;  /* 0x0024201801007387 */ /* 0x0001e40000100a00 */
[----:B0-----:R-:W4:Y:S01]  /*68470*/  LDL.LU R24, [R1+0x2d0] ;  /* 0x0002d00001187983 */ /* 0x001f220000300800 */
[----:B------:R-:W4:Y:S02]  /*68480*/  LDL.LU R25, [R1+0x2d4] ;  /* 0x0002d40001197983 */ /* 0x000f240000300800 */
[----:B------:R-:W4:Y:S02]  /*68490*/  LDL.LU R26, [R1+0x2d8] ;  /* 0x0002d800011a7983 */ /* 0x000f240000300800 */
[----:B------:R-:W4:Y:S01]  /*684a0*/  LDL.LU R27, [R1+0x2dc] ;  /* 0x0002dc00011b7983 */ /* 0x000f220000300800 */
        /* <DEDUP_REMOVED lines=43> */
[----:B------:R-:W-:Y:S11]  /*68760*/  IMAD.MOV.U32 R3, RZ, RZ, R9 ;  /* 0x000000ffff037224 */ /* 0x000ff600078e0009 */
[----:B------:R-:W-:Y:S11]  /*68770*/  @!UPT UIADD3 URZ, URZ, URZ, URZ ;  /* 0x0000003f3f3ff290 */ /* 0x000ff6000fffe03f */
[----:B------:R0:W-:Y:S01]  /*68780*/  STL.64 [R1+0x3a0], R20 ;  /* 0x0003a01401007387 */ /* 0x0001e20000100a00 */
[----:B------:R-:W-:Y:S03]  /*68790*/  STL.64 [R1+0x3a8], R22 ;  /* 0x0003a81601007387 */ /* 0x000fe60000100a00 */
[----:B0-----:R-:W2:Y:S01]  /*687a0*/  LDL.LU.64 R20, [R1+0x2570] ;  /* 0x0025700001147983 */ /* 0x001ea20000300a00 */
[----:B------:R-:W2:Y:S02]  /*687b0*/  LDL.LU.64 R10, [R1+0x2568] ;  /* 0x00256800010a7983 */ /* 0x000ea40000300a00 */
[----:B------:R-:W2:Y:S01]  /*687c0*/  LDL.LU.64 R8, [R1+0x2560] ;  /* 0x0025600001087983 */ /* 0x000ea20000300a00 */
[C---:B----4-:R-:W-:Y:S08]  /*687d0*/  HMMA.16816.F32.BF16 R24, R4.reuse, R16, R24 ;  /* 0x000000100418723c */ /* 0x050ff00000041818 */
        /* <DEDUP_REMOVED lines=8> */
[----:B0-----:R-:W4:Y:S01]  /*68860*/  LDL.LU R20, [R1+0x280] ;  /* 0x0002800001147983 */ /* 0x001f220000300800 */
[----:B------:R-:W4:Y:S02]  /*68870*/  LDL.LU R21, [R1+0x284] ;  /* 0x0002840001157983 */ /* 0x000f240000300800 */
[----:B------:R-:W4:Y:S02]  /*68880*/  LDL.LU R22, [R1+0x288] ;  /* 0x0002880001167983 */ /* 0x000f240000300800 */
[----:B------:R-:W4:Y:S01]  /*68890*/  LDL.LU R23, [R1+0x28c] ;  /* 0x00028c0001177983 */ /* 0x000f220000300800 */
[----:B------:R0:W-:Y:S01]  /*688a0*/  STL [R1+0x2460], R16 ;  /* 0x0024601001007387 */ /* 0x0001e20000100800 */
[----:B------:R1:W-:Y:S02]  /*688b0*/  STL [R1+0x245c], R17 ;  /* 0x00245c1101007387 */ /* 0x0003e40000100800 */
[----:B------:R3:W-:Y:S02]  /*688c0*/  STL.64 [R1+0x380], R24 ;  /* 0x0003801801007387 */ /* 0x0007e40000100a00 */
[----:B------:R3:W-:Y:S01]  /*688d0*/  STL.64 [R1+0x388], R26 ;  /* 0x0003881a01007387 */ /* 0x0007e20000100a00 */
[----:B0-----:R-:W2:Y:S01]  /*688e0*/  LDL.LU R16, [R1+0x230] ;  /* 0x0002300001107983 */ /* 0x001ea20000300800 */
[----:B-1----:R-:W2:Y:S02]  /*688f0*/  LDL.LU R17, [R1+0x234] ;  /* 0x0002340001117983 */ /* 0x002ea40000300800 */
[----:B------:R-:W2:Y:S02]  /*68900*/  LDL.LU R18, [R1+0x238] ;  /* 0x0002380001127983 */ /* 0x000ea40000300800 */
[----:B------:R-:W2:Y:S01]  /*68910*/  LDL.LU R19, [R1+0x23c] ;  /* 0x00023c0001137983 */ /* 0x000ea20000300800 */
[----:B---3--:R-:W3:Y:S01]  /*68920*/  LDL.LU R24, [R1+0x250] ;  /* 0x0002500001187983 */ /* 0x008ee20000300800 */
[----:B------:R-:W3:Y:S02]  /*68930*/  LDL.LU R25, [R1+0x254] ;  /* 0x0002540001197983 */ /* 0x000ee40000300800 */
[----:B------:R-:W2:Y:S02]  /*68940*/  LDL.LU R26, [R1+0x258] ;  /* 0x00025800011a7983 */ /* 0x000ea40000300800 */
[----:B------:R-:W2:Y:S02]  /*68950*/  LDL.LU R27, [R1+0x25c] ;  /* 0x00025c00011b7983 */ /* 0x000ea40000300800 */
[----:B--2---:R-:W-:Y:S01]  /*68960*/  STL.64 [R1+0x2540], R26 ;  /* 0x0025401a01007387 */ /* 0x004fe20000100a00 */
[----:B---3--:R0:W-:Y:S03]  /*68970*/  STL.64 [R1+0x2538], R24 ;  /* 0x0025381801007387 */ /* 0x0081e60000100a00 */
[----:B0-----:R-:W2:Y:S04]  /*68980*/  LDL.LU.64 R24, [R1+0xb0] ;  /* 0x0000b00001187983 */ /* 0x001ea80000300a00 */
[----:B--2---:R0:W-:Y:S04]  /*68990*/  STL.64 [R1+0x2548], R24 ;  /* 0x0025481801007387 */ /* 0x0041e80000100a00 */
[----:B0-----:R-:W2:Y:S01]  /*689a0*/  LDL.LU.64 R24, [R1+0xc0] ;  /* 0x0000c00001187983 */ /* 0x001ea20000300a00 */
[----:B------:R-:W-:Y:S02]  /*689b0*/  STL.64 [R1+0x2520], R18 ;  /* 0x0025201201007387 */ /* 0x000fe40000100a00 */
[----:B------:R0:W-:Y:S02]  /*689c0*/  STL.64 [R1+0x2518], R16 ;  /* 0x0025181001007387 */ /* 0x0001e40000100a00 */
[----:B0-----:R-:W3:Y:S01]  /*689d0*/  LDL.LU.64 R16, [R1+0x90] ;  /* 0x0000900001107983 */ /* 0x001ee20000300a00 */
[----:B----4-:R-:W-:Y:S03]  /*689e0*/  HMMA.16816.F32.BF16 R20, R4, R12, R20 ;  /* 0x0000000c0414723c */ /* 0x010fe60000041814 */
[----:B---3--:R0:W-:Y:S04]  /*689f0*/  STL.64 [R1+0x2530], R16 ;  /* 0x0025301001007387 */ /* 0x0081e80000100a00 */
[----:B0-----:R-:W3:Y:S01]  /*68a00*/  LDL.LU.64 R16, [R1+0xa0] ;  /* 0x0000a00001107983 */ /* 0x001ee20000300a00 */
[----:B------:R-:W4:Y:S03]  /*68a10*/  LDL.LU.64 R4, [R1+0x60] ;  /* 0x0000600001047983 */ /* 0x000f260000300a00 */
[----:B----4-:R0:W-:Y:S11]  /*68a20*/  STL.64 [R1+0x2510], R4 ;  /* 0x0025100401007387 */ /* 0x0101f60000100a00 */
[----:B------:R-:W-:Y:S01]  /*68a30*/  @!UPT UIADD3 URZ, URZ, URZ, URZ ;  /* 0x0000003f3f3ff290 */ /* 0x000fe2000fffe03f */
[----:B------:R-:W-:Y:S02]  /*68a40*/  STL.64 [R1+0x2f0], R20 ;  /* 0x0002f01401007387 */ /* 0x000fe40000100a00 */
[----:B------:R-:W-:Y:S01]  /*68a50*/  STL.64 [R1+0x2f8], R22 ;  /* 0x0002f81601007387 */ /* 0x000fe20000100a00 */
[----:B0-----:R-:W4:Y:S04]  /*68a60*/  LDL.LU.64 R4, [R1+0x80] ;  /* 0x0000800001047983 */ /* 0x001f280000300a00 */
[----:B----4-:R0:W-:Y:S04]  /*68a70*/  STL.64 [R1+0x2528], R4 ;  /* 0x0025280401007387 */ /* 0x0101e80000100a00 */
[----:B0-----:R-:W4:Y:S01]  /*68a80*/  LDL.LU R4, [R1+0x240] ;  /* 0x0002400001047983 */ /* 0x001f220000300800 */
[----:B------:R-:W4:Y:S02]  /*68a90*/  LDL.LU R5, [R1+0x244] ;  /* 0x0002440001057983 */ /* 0x000f240000300800 */
[----:B------:R-:W4:Y:S02]  /*68aa0*/  LDL.LU R6, [R1+0x248] ;  /* 0x0002480001067983 */ /* 0x000f240000300800 */
[----:B------:R-:W4:Y:S01]  /*68ab0*/  LDL.LU R7, [R1+0x24c] ;  /* 0x00024c0001077983 */ /* 0x000f220000300800 */
[----:B------:R-:W2:Y:S01]  /*68ac0*/  LDL R22, [R1+0x694] ;  /* 0x0006940001167983 */ /* 0x000ea20000100800 */
[----:B------:R-:W-:Y:S02]  /*68ad0*/  STL.64 [R1+0x2438], R14 ;  /* 0x0024380e01007387 */ /* 0x000fe40000100a00 */
[----:B------:R0:W-:Y:S02]  /*68ae0*/  STL.64 [R1+0x2430], R12 ;  /* 0x0024300c01007387 */ /* 0x0001e40000100a00 */
        /* <DEDUP_REMOVED lines=23> */
[----:B------:R-:W3:Y:S02]  /*68c60*/  LDL.LU.64 R26, [R1+0x2540] ;  /* 0x00254000011a7983 */ /* 0x000ee40000300a00 */
[----:B0-----:R-:W-:Y:S02]  /*68c70*/  IMAD.MOV.U32 R15, RZ, RZ, R24 ;  /* 0x000000ffff0f7224 */ /* 0x001fe400078e0018 */
[----:B------:R-:W-:Y:S02]  /*68c80*/  IMAD.MOV.U32 R14, RZ, RZ, R25 ;  /* 0x000000ffff0e7224 */ /* 0x000fe400078e0019 */
[----:B------:R-:W3:Y:S01]  /*68c90*/  LDL.LU.64 R24, [R1+0x2538] ;  /* 0x0025380001187983 */ /* 0x000ee20000300a00 */
[----:B------:R-:W-:Y:S02]  /*68ca0*/  STL [R1+0x2484], R15 ;  /* 0x0024840f01007387 */ /* 0x000fe40000100800 */
[----:B------:R0:W-:Y:S02]  /*68cb0*/  STL [R1+0x24d8], R14 ;  /* 0x0024d80e01007387 */ /* 0x0001e40000100800 */
[----:B------:R-:W2:Y:S01]  /*68cc0*/  LDL.LU R12, [R1+0x210] ;  /* 0x00021000010c7983 */ /* 0x000ea20000300800 */
[----:B------:R-:W2:Y:S04]  /*68cd0*/  LDL.LU R13, [R1+0x214] ;  /* 0x00021400010d7983 */ /* 0x000ea80000300800 */
[----:B0-----:R-:W2:Y:S01]  /*68ce0*/  LDL.LU R14, [R1+0x218] ;  /* 0x00021800010e7983 */ /* 0x001ea20000300800 */
[----:B------:R-:W2:Y:S01]  /*68cf0*/  LDL.LU R15, [R1+0x21c] ;  /* 0x00021c00010f7983 */ /* 0x000ea20000300800 */
[C---:B---3--:R-:W-:Y:S11]  /*68d00*/  HMMA.16816.F32.BF16 R24, R8.reuse, R16, R24 ;  /* 0x000000100818723c */ /* 0x048ff60000041818 */
        /* <DEDUP_REMOVED lines=12> */
[----:B------:R-:W-:Y:S03]  /*68dd0*/  STL.64 [R1+0x2b8], R6 ;  /* 0x0002b80601007387 */ /* 0x000fe60000100a00 */
[----:B0-----:R-:W3:Y:S01]  /*68de0*/  LDL.LU.64 R4, [R1+0x2528] ;  /* 0x0025280001047983 */ /* 0x001ee20000300a00 */
[----:B------:R-:W3:Y:S02]  /*68df0*/  LDL.LU.64 R18, [R1+0x2520] ;  /* 0x0025200001127983 */ /* 0x000ee40000300a00 */
[----:B------:R-:W3:Y:S02]  /*68e00*/  LDL.LU.64 R16, [R1+0x2518] ;  /* 0x0025180001107983 */ /* 0x000ee40000300a00 */
[----:B------:R-:W-:Y:S01]  /*68e10*/  STL.64 [R1+0x2470], R26 ;  /* 0x0024701a01007387 */ /* 0x000fe20000100a00 */
[----:B------:R0:W-:Y:S04]  /*68e20*/  STL.64 [R1+0x2468], R24 ;  /* 0x0024681801007387 */ /* 0x0001e80000100a00 */
[----:B0-----:R-:W4:Y:S01]  /*68e30*/  LDL.LU.64 R24, [R1+0x70] ;  /* 0x0000700001187983 */ /* 0x001f220000300a00 */
[----:B---3--:R-:W-:Y:S11]  /*68e40*/  HMMA.16816.F32.BF16 R16, R8, R4, R16 ;  /* 0x000000040810723c */ /* 0x008ff60000041810 */
[----:B------:R-:W-:Y:S11]  /*68e50*/  @!UPT UIADD3 URZ, URZ, URZ, URZ ;  /* 0x0000003f3f3ff290 */ /* 0x000ff6000fffe03f */
[----:B------:R-:W-:Y:S01]  /*68e60*/  @!UPT UIADD3 URZ, URZ, URZ, URZ ;  /* 0x0000003f3f3ff290 */ /* 0x000fe2000fffe03f */
[----:B------:R-:W-:Y:S01]  /*68e70*/  STL.64 [R1+0x2a0], R16 ;  /* 0x0002a01001007387 */ /* 0x000fe20000100a00 */
[----:B------:R0:W-:Y:S02]  /*68e80*/  STL.64 [R1+0x2a8], R18 ;  /* 0x0002a81201007387 */ /* 0x0001e40000100a00 */
[----:B0-----:R-:W-:Y:S02]  /*68e90*/  IMAD.MOV.U32 R19, RZ, RZ, R4 ;  /* 0x000000ffff137224 */ /* 0x001fe400078e0004 */
[----:B------:R-:W-:Y:S02]  /*68ea0*/  IMAD.MOV.U32 R18, RZ, RZ, R5 ;  /* 0x000000ffff127224 */ /* 0x000fe400078e0005 */
[----:B------:R-:W2:Y:S03]  /*68eb0*/  LDL.LU.64 R4, [R1+0x2510] ;  /* 0x0025100001047983 */ /* 0x000ea60000300a00 */
[----:B------:R0:W-:Y:S02]  /*68ec0*/  STL.64 [R1+0x24f0], R18 ;  /* 0x0024f01201007387 */ /* 0x0001e40000100a00 */
[----:B------:R-:W3:Y:S02]  /*68ed0*/  LDL.LU R16, [R1+0x220] ;  /* 0x0002200001107983 */ /* 0x000ee40000300800 */
[----:B------:R-:W3:Y:S01]  /*68ee0*/  LDL.LU R17, [R1+0x224] ;  /* 0x0002240001117983 */ /* 0x000ee20000300800 */
[----:B0-----:R-:W3:Y:S01]  /*68ef0*/  LDL.LU R18, [R1+0x228] ;  /* 0x0002280001127983 */ /* 0x001ee20000300800 */
[----:B------:R-:W3:Y:S02]  /*68f00*/  LDL.LU R19, [R1+0x22c] ;  /* 0x00022c0001137983 */ /* 0x000ee40000300800 */
[----:B----4-:R-:W-:-:S02]  /*68f10*/  IMAD.MOV.U32 R2, RZ, RZ, R24 ;  /* 0x000000ffff027224 */ /* 0x010fc400078e0018 */
[----:B------:R-:W-:Y:S01]  /*68f20*/  IMAD.MOV.U32 R0, RZ, RZ, R25 ;  /* 0x000000ffff007224 */ /* 0x000fe200078e0019 */
[C---:B--2---:R-:W-:Y:S08]  /*68f30*/  HMMA.16816.F32.BF16 R12, R8.reuse, R4, R12 ;  /* 0x00000004080c723c */ /* 0x044ff0000004180c */
[----:B---3--:R-:W-:Y:S11]  /*68f40*/  HMMA.16816.F32.BF16 R16, R8, R24, R16 ;  /* 0x000000180810723c */ /* 0x008ff60000041810 */
[----:B------:R-:W-:Y:S11]  /*68f50*/  @!UPT UIADD3 URZ, URZ, URZ, URZ ;  /* 0x0000003f3f3ff290 */ /* 0x000ff6000fffe03f */
[----:B------:R-:W-:Y:S01]  /*68f60*/  @!UPT UIADD3 URZ, URZ, URZ, URZ ;  /* 0x0000003f3f3ff290 */ /* 0x000fe2000fffe03f */
[----:B------:R-:W-:Y:S01]  /*68f70*/  STL.64 [R1+0x290], R16 ;  /* 0x0002901001007387 */ /* 0x000fe20000100a00 */
[----:B------:R-:W-:Y:S02]  /*68f80*/  STL.64 [R1+0x298], R18 ;  /* 0x0002981201007387 */ /* 0x000fe40000100a00 */
[----:B------:R-:W-:Y:S02]  /*68f90*/  STL.64 [R1+0x280], R12 ;  /* 0x0002800c01007387 */ /* 0x000fe40000100a00 */
[----:B------:R-:W-:Y:S01]  /*68fa0*/  STL.64 [R1+0x288], R14 ;  /* 0x0002880e01007387 */ /* 0x000fe20000100a00 */
[----:B------:R-:W2:Y:S01]  /*68fb0*/  LDL.LU R24, [R1+0x570] ;  /* 0x0005700001187983 */ /* 0x000ea20000300800 */
[----:B------:R-:W2:Y:S02]  /*68fc0*/  LDL.LU R25, [R1+0x574] ;  /* 0x0005740001197983 */ /* 0x000ea40000300800 */
[----:B------:R-:W3:Y:S02]  /*68fd0*/  LDL.LU R26, [R1+0x578] ;  /* 0x00057800011a7983 */ /* 0x000ee40000300800 */
[----:B------:R-:W3:Y:S02]  /*68fe0*/  LDL.LU R27, [R1+0x57c] ;  /* 0x00057c00011b7983 */ /* 0x000ee40000300800 */
[----:B------:R-:W-:-:S02]  /*68ff0*/  IMAD.MOV.U32 R28, RZ, RZ, R4 ;  /* 0x000000ffff1c7224 */ /* 0x000fc400078e0004 */
[----:B------:R-:W-:Y:S02]  /*69000*/  IMAD.MOV.U32 R29, RZ, RZ, R5 ;  /* 0x000000ffff1d7224 */ /* 0x000fe400078e0005 */
[----:B------:R-:W0:Y:S04]  /*69010*/  LDSM.16.MT88.4 R4, [R22+0x23800] ;  /* 0x023800001604783b */ /* 0x000e280000004200 */
[----:B---3--:R-:W-:Y:S01]  /*69020*/  STL.64 [R1+0x2490], R26 ;  /* 0x0024901a01007387 */ /* 0x008fe20000100a00 */
[----:B--2---:R1:W-:Y:S03]  /*69030*/  STL.64 [R1+0x2488], R24 ;  /* 0x0024881801007387 */ /* 0x0043e60000100a00 */
[----:B-1----:R-:W2:Y:S01]  /*69040*/  LDL.LU R24, [R1+0x580] ;  /* 0x0005800001187983 */ /* 0x002ea20000300800 */
[----:B------:R-:W2:Y:S02]  /*69050*/  LDL.LU R25, [R1+0x584] ;  /* 0x0005840001197983 */ /* 0x000ea40000300800 */
[----:B------:R-:W3:Y:S02]  /*69060*/  LDL.LU R26, [R1+0x588] ;  /* 0x00058800011a7983 */ /* 0x000ee40000300800 */
[----:B------:R-:W3:Y:S01]  /*69070*/  LDL.LU R27, [R1+0x58c] ;  /* 0x00058c00011b7983 */ /* 0x000ee20000300800 */
[----:B------:R-:W4:Y:S01]  /*69080*/  LDL.LU R20, [R1+0x5a0] ;  /* 0x0005a00001147983 */ /* 0x000f220000300800 */
        /* <DEDUP_REMOVED lines=13> */
[----:B-1----:R-:W2:Y:S01]  /*69160*/  LDL.LU.64 R16, [R1+0x50] ;  /* 0x0000500001107983 */ /* 0x002ea20000300a00 */
[----:B------:R-:W-:Y:S02]  /*69170*/  STL.64 [R1+0x24e8], R14 ;  /* 0x0024e80e01007387 */ /* 0x000fe40000100a00 */
[----:B------:R1:W-:Y:S02]  /*69180*/  STL.64 [R1+0x24e0], R12 ;  /* 0x0024e00c01007387 */ /* 0x0003e40000100a00 */
[----:B-1----:R-:W2:Y:S04]  /*69190*/  LDL.LU.64 R12, [R1+0x40] ;  /* 0x00004000010c7983 */ /* 0x002ea80000300a00 */
[----:B--2---:R1:W-:Y:S04]  /*691a0*/  STL.64 [R1+0x2508], R12 ;  /* 0x0025080c01007387 */ /* 0x0043e80000100a00 */
[----:B-1----:R-:W2:Y:S01]  /*691b0*/  LDL.LU R12, [R1+0x5d0] ;  /* 0x0005d000010c7983 */ /* 0x002ea20000300800 */
[----:B------:R-:W2:Y:S02]  /*691c0*/  LDL.LU R13, [R1+0x5d4] ;  /* 0x0005d400010d7983 */ /* 0x000ea40000300800 */
[----:B------:R-:W2:Y:S02]  /*691d0*/  LDL.LU R14, [R1+0x5d8] ;  /* 0x0005d800010e7983 */ /* 0x000ea40000300800 */
[----:B------:R-:W2:Y:S01]  /*691e0*/  LDL.LU R15, [R1+0x5dc] ;  /* 0x0005dc00010f7983 */ /* 0x000ea20000300800 */
[----:B------:R-:W-:Y:S01]  /*691f0*/  STL.64 [R1+0x24d0], R22 ;  /* 0x0024d01601007387 */ /* 0x000fe20000100a00 */
[----:B----4-:R1:W-:Y:S03]  /*69200*/  STL.64 [R1+0x24c8], R20 ;  /* 0x0024c81401007387 */ /* 0x0103e60000100a00 */
[----:B-1----:R-:W4:Y:S01]  /*69210*/  LDL.LU.64 R20, [R1+0x30] ;  /* 0x0000300001147983 */ /* 0x002f220000300a00 */
[----:B---3--:R-:W-:Y:S02]  /*69220*/  STL.64 [R1+0x24a0], R26 ;  /* 0x0024a01a01007387 */ /* 0x008fe40000100a00 */
[----:B------:R1:W-:Y:S02]  /*69230*/  STL.64 [R1+0x2498], R24 ;  /* 0x0024981801007387 */ /* 0x0003e40000100a00 */
[----:B-1----:R-:W3:Y:S04]  /*69240*/  LDL.LU.64 R24, [R1+0x10] ;  /* 0x0000100001187983 */ /* 0x002ee80000300a00 */
[----:B---3--:R1:W-:Y:S04]  /*69250*/  STL.64 [R1+0x24b8], R24 ;  /* 0x0024b81801007387 */ /* 0x0083e80000100a00 */
[----:B-1----:R-:W3:Y:S01]  /*69260*/  LDL.LU.64 R24, [R1+0x20] ;  /* 0x0000200001187983 */ /* 0x002ee20000300a00 */
[----:B0-----:R-:W-:Y:S02]  /*69270*/  STL.64 [R1+0x22c8], R6 ;  /* 0x0022c80601007387 */ /* 0x001fe40000100a00 */
        /* <DEDUP_REMOVED lines=14> */
[----:B0-----:R-:W2:Y:S07]  /*69360*/  LDL.LU R4, [R1] ;  /* 0x0000000001047983 */ /* 0x001eae0000300800 */
[----:B------:R0:W-:Y:S02]  /*69370*/  STL.64 [R1+0x270], R12 ;  /* 0x0002700c01007387 */ /* 0x0001e40000100a00 */
[----:B------:R-:W-:Y:S02]  /*69380*/  STL.64 [R1+0x278], R14 ;  /* 0x0002780e01007387 */ /* 0x000fe40000100a00 */
[----:B------:R-:W-:-:S02]  /*69390*/  IMAD.MOV.U32 R7, RZ, RZ, R16 ;  /* 0x000000ffff077224 */ /* 0x000fc400078e0010 */
[----:B------:R-:W-:Y:S01]  /*693a0*/  IMAD.MOV.U32 R6, RZ, RZ, R17 ;  /* 0x000000ffff067224 */ /* 0x000fe200078e0011 */
[----:B0-----:R-:W3:Y:S01]  /*693b0*/  LDL.LU.64 R12, [R1+0x2508] ;  /* 0x00250800010c7983 */ /* 0x001ee20000300a00 */
[----:B------:R-:W3:Y:S02]  /*693c0*/  LDL.LU.64 R18, [R1+0x2500] ;  /* 0x0025000001127983 */ /* 0x000ee40000300a00 */
[----:B------:R-:W3:Y:S02]  /*693d0*/  LDL.LU.64 R16, [R1+0x24f8] ;  /* 0x0024f80001107983 */ /* 0x000ee40000300a00 */
[----:B------:R-:W-:Y:S01]  /*693e0*/  IMAD.MOV.U32 R5, RZ, RZ, R3 ;  /* 0x000000ffff057224 */ /* 0x000fe200078e0003 */
[----:B------:R-:W-:Y:S01]  /*693f0*/  STL.64 [R1+0x24b0], R6 ;  /* 0x0024b00601007387 */ /* 0x000fe20000100a00 */
[----:B---3--:R-:W-:Y:S03]  /*69400*/  HMMA.16816.F32.BF16 R16, R8, R12, R16 ;  /* 0x0000000c0810723c */ /* 0x008fe60000041810 */
[----:B--2---:R0:W-:Y:S01]  /*69410*/  STL.64 [R1+0x24a8], R4 ;  /* 0x0024a80401007387 */ /* 0x0041e20000100a00 */
[----:B------:R-:W-:-:S03]  /*69420*/  IMAD.MOV.U32 R3, RZ, RZ, R13 ;  /* 0x000000ffff037224 */ /* 0x000fc600078e000d */
[----:B0-----:R-:W2:Y:S01]  /*69430*/  LDL.LU R4, [R1+0x590] ;  /* 0x0005900001047983 */ /* 0x001ea20000300800 */
[----:B------:R-:W2:Y:S02]  /*69440*/  LDL.LU R5, [R1+0x594] ;  /* 0x0005940001057983 */ /* 0x000ea40000300800 */
[----:B------:R-:W2:Y:S02]  /*69450*/  LDL.LU R6, [R1+0x598] ;  /* 0x0005980001067983 */ /* 0x000ea40000300800 */
[----:B------:R-:W2:Y:S11]  /*69460*/  LDL.LU R7, [R1+0x59c] ;  /* 0x00059c0001077983 */ /* 0x000eb60000300800 */
[----:B------:R0:W-:Y:S01]  /*69470*/  STL.64 [R1+0x260], R16 ;  /* 0x0002601001007387 */ /* 0x0001e20000100a00 */
[----:B------:R1:W-:Y:S02]  /*69480*/  STL.64 [R1+0x268], R18 ;  /* 0x0002681201007387 */ /* 0x0003e40000100a00 */
[----:B0-----:R-:W-:Y:S01]  /*69490*/  IMAD.MOV.U32 R17, RZ, RZ, R12 ;  /* 0x000000ffff117224 */ /* 0x001fe200078e000c */
[----:B-1----:R-:W3:Y:S01]  /*694a0*/  LDL.LU.64 R18, [R1+0x24f0] ;  /* 0x0024f00001127983 */ /* 0x002ee20000300a00 */
[----:B------:R-:W2:Y:S02]  /*694b0*/  LDL.LU.64 R14, [R1+0x24e8] ;  /* 0x0024e800010e7983 */ /* 0x000ea40000300a00 */
[----:B------:R-:W2:Y:S02]  /*694c0*/  LDL.LU.64 R12, [R1+0x24e0] ;  /* 0x0024e000010c7983 */ /* 0x000ea40000300a00 */
[----:B----4-:R-:W-:Y:S01]  /*694d0*/  IMAD.MOV.U32 R16, RZ, RZ, R21 ;  /* 0x000000ffff107224 */ /* 0x010fe200078e0015 */
[C---:B--2---:R-:W-:Y:S11]  /*694e0*/  HMMA.16816.F32.BF16 R12, R8.reuse, R20, R12 ;  /* 0x00000014080c723c */ /* 0x044ff6000004180c */
[----:B------:R-:W-:Y:S11]  /*694f0*/  @!UPT UIADD3 URZ, URZ, URZ, URZ ;  /* 0x0000003f3f3ff290 */ /* 0x000ff6000fffe03f */
[----:B------:R-:W-:Y:S01]  /*69500*/  @!UPT UIADD3 URZ, URZ, URZ, URZ ;  /* 0x0000003f3f3ff290 */ /* 0x000fe2000fffe03f */
[----:B------:R0:W-:Y:S01]  /*69510*/  STL.64 [R1+0x250], R12 ;  /* 0x0002500c01007387 */ /* 0x0001e20000100a00 */
[----:B------:R1:W-:Y:S02]  /*69520*/  STL.64 [R1+0x258], R14 ;  /* 0x0002580e01007387 */ /* 0x0003e40000100a00 */
[----:B0-----:R-:W-:Y:S01]  /*69530*/  IMAD.MOV.U32 R13, RZ, RZ, R20 ;  /* 0x000000ffff0d7224 */ /* 0x001fe200078e0014 */
[----:B-1----:R-:W2:Y:S01]  /*69540*/  LDL.LU R14, [R1+0x24d8] ;  /* 0x0024d800010e7983 */ /* 0x002ea20000300800 */
        /* <DEDUP_REMOVED lines=20> */
[----:B------:R-:W2:Y:S02]  /*69690*/  LDL.LU.64 R24, [R1+0x2498] ;  /* 0x0024980001187983 */ /* 0x000ea40000300a00 */
[----:B--2---:R-:W-:Y:S11]  /*696a0*/  HMMA.16816.F32.BF16 R24, R8, R4, R24 ;  /* 0x000000040818723c */ /* 0x004ff60000041818 */
[----:B------:R-:W-:Y:S11]  /*696b0*/  @!UPT UIADD3 URZ, URZ, URZ, URZ ;  /* 0x0000003f3f3ff290 */ /* 0x000ff6000fffe03f */
[----:B------:R-:W-:Y:S01]  /*696c0*/  @!UPT UIADD3 URZ, URZ, URZ, URZ ;  /* 0x0000003f3f3ff290 */ /* 0x000fe2000fffe03f */
[----:B------:R-:W-:Y:S01]  /*696d0*/  STL.64 [R1+0x220], R24 ;  /* 0x0002201801007387 */ /* 0x000fe20000100a00 */
[----:B------:R0:W-:Y:S03]  /*696e0*/  STL.64 [R1+0x228], R26 ;  /* 0x0002281a01007387 */ /* 0x0001e60000100a00 */
[----:B0-----:R-:W4:Y:S01]  /*696f0*/  LDL.LU.64 R26, [R1+0x2490] ;  /* 0x00249000011a7983 */ /* 0x001f220000300a00 */
[----:B------:R-:W4:Y:S02]  /*69700*/  LDL.LU.64 R24, [R1+0x2488] ;  /* 0x0024880001187983 */ /* 0x000f240000300a00 */
[----:B------:R0:W-:Y:S02]  /*69710*/  STL.64 [R1+0x2300], R4 ;  /* 0x0023000401007387 */ /* 0x0001e40000100a00 */
[----:B0-----:R-:W-:Y:S02]  /*69720*/  IMAD.MOV.U32 R4, RZ, RZ, R15 ;  /* 0x000000ffff047224 */ /* 0x001fe400078e000f */
[----:B------:R-:W-:Y:S01]  /*69730*/  IMAD.MOV.U32 R5, RZ, RZ, R12 ;  /* 0x000000ffff057224 */ /* 0x000fe200078e000c */
[----:B------:R-:W2:Y:S01]  /*69740*/  LDL.LU R15, [R1+0x2484] ;  /* 0x00248400010f7983 */ /* 0x000ea20000300800 */
[----:B------:R-:W2:Y:S03]  /*69750*/  LDL.LU R12, [R1+0x2480] ;  /* 0x00248000010c7983 */ /* 0x000ea60000300800 */
[----:B------:R0:W-:Y:S02]  /*69760*/  STL.64 [R1+0x2318], R4 ;  /* 0x0023180401007387 */ /* 0x0001e40000100a00 */
[----:B0-----:R-:W-:-:S02]  /*69770*/  IMAD.MOV.U32 R4, RZ, RZ, R22 ;  /* 0x000000ffff047224 */ /* 0x001fc400078e0016 */
[----:B------:R-:W-:Y:S01]  /*69780*/  IMAD.MOV.U32 R5, RZ, RZ, R23 ;  /* 0x000000ffff057224 */ /* 0x000fe200078e0017 */
[----:B------:R-:W2:Y:S01]  /*69790*/  LDL.LU R22, [R1+0x247c] ;  /* 0x00247c0001167983 */ /* 0x000ea20000300800 */
[----:B------:R-:W2:Y:S03]  /*697a0*/  LDL.LU R23, [R1+0x2478] ;  /* 0x0024780001177983 */ /* 0x000ea60000300800 */
[----:B------:R0:W-:Y:S02]  /*697b0*/  STL.64 [R1+0x2330], R4 ;  /* 0x0023300401007387 */ /* 0x0001e40000100a00 */
[----:B0-----:R-:W-:Y:S02]  /*697c0*/  IMAD.MOV.U32 R4, RZ, RZ, R13 ;  /* 0x000000ffff047224 */ /* 0x001fe400078e000d */
[----:B------:R-:W-:Y:S01]  /*697d0*/  IMAD.MOV.U32 R5, RZ, RZ, R16 ;  /* 0x000000ffff057224 */ /* 0x000fe200078e0010 */
[----:B----4-:R-:W-:Y:S11]  /*697e0*/  HMMA.16816.F32.BF16 R24, R8, R20, R24 ;  /* 0x000000140818723c */ /* 0x010ff60000041818 */
[----:B------:R-:W-:Y:S11]  /*697f0*/  @!UPT UIADD3 URZ, URZ, URZ, URZ ;  /* 0x0000003f3f3ff290 */ /* 0x000ff6000fffe03f */
[----:B------:R-:W-:Y:S01]  /*69800*/  @!UPT UIADD3 URZ, URZ, URZ, URZ ;  /* 0x0000003f3f3ff290 */ /* 0x000fe2000fffe03f */
[----:B------:R-:W-:Y:S01]  /*69810*/  STL.64 [R1+0x210], R24 ;  /* 0x0002101801007387 */ /* 0x000fe20000100a00 */
[----:B------:R0:W-:Y:S03]  /*69820*/  STL.64 [R1+0x218], R26 ;  /* 0x0002181a01007387 */ /* 0x0001e60000100a00 */
[----:B0-----:R-:W4:Y:S01]  /*69830*/  LDL.LU.64 R26, [R1+0x2470] ;  /* 0x00247000011a7983 */ /* 0x001f220000300a00 */
[----:B------:R-:W3:Y:S02]  /*69840*/  LDL.LU.64 R24, [R1+0x2468] ;  /* 0x0024680001187983 */ /* 0x000ee40000300a00 */
[----:B------:R-:W3:Y:S02]  /*69850*/  LDL.LU R13, [R1+0x2464] ;  /* 0x00246400010d7983 */ /* 0x000ee40000300800 */
[----:B------:R-:W3:Y:S01]  /*69860*/  LDL.LU R16, [R1+0x2460] ;  /* 0x0024600001107983 */ /* 0x000ee20000300800 */
[----:B------:R0:W-:Y:S02]  /*69870*/  STL.64 [R1+0x2348], R4 ;  /* 0x0023480401007387 */ /* 0x0001e40000100a00 */
[----:B0-----:R-:W-:-:S02]  /*69880*/  IMAD.MOV.U32 R4, RZ, RZ, R17 ;  /* 0x000000ffff047224 */ /* 0x001fc400078e0011 */
[----:B------:R-:W-:Y:S01]  /*69890*/  IMAD.MOV.U32 R5, RZ, RZ, R3 ;  /* 0x000000ffff057224 */ /* 0x000fe200078e0003 */
[----:B------:R-:W3:Y:S01]  /*698a0*/  LDL.LU R17, [R1+0x245c] ;  /* 0x00245c0001117983 */ /* 0x000ee20000300800 */
[----:B------:R-:W3:Y:S03]  /*698b0*/  LDL.LU R3, [R1+0x2458] ;  /* 0x0024580001037983 */ /* 0x000ee60000300800 */
[----:B------:R-:W-:Y:S01]  /*698c0*/  STL.64 [R1+0x2360], R4 ;  /* 0x0023600401007387 */ /* 0x000fe20000100a00 */
[----:B--2---:R-:W-:Y:S02]  /*698d0*/  STL.64 [R1+0x22f8], R22 ;  /* 0x0022f81601007387 */ /* 0x004fe40000100a00 */
[----:B------:R0:W-:Y:S02]  /*698e0*/  STL.64 [R1+0x22f0], R20 ;  /* 0x0022f01401007387 */ /* 0x0001e40000100a00 */
        /* <DEDUP_REMOVED lines=76> */
[----:B------:R-:W-:Y:S01]  /*69db0*/  IMAD.MOV.U32 R5, RZ, RZ, R12 ;  /* 0x000000ffff057224 */ /* 0x000fe200078e000c */
[----:B------:R-:W3:Y:S01]  /*69dc0*/  LDL.LU R27, [R1+0x55c] ;  /* 0x00055c00011b7983 */ /* 0x000ee20000300800 */
[----:B------:R-:W-:-:S02]  /*69dd0*/  IMAD.MOV.U32 R4, RZ, RZ, R13 ;  /* 0x000000ffff047224 */ /* 0x000fc400078e000d */
[----:B------:R-:W3:Y:S02]  /*69de0*/  LDL.LU R12, [R1+0x560] ;  /* 0x00056000010c7983 */ /* 0x000ee40000300800 */
[----:B------:R-:W3:Y:S01]  /*69df0*/  LDL.LU R13, [R1+0x564] ;  /* 0x00056400010d7983 */ /* 0x000ee20000300800 */
[----:B------:R-:W3:Y:S01]  /*69e00*/  LDL.LU R14, [R1+0x568] ;  /* 0x00056800010e7983 */ /* 0x000ee20000300800 */
[----:B------:R-:W3:Y:S03]  /*69e10*/  LDL.LU R15, [R1+0x56c] ;  /* 0x00056c00010f7983 */ /* 0x000ee60000300800 */
        /* <DEDUP_REMOVED lines=40> */
[----:B------:R0:W-:Y:S03]  /*6a0a0*/  STL.64 [R1+0x1d8], R10 ;  /* 0x0001d80a01007387 */ /* 0x0001e60000100a00 */
[----:B0-----:R-:W4:Y:S01]  /*6a0b0*/  LDL R11, [R1+0x1bc8] ;  /* 0x001bc800010b7983 */ /* 0x001f220000100800 */
[C---:B--2---:R-:W-:Y:S03]  /*6a0c0*/  HMMA.16816.F32.BF16 R4, R24.reuse, R4, R20 ;  /* 0x000000041804723c */ /* 0x044fe60000041814 */
[----:B------:R-:W2:Y:S01]  /*6a0d0*/  LDL.LU.64 R22, [R1+0x2418] ;  /* 0x0024180001167983 */ /* 0x000ea20000300a00 */
[----:B------:R-:W2:Y:S11]  /*6a0e0*/  LDL.LU.64 R20, [R1+0x2410] ;  /* 0x0024100001147983 */ /* 0x000eb60000300a00 */
[----:B------:R-:W-:Y:S08]  /*6a0f0*/  @!UPT UIADD3 URZ, URZ, URZ, URZ ;  /* 0x0000003f3f3ff290 */ /* 0x000ff0000fffe03f */
[----:B------:R0:W-:Y:S01]  /*6a100*/  STL.64 [R1+0x1c0], R4 ;  /* 0x0001c00401007387 */ /* 0x0001e20000100a00 */
[----:B------:R2:W-:Y:S03]  /*6a110*/  STL.64 [R1+0x1c8], R6 ;  /* 0x0001c80601007387 */ /* 0x0005e60000100a00 */
[----:B----4-:R-:W1:Y:S04]  /*6a120*/  LDSM.16.MT88.4 R8, [R11+0x23800] ;  /* 0x023800000b08783b */ /* 0x010e680000004200 */
        /* <DEDUP_REMOVED lines=80> */
[----:B------:R-:W4:Y:S11]  /*6a630*/  LDL.LU.64 R20, [R1+0x22f0] ;  /* 0x0022f00001147983 */ /* 0x000f360000300a00 */
[----:B------:R-:W-:Y:S09]  /*6a640*/  @!UPT UIADD3 URZ, URZ, URZ, URZ ;  /* 0x0000003f3f3ff290 */ /* 0x000ff2000fffe03f */
[----:B------:R-:W-:Y:S01]  /*6a650*/  STL.64 [R1+0x100], R4 ;  /* 0x0001000401007387 */ /* 0x000fe20000100a00 */
[----:B------:R0:W-:Y:S03]  /*6a660*/  STL.64 [R1+0x108], R6 ;  /* 0x0001080601007387 */ /* 0x0001e60000100a00 */
[----:B0-----:R-:W4:Y:S01]  /*6a670*/  LDL.LU.64 R6, [R1+0x22e8] ;  /* 0x0022e80001067983 */ /* 0x001f220000300a00 */
[----:B------:R-:W4:Y:S02]  /*6a680*/  LDL.LU.64 R4, [R1+0x22e0] ;  /* 0x0022e00001047983 */ /* 0x000f240000300a00 */
[C---:B----4-:R-:W-:Y:S11]  /*6a690*/  HMMA.16816.F32.BF16 R4, R24.reuse, R20, R4 ;  /* 0x000000141804723c */ /* 0x050ff60000041804 */
[----:B------:R-:W-:Y:S11]  /*6a6a0*/  @!UPT UIADD3 URZ, URZ, URZ, URZ ;  /* 0x0000003f3f3ff290 */ /* 0x000ff6000fffe03f */
[----:B------:R-:W-:Y:S01]  /*6a6b0*/  @!UPT UIADD3 URZ, URZ, URZ, URZ ;  /* 0x0000003f3f3ff290 */ /* 0x000fe2000fffe03f */
[----:B------:R-:W-:Y:S01]  /*6a6c0*/  STL.64 [R1+0xf0], R4 ;  /* 0x0000f00401007387 */ /* 0x000fe20000100a00 */
[----:B------:R0:W-:Y:S03]  /*6a6d0*/  STL.64 [R1+0xf8], R6 ;  /* 0x0000f80601007387 */ /* 0x0001e60000100a00 */
[----:B0-----:R-:W4:Y:S01]  /*6a6e0*/  LDL.LU.64 R6, [R1+0x22d8] ;  /* 0x0022d80001067983 */ /* 0x001f220000300a00 */
[----:B------:R-:W4:Y:S02]  /*6a6f0*/  LDL.LU.64 R4, [R1+0x22d0] ;  /* 0x0022d00001047983 */ /* 0x000f240000300a00 */
[----:B--2---:R0:W-:Y:S02]  /*6a700*/  STL.64 [R1+0x22b0], R22 ;  /* 0x0022b01601007387 */ /* 0x0041e40000100a00 */
[----:B0-----:R-:W2:Y:S01]  /*6a710*/  LDL.64 R22, [R1+0xc8] ;  /* 0x0000c80001167983 */ /* 0x001ea20000100a00 */
[----:B----4-:R-:W-:Y:S11]  /*6a720*/  HMMA.16816.F32.BF16 R4, R24, R16, R4 ;  /* 0x000000101804723c */ /* 0x010ff60000041804 */
[----:B------:R-:W-:Y:S11]  /*6a730*/  @!UPT UIADD3 URZ, URZ, URZ, URZ ;  /* 0x0000003f3f3ff290 */ /* 0x000ff6000fffe03f */
[----:B------:R-:W-:Y:S01]  /*6a740*/  @!UPT UIADD3 URZ, URZ, URZ, URZ ;  /* 0x0000003f3f3ff290 */ /* 0x000fe2000fffe03f */
[----:B------:R-:W-:Y:S01]  /*6a750*/  STL.64 [R1+0xe0], R4 ;  /* 0x0000e00401007387 */ /* 0x000fe20000100a00 */
[----:B------:R0:W-:Y:S03]  /*6a760*/  STL.64 [R1+0xe8], R6 ;  /* 0x0000e80601007387 */ /* 0x0001e60000100a00 */
[----:B0-----:R-:W2:Y:S01]  /*6a770*/  LDL.LU.64 R6, [R1+0x22c8] ;  /* 0x0022c80001067983 */ /* 0x001ea20000300a00 */
[----:B------:R-:W2:Y:S02]  /*6a780*/  LDL.LU.64 R4, [R1+0x22c0] ;  /* 0x0022c00001047983 */ /* 0x000ea40000300a00 */
[----:B------:R-:W2:Y:S02]  /*6a790*/  LDL.LU R16, [R1+0x370] ;  /* 0x0003700001107983 */ /* 0x000ea40000300800 */
[----:B------:R-:W2:Y:S01]  /*6a7a0*/  LDL.LU R17, [R1+0x374] ;  /* 0x0003740001117983 */ /* 0x000ea20000300800 */
[----:B-1----:R-:W-:Y:S01]  /*6a7b0*/  STL.64 [R1+0x2180], R10 ;  /* 0x0021800a01007387 */ /* 0x002fe20000100a00 */
[----:B------:R0:W-:Y:S02]  /*6a7c0*/  STL.64 [R1+0x2178], R8 ;  /* 0x0021780801007387 */ /* 0x0001e40000100a00 */
[----:B0-----:R-:W-:-:S02]  /*6a7d0*/  IMAD.MOV.U32 R8, RZ, RZ, R0 ;  /* 0x000000ffff087224 */ /* 0x001fc400078e0000 */
[----:B------:R-:W-:Y:S01]  /*6a7e0*/  IMAD.MOV.U32 R9, RZ, RZ, R2 ;  /* 0x000000ffff097224 */ /* 0x000fe200078e0002 */
[----:B------:R-:W4:Y:S01]  /*6a7f0*/  LDL.LU R0, [R1+0x22bc] ;  /* 0x0022bc0001007983 */ /* 0x000f220000300800 */
[----:B------:R-:W2:Y:S02]  /*6a800*/  LDL.LU R2, [R1+0x22b8] ;  /* 0x0022b80001027983 */ /* 0x000ea40000300800 */
[----:B------:R-:W2:Y:S02]  /*6a810*/  LDL.LU R10, [R1+0x368] ;  /* 0x00036800010a7983 */ /* 0x000ea40000300800 */
[----:B------:R-:W2:Y:S02]  /*6a820*/  LDL.LU R11, [R1+0x36c] ;  /* 0x00036c00010b7983 */ /* 0x000ea40000300800 */
[----:B--2---:R-:W-:Y:S01]  /*6a830*/  STL.64 [R1+0x22a8], R10 ;  /* 0x0022a80a01007387 */ /* 0x004fe20000100a00 */
[----:B------:R0:W-:Y:S03]  /*6a840*/  STL.64 [R1+0x22a0], R8 ;  /* 0x0022a00801007387 */ /* 0x0001e60000100a00 */
[----:B0-----:R-:W2:Y:S01]  /*6a850*/  LDL.LU R8, [R1+0xd0] ;  /* 0x0000d00001087983 */ /* 0x001ea20000300800 */
[----:B------:R-:W2:Y:S02]  /*6a860*/  LDL.LU R9, [R1+0xd4] ;  /* 0x0000d40001097983 */ /* 0x000ea40000300800 */
[----:B------:R-:W-:-:S02]  /*6a870*/  IMAD.MOV.U32 R10, RZ, RZ, R2 ;  /* 0x000000ffff0a7224 */ /* 0x000fc400078e0002 */
[----:B----4-:R-:W-:-:S07]  /*6a880*/  IMAD.MOV.U32 R11, RZ, RZ, R0 ;  /* 0x000000ffff0b7224 */ /* 0x010fce00078e0000 */
[----:B--2---:R-:W-:Y:S01]  /*6a890*/  HMMA.16816.F32.BF16 R8, R24, R12, R8 ;  /* 0x0000000c1808723c */ /* 0x004fe20000041808 */
[----:B------:R-:W2:Y:S11]  /*6a8a0*/  LDL.64 R26, [R1+0xb8] ;  /* 0x0000b800011a7983 */ /* 0x000eb60000100a00 */
[----:B------:R-:W-:Y:S11]  /*6a8b0*/  @!UPT UIADD3 URZ, URZ, URZ, URZ ;  /* 0x0000003f3f3ff290 */ /* 0x000ff6000fffe03f */
[----:B------:R-:W-:Y:S01]  /*6a8c0*/  STL.64 [R1+0xd0], R8 ;  /* 0x0000d00801007387 */ /* 0x000fe20000100a00 */
[----:B------:R0:W-:Y:S02]  /*6a8d0*/  STL.64 [R1+0xd8], R10 ;  /* 0x0000d80a01007387 */ /* 0x0001e40000100a00 */
[----:B0-----:R-:W-:Y:S07]  /*6a8e0*/  HMMA.16816.F32.BF16 R8, R4, R22, R16 ;  /* 0x000000160408723c */ /* 0x001fee0000041810 */
[----:B------:R-:W-:-:S02]  /*6a8f0*/  IMAD.MOV.U32 R18, RZ, RZ, R22 ;  /* 0x000000ffff127224 */ /* 0x000fc400078e0016 */
[----:B------:R-:W-:Y:S02]  /*6a900*/  IMAD.MOV.U32 R19, RZ, RZ, R23 ;  /* 0x000000ffff137224 */ /* 0x000fe400078e0017 */
[----:B------:R-:W4:Y:S11]  /*6a910*/  LDL.LU.64 R22, [R1+0x22b0] ;  /* 0x0022b00001167983 */ /* 0x000f360000300a00 */
[----:B------:R-:W-:Y:S01]  /*6a920*/  @!UPT UIADD3 URZ, URZ, URZ, URZ ;  /* 0x0000003f3f3ff290 */ /* 0x000fe2000fffe03f */
[----:B------:R-:W-:Y:S01]  /*6a930*/  STL.64 [R1+0x7a0], R8 ;  /* 0x0007a00801007387 */ /* 0x000fe20000100a00 */
[----:B------:R-:W-:Y:S02]  /*6a940*/  IMAD.MOV.U32 R12, RZ, RZ, R11 ;  /* 0x000000ffff0c7224 */ /* 0x000fe400078e000b */
[----:B------:R-:W-:Y:S02]  /*6a950*/  IMAD.MOV.U32 R16, RZ, RZ, R10 ;  /* 0x000000ffff107224 */ /* 0x000fe400078e000a */
[----:B------:R0:W-:Y:S02]  /*6a960*/  STL.64 [R1+0x7a8], R10 ;  /* 0x0007a80a01007387 */ /* 0x0001e40000100a00 */
[----:B------:R-:W-:Y:S02]  /*6a970*/  IMAD.MOV.U32 R20, RZ, RZ, R9 ;  /* 0x000000ffff147224 */ /* 0x000fe400078e0009 */
[----:B------:R-:W-:Y:S01]  /*6a980*/  IMAD.MOV.U32 R0, RZ, RZ, R8 ;  /* 0x000000ffff007224 */ /* 0x000fe200078e0008 */
[----:B0-----:R-:W2:Y:S01]  /*6a990*/  LDL.LU.64 R10, [R1+0x22a8] ;  /* 0x0022a800010a7983 */ /* 0x001ea20000300a00 */
[----:B------:R-:W2:Y:S03]  /*6a9a0*/  LDL.LU.64 R8, [R1+0x22a0] ;  /* 0x0022a00001087983 */ /* 0x000ea60000300a00 */
[----:B------:R-:W-:Y:S02]  /*6a9b0*/  STL [R1+0x1cdc], R0 ;  /* 0x001cdc0001007387 */ /* 0x000fe40000100800 */
[----:B------:R-:W-:Y:S01]  /*6a9c0*/  STL [R1+0x1cd8], R20 ;  /* 0x001cd81401007387 */ /* 0x000fe20000100800 */
[----:B----4-:R-:W-:Y:S01]  /*6a9d0*/  STL.64 [R1+0x2278], R22 ;  /* 0x0022781601007387 */ /* 0x010fe20000100a00 */
[----:B------:R0:W-:Y:S02]  /*6a9e0*/  STL [R1+0x1cd4], R16 ;  /* 0x001cd41001007387 */ /* 0x0001e40000100800 */
[----:B------:R-:W-:Y:S01]  /*6a9f0*/  STL [R1+0x1cd0], R12 ;  /* 0x001cd00c01007387 */ /* 0x000fe20000100800 */
[----:B--2---:R-:W-:Y:S01]  /*6aa00*/  HMMA.16816.F32.BF16 R8, R4, R26, R8 ;  /* 0x0000001a0408723c */ /* 0x004fe20000041808 */
[----:B0-----:R-:W-:Y:S11]  /*6aa10*/  IMAD.MOV.U32 R16, RZ, RZ, R27 ;  /* 0x000000ffff107224 */ /* 0x001ff600078e001b */
[----:B------:R-:W-:Y:S11]  /*6aa20*/  @!UPT UIADD3 URZ, URZ, URZ, URZ ;  /* 0x0000003f3f3ff290 */ /* 0x000ff6000fffe03f */
[----:B------:R-:W-:Y:S01]  /*6aa30*/  STL.64 [R1+0x790], R8 ;  /* 0x0007900801007387 */ /* 0x000fe20000100a00 */
[----:B------:R-:W-:Y:S02]  /*6aa40*/  STL.64 [R1+0x798], R10 ;  /* 0x0007980a01007387 */ /* 0x000fe40000100a00 */
[----:B------:R-:W2:Y:S02]  /*6aa50*/  LDL R27, [R1+0x1bc4] ;  /* 0x001bc400011b7983 */ /* 0x000ea40000100800 */
[----:B--2---:R0:W-:Y:S01]  /*6aa60*/  STL [R1+0x2210], R27 ;  /* 0x0022101b01007387 */ /* 0x0041e20000100800 */
[----:B------:R-:W2:Y:S03]  /*6aa70*/  LDL R26, [R1+0x68] ;  /* 0x00006800011a7983 */ /* 0x000ea60000100800 */
[----:B0-----:R-:W2:Y:S01]  /*6aa80*/  LDL R27, [R1+0x6c] ;  /* 0x00006c00011b7983 */ /* 0x001ea20000100800 */
[----:B------:R-:W-:-:S02]  /*6aa90*/  IMAD.MOV.U32 R2, RZ, RZ, R8 ;  /* 0x000000ffff027224 */ /* 0x000fc400078e0008 */
[----:B---3--:R-:W-:Y:S02]  /*6aaa0*/  IMAD.MOV.U32 R9, RZ, RZ, R14 ;  /* 0x000000ffff097224 */ /* 0x008fe400078e000e */
[----:B------:R-:W-:Y:S02]  /*6aab0*/  IMAD.MOV.U32 R10, RZ, RZ, R15 ;  /* 0x000000ffff0a7224 */ /* 0x000fe400078e000f */
[----:B------:R-:W-:Y:S01]  /*6aac0*/  IMAD.MOV.U32 R11, RZ, RZ, R3 ;  /* 0x000000ffff0b7224 */ /* 0x000fe200078e0003 */
[----:B--2---:R0:W-:Y:S01]  /*6aad0*/  STL.64 [R1+0x2228], R26 ;  /* 0x0022281a01007387 */ /* 0x0041e20000100a00 */
[----:B------:R-:W2:Y:S02]  /*6aae0*/  LDL.LU R8, [R1+0x4e0] ;  /* 0x0004e00001087983 */ /* 0x000ea40000300800 */
[----:B------:R-:W3:Y:S02]  /*6aaf0*/  LDL.LU R14, [R1+0x229c] ;  /* 0x00229c00010e7983 */ /* 0x000ee40000300800 */
[----:B------:R-:W4:Y:S01]  /*6ab00*/  LDL.LU R15, [R1+0x2298] ;  /* 0x00229800010f7983 */ /* 0x000f220000300800 */
[----:B------:R-:W2:Y:S01]  /*6ab10*/  LDL.LU R3, [R1+0x2294] ;  /* 0x0022940001037983 */ /* 0x000ea20000300800 */
[----:B------:R-:W2:Y:S03]  /*6ab20*/  LDL.64 R22, [R1+0xa8] ;  /* 0x0000a80001167983 */ /* 0x000ea60000100a00 */
[----:B0-----:R-:W2:Y:S04]  /*6ab30*/  LDL.64 R26, [R1+0x78] ;  /* 0x00007800011a7983 */ /* 0x001ea80000100a00 */
[----:B--2---:R0:W-:Y:S04]  /*6ab40*/  STL.64 [R1+0x2240], R26 ;  /* 0x0022401a01007387 */ /* 0x0041e80000100a00 */
[----:B0-----:R-:W2:Y:S04]  /*6ab50*/  LDL R26, [R1+0x88] ;  /* 0x00008800011a7983 */ /* 0x001ea80000100800 */
[----:B------:R-:W2:Y:S04]  /*6ab60*/  LDL R27, [R1+0x8c] ;  /* 0x00008c00011b7983 */ /* 0x000ea80000100800 */
[----:B--2---:R-:W-:Y:S01]  /*6ab70*/  STL.64 [R1+0x2258], R26 ;  /* 0x0022581a01007387 */ /* 0x004fe20000100a00 */
[----:B------:R-:W-:Y:S02]  /*6ab80*/  STL.64 [R1+0x2220], R10 ;  /* 0x0022200a01007387 */ /* 0x000fe40000100a00 */
[----:B------:R0:W-:Y:S02]  /*6ab90*/  STL.64 [R1+0x2218], R8 ;  /* 0x0022180801007387 */ /* 0x0001e40000100a00 */
[----:B0-----:R-:W2:Y:S01]  /*6aba0*/  LDL.LU R8, [R1+0x310] ;  /* 0x0003100001087983 */ /* 0x001ea20000300800 */
[----:B------:R-:W2:Y:S02]  /*6abb0*/  LDL.LU R9, [R1+0x314] ;  /* 0x0003140001097983 */ /* 0x000ea40000300800 */
[----:B------:R-:W2:Y:S02]  /*6abc0*/  LDL.LU R10, [R1+0x318] ;  /* 0x00031800010a7983 */ /* 0x000ea40000300800 */
[----:B------:R-:W2:Y:S01]  /*6abd0*/  LDL.LU R11, [R1+0x31c] ;  /* 0x00031c00010b7983 */ /* 0x000ea20000300800 */
[----:B------:R-:W2:Y:S04]  /*6abe0*/  LDL R26, [R1+0x98] ;  /* 0x00009800011a7983 */ /* 0x000ea80000100800 */
[----:B------:R-:W2:Y:S04]  /*6abf0*/  LDL R27, [R1+0x9c] ;  /* 0x00009c00011b7983 */ /* 0x000ea80000100800 */
[----:B--2---:R0:W-:Y:S01]  /*6ac00*/  STL.64 [R1+0x2270], R26 ;  /* 0x0022701a01007387 */ /* 0x0041e20000100a00 */
[----:B------:R-:W2:Y:S02]  /*6ac10*/  LDL.LU R24, [R1+0x350] ;  /* 0x0003500001187983 */ /* 0x000ea40000300800 */
[----:B------:R-:W2:Y:S01]  /*6ac20*/  LDL.LU R25, [R1+0x354] ;  /* 0x0003540001197983 */ /* 0x000ea20000300800 */
[----:B0-----:R-:W2:Y:S01]  /*6ac30*/  LDL.LU R26, [R1+0x358] ;  /* 0x00035800011a7983 */ /* 0x001ea20000300800 */
[----:B------:R-:W2:Y:S02]  /*6ac40*/  LDL.LU R27, [R1+0x35c] ;  /* 0x00035c00011b7983 */ /* 0x000ea40000300800 */
[----:B------:R-:W-:Y:S02]  /*6ac50*/  STL.64 [R1+0x2238], R10 ;  /* 0x0022380a01007387 */ /* 0x000fe40000100a00 */
[----:B------:R0:W-:Y:S02]  /*6ac60*/  STL.64 [R1+0x2230], R8 ;  /* 0x0022300801007387 */ /* 0x0001e40000100a00 */
[----:B0-----:R-:W2:Y:S01]  /*6ac70*/  LDL.LU R8, [R1+0x320] ;  /* 0x0003200001087983 */ /* 0x001ea20000300800 */
[----:B----4-:R-:W-:-:S02]  /*6ac80*/  IMAD.MOV.U32 R10, RZ, RZ, R15 ;  /* 0x000000ffff0a7224 */ /* 0x010fc400078e000f */
[----:B---3--:R-:W-:Y:S02]  /*6ac90*/  IMAD.MOV.U32 R11, RZ, RZ, R14 ;  /* 0x000000ffff0b7224 */ /* 0x008fe400078e000e */
[----:B------:R-:W-:Y:S02]  /*6aca0*/  IMAD.MOV.U32 R9, RZ, RZ, R3 ;  /* 0x000000ffff097224 */ /* 0x000fe400078e0003 */
[----:B------:R-:W3:Y:S01]  /*6acb0*/  LDL.LU R3, [R1+0x2290] ;  /* 0x0022900001037983 */ /* 0x000ee20000300800 */
[----:B------:R-:W4:Y:S02]  /*6acc0*/  LDL.LU R15, [R1+0x228c] ;  /* 0x00228c00010f7983 */ /* 0x000f240000300800 */
[----:B------:R-:W3:Y:S02]  /*6acd0*/  LDL.LU R14, [R1+0x2288] ;  /* 0x00228800010e7983 */ /* 0x000ee40000300800 */
[----:B------:R-:W-:Y:S01]  /*6ace0*/  STL.64 [R1+0x2250], R10 ;  /* 0x0022500a01007387 */ /* 0x000fe20000100a00 */
[----:B--2---:R0:W-:Y:S04]  /*6acf0*/  STL.64 [R1+0x2248], R8 ;  /* 0x0022480801007387 */ /* 0x0041e80000100a00 */
[----:B0-----:R-:W2:Y:S01]  /*6ad00*/  LDL.LU R8, [R1+0x330] ;  /* 0x0003300001087983 */ /* 0x001ea20000300800 */
[----:B------:R-:W2:Y:S02]  /*6ad10*/  LDL.LU R9, [R1+0x334] ;  /* 0x0003340001097983 */ /* 0x000ea40000300800 */
[----:B------:R-:W2:Y:S02]  /*6ad20*/  LDL.LU R10, [R1+0x338] ;  /* 0x00033800010a7983 */ /* 0x000ea40000300800 */
[----:B------:R-:W2:Y:S01]  /*6ad30*/  LDL.LU R11, [R1+0x33c] ;  /* 0x00033c00010b7983 */ /* 0x000ea20000300800 */
[----:B------:R-:W-:Y:S01]  /*6ad40*/  HMMA.16816.F32.BF16 R24, R4, R22, R24 ;  /* 0x000000160418723c */ /* 0x000fe20000041818 */
[----:B------:R-:W-:Y:S11]  /*6ad50*/  IMAD.MOV.U32 R12, RZ, RZ, R23 ;  /* 0x000000ffff0c7224 */ /* 0x000ff600078e0017 */
[----:B------:R-:W-:Y:S11]  /*6ad60*/  @!UPT UIADD3 URZ, URZ, URZ, URZ ;  /* 0x0000003f3f3ff290 */ /* 0x000ff6000fffe03f */
[----:B------:R-:W-:Y:S01]  /*6ad70*/  @!UPT UIADD3 URZ, URZ, URZ, URZ ;  /* 0x0000003f3f3ff290 */ /* 0x000fe2000fffe03f */
[----:B------:R-:W-:Y:S02]  /*6ad80*/  IMAD.MOV.U32 R13, RZ, RZ, R27 ;  /* 0x000000ffff0d7224 */ /* 0x000fe400078e001b */
[----:B------:R-:W-:Y:S01]  /*6ad90*/  IMAD.MOV.U32 R17, RZ, RZ, R26 ;  /* 0x000000ffff117224 */ /* 0x000fe200078e001a */
[----:B--2---:R4:W-:Y:S01]  /*6ada0*/  STL.64 [R1+0x2268], R10 ;  /* 0x0022680a01007387 */ /* 0x0049e20000100a00 */
[----:B------:R0:W-:Y:S02]  /*6adb0*/  STL.64 [R1+0x2260], R8 ;  /* 0x0022600801007387 */ /* 0x0001e40000100a00 */
[----:B----4-:R-:W-:Y:S01]  /*6adc0*/  IMAD.MOV.U32 R10, RZ, RZ, R15 ;  /* 0x000000ffff0a7224 */ /* 0x010fe200078e000f */
[----:B0-----:R-:W2:Y:S01]  /*6add0*/  LDL.LU R8, [R1+0x340] ;  /* 0x0003400001087983 */ /* 0x001ea20000300800 */
[----:B---3--:R-:W-:Y:S02]  /*6ade0*/  IMAD.MOV.U32 R9, RZ, RZ, R14 ;  /* 0x000000ffff097224 */ /* 0x008fe400078e000e */
[----:B------:R-:W3:Y:S02]  /*6adf0*/  LDL.LU R14, [R1+0x2284] ;  /* 0x00228400010e7983 */ /* 0x000ee40000300800 */
[----:B------:R-:W3:Y:S01]  /*6ae00*/  LDL.LU R15, [R1+0x2280] ;  /* 0x00228000010f7983 */ /* 0x000ee20000300800 */
[----:B------:R-:W-:Y:S01]  /*6ae10*/  STL [R1+0x1ce0], R2 ;  /* 0x001ce00201007387 */ /* 0x000fe20000100800 */
[----:B------:R-:W4:Y:S02]  /*6ae20*/  LDL.LU.64 R22, [R1+0x2278] ;  /* 0x0022780001167983 */ /* 0x000f240000300a00 */
[----:B------:R-:W-:Y:S02]  /*6ae30*/  STL.64 [R1+0x780], R24 ;  /* 0x0007801801007387 */ /* 0x000fe40000100a00 */
[----:B------:R0:W-:Y:S02]  /*6ae40*/  STL.64 [R1+0x788], R26 ;  /* 0x0007881a01007387 */ /* 0x0001e40000100a00 */
[----:B0-----:R-:W2:Y:S01]  /*6ae50*/  LDL.LU.64 R26, [R1+0x2270] ;  /* 0x00227000011a7983 */ /* 0x001ea20000300a00 */
[----:B------:R-:W-:-:S02]  /*6ae60*/  IMAD.MOV.U32 R11, RZ, RZ, R3 ;  /* 0x000000ffff0b7224 */ /* 0x000fc400078e0003 */
[----:B------:R-:W-:Y:S02]  /*6ae70*/  IMAD.MOV.U32 R21, RZ, RZ, R25 ;  /* 0x000000ffff157224 */ /* 0x000fe400078e0019 */
[----:B------:R-:W-:-:S05]  /*6ae80*/  IMAD.MOV.U32 R3, RZ, RZ, R24 ;  /* 0x000000ffff037224 */ /* 0x000fca00078e0018 */
[----:B------:R-:W-:Y:S01]  /*6ae90*/  STL [R1+0x1cf0], R3 ;  /* 0x001cf00301007387 */ /* 0x000fe20000100800 */
[----:B------:R-:W-:Y:S03]  /*6aea0*/  STL [R1+0x1cec], R21 ;  /* 0x001cec1501007387 */ /* 0x000fe60000100800 */
[----:B----4-:R0:W-:Y:S04]  /*6aeb0*/  STL.64 [R1+0x21e8], R22 ;  /* 0x0021e81601007387 */ /* 0x0101e80000100a00 */
[----:B0-----:R-:W4:Y:S01]  /*6aec0*/  LDL.64 R22, [R1+0x58] ;  /* 0x0000580001167983 */ /* 0x001f220000100a00 */
[----:B--2---:R-:W-:Y:S01]  /*6aed0*/  HMMA.16816.F32.BF16 R24, R4, R26, R8 ;  /* 0x0000001a0418723c */ /* 0x004fe20000041808 */
[----:B------:R-:W-:Y:S02]  /*6aee0*/  STL [R1+0x1ce8], R17 ;  /* 0x001ce81101007387 */ /* 0x000fe40000100800 */
[----:B------:R-:W-:Y:S01]  /*6aef0*/  STL [R1+0x1ce4], R13 ;  /* 0x001ce40d01007387 */ /* 0x000fe20000100800 */
[----:B---3--:R-:W-:Y:S02]  /*6af00*/  STL.64 [R1+0x2190], R14 ;  /* 0x0021900e01007387 */ /* 0x008fe40000100a00 */
[----:B------:R0:W-:Y:S02]  /*6af10*/  STL [R1+0x2188], R12 ;  /* 0x0021880c01007387 */ /* 0x0001e40000100800 */
[----:B0-----:R-:W4:Y:S01]  /*6af20*/  LDL.LU R12, [R1+0x4f0] ;  /* 0x0004f000010c7983 */ /* 0x001f220000300800 */
[----:B------:R-:W4:Y:S02]  /*6af30*/  LDL.LU R13, [R1+0x4f4] ;  /* 0x0004f400010d7983 */ /* 0x000f240000300800 */
[----:B------:R-:W2:Y:S02]  /*6af40*/  LDL.LU.64 R10, [R1+0x2268] ;  /* 0x00226800010a7983 */ /* 0x000ea40000300a00 */
[----:B------:R-:W2:Y:S10]  /*6af50*/  LDL.LU.64 R8, [R1+0x2260] ;  /* 0x0022600001087983 */ /* 0x000eb40000300a00 */
[----:B------:R-:W-:Y:S01]  /*6af60*/  STL.64 [R1+0x770], R24 ;  /* 0x0007701801007387 */ /* 0x000fe20000100a00 */
[----:B------:R0:W-:Y:S03]  /*6af70*/  STL.64 [R1+0x778], R26 ;  /* 0x0007781a01007387 */ /* 0x0001e60000100a00 */
[----:B0-----:R-:W2:Y:S01]  /*6af80*/  LDL.LU.64 R26, [R1+0x2258] ;  /* 0x00225800011a7983 */ /* 0x001ea20000300a00 */
[----:B------:R-:W-:-:S02]  /*6af90*/  IMAD.MOV.U32 R15, RZ, RZ, R28 ;  /* 0x000000ffff0f7224 */ /* 0x000fc400078e001c */
[----:B------:R-:W-:-:S05]  /*6afa0*/  IMAD.MOV.U32 R28, RZ, RZ, R24 ;  /* 0x000000ffff1c7224 */ /* 0x000fca00078e0018 */
[----:B------:R-:W-:Y:S01]  /*6afb0*/  STL [R1+0x1cf4], R28 ;  /* 0x001cf41c01007387 */ /* 0x000fe20000100800 */
[----:B--2---:R-:W-:Y:S03]  /*6afc0*/  HMMA.16816.F32.BF16 R24, R4, R26, R8 ;  /* 0x0000001a0418723c */ /* 0x004fe60000041808 */
[----:B------:R-:W2:Y:S01]  /*6afd0*/  LDL.LU.64 R10, [R1+0x2250] ;  /* 0x00225000010a7983 */ /* 0x000ea20000300a00 */
[----:B------:R-:W2:Y:S11]  /*6afe0*/  LDL.LU.64 R8, [R1+0x2248] ;  /* 0x0022480001087983 */ /* 0x000eb60000300a00 */
[----:B------:R-:W-:Y:S08]  /*6aff0*/  @!UPT UIADD3 URZ, URZ, URZ, URZ ;  /* 0x0000003f3f3ff290 */ /* 0x000ff0000fffe03f */
[----:B------:R-:W-:Y:S01]  /*6b000*/  STL.64 [R1+0x760], R24 ;  /* 0x0007601801007387 */ /* 0x000fe20000100a00 */
[----:B------:R0:W-:Y:S03]  /*6b010*/  STL.64 [R1+0x768], R26 ;  /* 0x0007681a01007387 */ /* 0x0001e60000100a00 */
[----:B0-----:R-:W2:Y:S01]  /*6b020*/  LDL.LU.64 R26, [R1+0x2240] ;  /* 0x00224000011a7983 */ /* 0x001ea20000300a00 */
[----:B------:R-:W-:Y:S02]  /*6b030*/  IMAD.MOV.U32 R14, RZ, RZ, R29 ;  /* 0x000000ffff0e7224 */ /* 0x000fe400078e001d */
[----:B------:R-:W-:-:S05]  /*6b040*/  IMAD.MOV.U32 R29, RZ, RZ, R24 ;  /* 0x000000ffff1d7224 */ /* 0x000fca00078e0018 */
[----:B------:R0:W-:Y:S01]  /*6b050*/  STL [R1+0x1cf8], R29 ;  /* 0x001cf81d01007387 */ /* 0x0001e20000100800 */
[C---:B--2---:R-:W-:Y:S01]  /*6b060*/  HMMA.16816.F32.BF16 R8, R4.reuse, R26, R8 ;  /* 0x0000001a0408723c */ /* 0x044fe20000041808 */
[----:B0-----:R-:W-:Y:S11]  /*6b070*/  IMAD.MOV.U32 R29, RZ, RZ, R27 ;  /* 0x000000ffff1d7224 */ /* 0x001ff600078e001b */
        /* <DEDUP_REMOVED lines=12> */
[----:B0-----:R-:W3:Y:S04]  /*6b140*/  LDL.LU R27, [R1+0x2210] ;  /* 0x00221000011b7983 */ /* 0x001ee80000300800 */
[----:B---3--:R-:W0:Y:S04]  /*6b150*/  LDSM.16.MT88.4 R24, [R27+0x23800] ;  /* 0x023800001b18783b */ /* 0x008e280000004200 */
[----:B0-----:R0:W-:Y:S01]  /*6b160*/  STL.64 [R1+0x2078], R26 ;  /* 0x0020781a01007387 */ /* 0x0011e20000100a00 */
[----:B------:R-:W-:Y:S03]  /*6b170*/  STL.64 [R1+0x2070], R24 ;  /* 0x0020701801007387 */ /* 0x000fe60000100a00 */
[----:B0-----:R-:W2:Y:S04]  /*6b180*/  LDL R26, [R1+0x48] ;  /* 0x00004800011a7983 */ /* 0x001ea80000100800 */
[----:B------:R-:W2:Y:S01]  /*6b190*/  LDL R27, [R1+0x4c] ;  /* 0x00004c00011b7983 */ /* 0x000ea20000100800 */
[C---:B----4-:R-:W-:Y:S11]  /*6b1a0*/  HMMA.16816.F32.BF16 R12, R4.reuse, R22, R12 ;  /* 0x00000016040c723c */ /* 0x050ff6000004180c */
[----:B------:R-:W-:Y:S11]  /*6b1b0*/  @!UPT UIADD3 URZ, URZ, URZ, URZ ;  /* 0x0000003f3f3ff290 */ /* 0x000ff6000fffe03f */
[----:B------:R-:W-:Y:S01]  /*6b1c0*/  @!UPT UIADD3 URZ, URZ, URZ, URZ ;  /* 0x0000003f3f3ff290 */ /* 0x000fe2000fffe03f */
[----:B------:R0:W-:Y:S01]  /*6b1d0*/  STL.64 [R1+0x7b0], R12 ;  /* 0x0007b00c01007387 */ /* 0x0001e20000100a00 */
[----:B------:R1:W-:Y:S03]  /*6b1e0*/  STL.64 [R1+0x7b8], R14 ;  /* 0x0007b80e01007387 */ /* 0x0003e60000100a00 */
[----:B0-----:R-:W3:Y:S01]  /*6b1f0*/  LDL.LU R12, [R1+0x470] ;  /* 0x00047000010c7983 */ /* 0x001ee20000300800 */
[----:B--2---:R-:W-:Y:S11]  /*6b200*/  HMMA.16816.F32.BF16 R8, R4, R26, R8 ;  /* 0x0000001a0408723c */ /* 0x004ff60000041808 */
[----:B------:R-:W-:Y:S11]  /*6b210*/  @!UPT UIADD3 URZ, URZ, URZ, URZ ;  /* 0x0000003f3f3ff290 */ /* 0x000ff6000fffe03f */
[----:B------:R-:W-:Y:S01]  /*6b220*/  @!UPT UIADD3 URZ, URZ, URZ, URZ ;  /* 0x0000003f3f3ff290 */ /* 0x000fe2000fffe03f */
[----:B------:R-:W-:Y:S01]  /*6b230*/  STL.64 [R1+0x610], R8 ;  /* 0x0006100801007387 */ /* 0x000fe20000100a00 */
[----:B------:R-:W-:Y:S02]  /*6b240*/  STL.64 [R1+0x618], R10 ;  /* 0x0006180a01007387 */ /* 0x000fe40000100a00 */
[----:B------:R-:W3:Y:S02]  /*6b250*/  LDL.LU R13, [R1+0x474] ;  /* 0x00047400010d7983 */ /* 0x000ee40000300800 */
[----:B-1----:R-:W2:Y:S01]  /*6b260*/  LDL.LU R14, [R1+0x478] ;  /* 0x00047800010e7983 */ /* 0x002ea20000300800 */
[----:B------:R-:W2:Y:S04]  /*6b270*/  LDL.LU R15, [R1+0x47c] ;  /* 0x00047c00010f7983 */ /* 0x000ea80000300800 */
        /* <DEDUP_REMOVED lines=10> */
[----:B0-----:R-:W2:Y:S04]  /*6b320*/  LDL R14, [R1+0x8] ;  /* 0x00000800010e7983 */ /* 0x001ea80000100800 */
[----:B------:R-:W2:Y:S01]  /*6b330*/  LDL R15, [R1+0xc] ;  /* 0x00000c00010f7983 */ /* 0x000ea20000100800 */
[----:B------:R-:W3:Y:S02]  /*6b340*/  LDL.LU R20, [R1+0x4c0] ;  /* 0x0004c00001147983 */ /* 0x000ee40000300800 */
[----:B------:R-:W3:Y:S02]  /*6b350*/  LDL.LU R21, [R1+0x4c4] ;  /* 0x0004c40001157983 */ /* 0x000ee40000300800 */
[----:B------:R-:W4:Y:S01]  /*6b360*/  LDL.LU R22, [R1+0x4c8] ;  /* 0x0004c80001167983 */ /* 0x000f220000300800 */
[----:B------:R-:W4:Y:S04]  /*6b370*/  LDL.LU R23, [R1+0x4cc] ;  /* 0x0004cc0001177983 */ /* 0x000f280000300800 */
[----:B----4-:R0:W-:Y:S01]  /*6b380*/  STL.64 [R1+0x21f8], R22 ;  /* 0x0021f81601007387 */ /* 0x0101e20000100a00 */
[----:B---3--:R-:W-:Y:S03]  /*6b390*/  STL.64 [R1+0x21f0], R20 ;  /* 0x0021f01401007387 */ /* 0x008fe60000100a00 */
[----:B0-----:R-:W3:Y:S01]  /*6b3a0*/  LDL.64 R22, [R1+0x38] ;  /* 0x0000380001167983 */ /* 0x001ee20000100a00 */
[----:B--2---:R0:W-:Y:S03]  /*6b3b0*/  STL.64 [R1+0x21c8], R14 ;  /* 0x0021c80e01007387 */ /* 0x0041e60000100a00 */
[----:B0-----:R-:W2:Y:S04]  /*6b3c0*/  LDL.64 R14, [R1+0x18] ;  /* 0x00001800010e7983 */ /* 0x001ea80000100a00 */
[----:B--2---:R0:W-:Y:S04]  /*6b3d0*/  STL.64 [R1+0x21e0], R14 ;  /* 0x0021e00e01007387 */ /* 0x0041e80000100a00 */
[----:B0-----:R-:W2:Y:S04]  /*6b3e0*/  LDL.64 R14, [R1+0x28] ;  /* 0x00002800010e7983 */ /* 0x001ea80000100a00 */
[----:B--2---:R0:W-:Y:S01]  /*6b3f0*/  STL.64 [R1+0x2200], R14 ;  /* 0x0022000e01007387 */ /* 0x0041e20000100a00 */
[----:B------:R-:W3:Y:S02]  /*6b400*/  LDL.LU R12, [R1+0x4d0] ;  /* 0x0004d000010c7983 */ /* 0x000ee40000300800 */
[----:B------:R-:W3:Y:S01]  /*6b410*/  LDL.LU R13, [R1+0x4d4] ;  /* 0x0004d400010d7983 */ /* 0x000ee20000300800 */
[----:B0-----:R-:W3:Y:S01]  /*6b420*/  LDL.LU R14, [R1+0x4d8] ;  /* 0x0004d800010e7983 */ /* 0x001ee20000300800 */
[----:B------:R-:W3:Y:S02]  /*6b430*/  LDL.LU R15, [R1+0x4dc] ;  /* 0x0004dc00010f7983 */ /* 0x000ee40000300800 */
[----:B------:R-:W2:Y:S02]  /*6b440*/  LDL.LU R8, [R1+0x300] ;  /* 0x0003000001087983 */ /* 0x000ea40000300800 */
[----:B------:R-:W2:Y:S01]  /*6b450*/  LDL.LU R9, [R1+0x304] ;  /* 0x0003040001097983 */ /* 0x000ea20000300800 */
[----:B------:R-:W4:Y:S01]  /*6b460*/  LDL.LU R10, [R1+0x308] ;  /* 0x00030800010a7983 */ /* 0x000f220000300800 */
[----:B------:R-:W4:Y:S03]  /*6b470*/  LDL.LU R11, [R1+0x30c] ;  /* 0x00030c00010b7983 */ /* 0x000f260000300800 */
[----:B----4-:R-:W-:Y:S01]  /*6b480*/  STL.64 [R1+0x21c0], R10 ;  /* 0x0021c00a01007387 */ /* 0x010fe20000100a00 */
[----:B--2---:R0:W-:Y:S03]  /*6b490*/  STL.64 [R1+0x21b8], R8 ;  /* 0x0021b80801007387 */ /* 0x0041e60000100a00 */
[----:B0-----:R-:W2:Y:S01]  /*6b4a0*/  LDL.LU R8, [R1+0x490] ;  /* 0x0004900001087983 */ /* 0x001ea20000300800 */
[----:B------:R-:W2:Y:S02]  /*6b4b0*/  LDL.LU R9, [R1+0x494] ;  /* 0x0004940001097983 */ /* 0x000ea40000300800 */
[----:B------:R-:W4:Y:S02]  /*6b4c0*/  LDL.LU R10, [R1+0x498] ;  /* 0x00049800010a7983 */ /* 0x000f240000300800 */
[----:B------:R-:W4:Y:S01]  /*6b4d0*/  LDL.LU R11, [R1+0x49c] ;  /* 0x00049c00010b7983 */ /* 0x000f220000300800 */
[----:B---3--:R-:W-:Y:S01]  /*6b4e0*/  HMMA.16816.F32.BF16 R12, R4, R22, R12 ;  /* 0x00000016040c723c */ /* 0x008fe2000004180c */
        /* <DEDUP_REMOVED lines=9> */
[----:B------:R-:W3:Y:S02]  /*6b580*/  LDL.LU R25, [R1+0x454] ;  /* 0x0004540001197983 */ /* 0x000ee40000300800 */
[----:B------:R-:W4:Y:S02]  /*6b590*/  LDL.LU R26, [R1+0x458] ;  /* 0x00045800011a7983 */ /* 0x000f240000300800 */
[----:B------:R-:W4:Y:S01]  /*6b5a0*/  LDL.LU R27, [R1+0x45c] ;  /* 0x00045c00011b7983 */ /* 0x000f220000300800 */
[----:B------:R-:W2:Y:S01]  /*6b5b0*/  LDL R17, [R1+0x1bc0] ;  /* 0x001bc00001117983 */ /* 0x000ea20000100800 */
[----:B------:R-:W-:-:S02]  /*6b5c0*/  IMAD.MOV.U32 R2, RZ, RZ, R22 ;  /* 0x000000ffff027224 */ /* 0x000fc400078e0016 */
[----:B------:R-:W-:Y:S01]  /*6b5d0*/  IMAD.MOV.U32 R0, RZ, RZ, R23 ;  /* 0x000000ffff007224 */ /* 0x000fe200078e0017 */
[----:B----4-:R0:W-:Y:S01]  /*6b5e0*/  STL.64 [R1+0x2168], R26 ;  /* 0x0021681a01007387 */ /* 0x0101e20000100a00 */
[----:B---3--:R-:W-:Y:S02]  /*6b5f0*/  STL.64 [R1+0x2160], R24 ;  /* 0x0021601801007387 */ /* 0x008fe40000100a00 */
[----:B0-----:R-:W-:Y:S02]  /*6b600*/  IMAD.MOV.U32 R26, RZ, RZ, R18 ;  /* 0x000000ffff1a7224 */ /* 0x001fe400078e0012 */
[----:B------:R-:W-:Y:S01]  /*6b610*/  IMAD.MOV.U32 R27, RZ, RZ, R19 ;  /* 0x000000ffff1b7224 */ /* 0x000fe200078e0013 */
[----:B------:R-:W3:Y:S01]  /*6b620*/  LDL.LU R18, [R1+0x220c] ;  /* 0x00220c0001127983 */ /* 0x000ee20000300800 */
[----:B------:R-:W3:Y:S02]  /*6b630*/  LDL.LU R19, [R1+0x2208] ;  /* 0x0022080001137983 */ /* 0x000ee40000300800 */
[----:B------:R-:W-:Y:S02]  /*6b640*/  STL.64 [R1+0x600], R12 ;  /* 0x0006000c01007387 */ /* 0x000fe40000100a00 */
[----:B------:R0:W-:Y:S02]  /*6b650*/  STL.64 [R1+0x608], R14 ;  /* 0x0006080e01007387 */ /* 0x0001e40000100a00 */
[----:B0-----:R-:W4:Y:S01]  /*6b660*/  LDL.LU.64 R14, [R1+0x2200] ;  /* 0x00220000010e7983 */ /* 0x001f220000300a00 */
[----:B------:R-:W4:Y:S02]  /*6b670*/  LDL.LU.64 R22, [R1+0x21f8] ;  /* 0x0021f80001167983 */ /* 0x000f240000300a00 */
[----:B------:R-:W4:Y:S02]  /*6b680*/  LDL.LU.64 R20, [R1+0x21f0] ;  /* 0x0021f00001147983 */ /* 0x000f240000300a00 */
[C---:B----4-:R-:W-:Y:S01]  /*6b690*/  HMMA.16816.F32.BF16 R20, R4.reuse, R14, R20 ;  /* 0x0000000e0414723c */ /* 0x050fe20000041814 */
[----:B------:R-:W-:Y:S11]  /*6b6a0*/  IMAD.MOV.U32 R3, RZ, RZ, R15 ;  /* 0x000000ffff037224 */ /* 0x000ff600078e000f */
[----:B------:R-:W-:Y:S11]  /*6b6b0*/  @!UPT UIADD3 URZ, URZ, URZ, URZ ;  /* 0x0000003f3f3ff290 */ /* 0x000ff6000fffe03f */
[----:B------:R0:W-:Y:S01]  /*6b6c0*/  STL.64 [R1+0x5f0], R20 ;  /* 0x0005f01401007387 */ /* 0x0001e20000100a00 */
[----:B------:R1:W-:Y:S02]  /*6b6d0*/  STL.64 [R1+0x5f8], R22 ;  /* 0x0005f81601007387 */ /* 0x0003e40000100a00 */
[----:B0-----:R-:W-:Y:S01]  /*6b6e0*/  IMAD.MOV.U32 R20, RZ, RZ, R14 ;  /* 0x000000ffff147224 */ /* 0x001fe200078e000e */
[----:B-1----:R-:W4:Y:S01]  /*6b6f0*/  LDL.LU.64 R22, [R1+0x21e8] ;  /* 0x0021e80001167983 */ /* 0x002f220000300a00 */
        /* <DEDUP_REMOVED lines=23> */
[----:B0-----:R-:W3:Y:S01]  /*6b870*/  LDL.LU.64 R14, [R1+0x21a0] ;  /* 0x0021a000010e7983 */ /* 0x001ee20000300a00 */
[----:B------:R-:W3:Y:S02]  /*6b880*/  LDL.LU.64 R12, [R1+0x2198] ;  /* 0x00219800010c7983 */ /* 0x000ee40000300a00 */
[----:B------:R-:W-:Y:S02]  /*6b890*/  STL.64 [R1+0x2098], R22 ;  /* 0x0020981601007387 */ /* 0x000fe40000100a00 */
[----:B------:R0:W-:Y:S02]  /*6b8a0*/  STL.64 [R1+0x2170], R20 ;  /* 0x0021701401007387 */ /* 0x0001e40000100a00 */
[----:B0-----:R-:W4:Y:S01]  /*6b8b0*/  LDL.LU R20, [R1+0x460] ;  /* 0x0004600001147983 */ /* 0x001f220000300800 */
[----:B------:R-:W4:Y:S02]  /*6b8c0*/  LDL.LU R21, [R1+0x464] ;  /* 0x0004640001157983 */ /* 0x000f240000300800 */
[----:B------:R-:W4:Y:S02]  /*6b8d0*/  LDL.LU R22, [R1+0x468] ;  /* 0x0004680001167983 */ /* 0x000f240000300800 */
[----:B------:R-:W4:Y:S01]  /*6b8e0*/  LDL.LU R23, [R1+0x46c] ;  /* 0x00046c0001177983 */ /* 0x000f220000300800 */
[C---:B---3--:R-:W-:Y:S11]  /*6b8f0*/  HMMA.16816.F32.BF16 R12, R4.reuse, R18, R12 ;  /* 0x00000012040c723c */ /* 0x048ff6000004180c */
[----:B------:R-:W-:Y:S11]  /*6b900*/  @!UPT UIADD3 URZ, URZ, URZ, URZ ;  /* 0x0000003f3f3ff290 */ /* 0x000ff6000fffe03f */
[----:B------:R-:W-:Y:S01]  /*6b910*/  @!UPT UIADD3 URZ, URZ, URZ, URZ ;  /* 0x0000003f3f3ff290 */ /* 0x000fe2000fffe03f */
[----:B------:R-:W-:Y:S01]  /*6b920*/  STL.64 [R1+0x340], R12 ;  /* 0x0003400c01007387 */ /* 0x000fe20000100a00 */
[----:B------:R0:W-:Y:S03]  /*6b930*/  STL.64 [R1+0x348], R14 ;  /* 0x0003480e01007387 */ /* 0x0001e60000100a00 */
[----:B0-----:R-:W2:Y:S01]  /*6b940*/  LDL.LU.64 R14, [R1+0x2190] ;  /* 0x00219000010e7983 */ /* 0x001ea20000300a00 */
[----:B------:R-:W3:Y:S02]  /*6b950*/  LDL.LU R12, [R1+0x2188] ;  /* 0x00218800010c7983 */ /* 0x000ee40000300800 */
[----:B------:R0:W-:Y:S02]  /*6b960*/  STL.64 [R1+0x20a0], R18 ;  /* 0x0020a01201007387 */ /* 0x0001e40000100a00 */
[----:B0-----:R-:W4:Y:S01]  /*6b970*/  LDL R18, [R1+0xa8] ;  /* 0x0000a80001127983 */ /* 0x001f220000100800 */
[----:B--2---:R-:W-:Y:S03]  /*6b980*/  HMMA.16816.F32.BF16 R4, R4, R14, R8 ;  /* 0x0000000e0404723c */ /* 0x004fe60000041808 */
[----:B------:R-:W4:Y:S01]  /*6b990*/  LDL.LU.64 R10, [R1+0x2180] ;  /* 0x00218000010a7983 */ /* 0x000f220000300a00 */
[----:B------:R-:W4:Y:S02]  /*6b9a0*/  LDL.LU.64 R8, [R1+0x2178] ;  /* 0x0021780001087983 */ /* 0x000f240000300a00 */
[----:B---3--:R-:W-:-:S02]  /*6b9b0*/  IMAD.MOV.U32 R19, RZ, RZ, R12 ;  /* 0x000000ffff137224 */ /* 0x008fc400078e000c */
[----:B------:R0:W-:Y:S01]  /*6b9c0*/  STL.64 [R1+0x2080], R14 ;  /* 0x0020800e01007387 */ /* 0x0001e20000100a00 */
[----:B------:R-:W2:Y:S11]  /*6b9d0*/  LDL.LU R12, [R1+0x440] ;  /* 0x00044000010c7983 */ /* 0x000eb60000300800 */
[----:B------:R-:W-:Y:S03]  /*6b9e0*/  @!UPT UIADD3 URZ, URZ, URZ, URZ ;  /* 0x0000003f3f3ff290 */ /* 0x000fe6000fffe03f */
[----:B------:R-:W-:Y:S01]  /*6b9f0*/  STL.64 [R1+0x330], R4 ;  /* 0x0003300401007387 */ /* 0x000fe20000100a00 */
[----:B------:R-:W-:Y:S02]  /*6ba00*/  STL.64 [R1+0x338], R6 ;  /* 0x0003380601007387 */ /* 0x000fe40000100a00 */
[----:B------:R-:W1:Y:S04]  /*6ba10*/  LDSM.16.MT88.4 R4, [R17+0x23800] ;  /* 0x023800001104783b */ /* 0x000e680000004200 */
[----:B------:R-:W2:Y:S01]  /*6ba20*/  LDL.LU R13, [R1+0x444] ;  /* 0x00044400010d7983 */ /* 0x000ea20000300800 */
[----:B0-----:R-:W2:Y:S01]  /*6ba30*/  LDL.LU R14, [R1+0x448] ;  /* 0x00044800010e7983 */ /* 0x001ea20000300800 */
[----:B------:R-:W2:Y:S03]  /*6ba40*/  LDL.LU R15, [R1+0x44c] ;  /* 0x00044c00010f7983 */ /* 0x000ea60000300800 */
[----:B-1----:R0:W-:Y:S01]  /*6ba50*/  STL.64 [R1+0x1f98], R6 ;  /* 0x001f980601007387 */ /* 0x0021e20000100a00 */
[----:B------:R-:W-:Y:S03]  /*6ba60*/  STL.64 [R1+0x1f90], R4 ;  /* 0x001f900401007387 */ /* 0x000fe60000100a00 */
[----:B0-----:R-:W3:Y:S01]  /*6ba70*/  LDL R6, [R1+0xb8] ;  /* 0x0000b80001067983 */ /* 0x001ee20000100800 */
[----:B----4-:R-:W-:Y:S03]  /*6ba80*/  HMMA.16816.F32.BF16 R24, R8, R26, R20 ;  /* 0x0000001a0818723c */ /* 0x010fe60000041814 */
[----:B------:R-:W4:Y:S11]  /*6ba90*/  LDL.LU.64 R20, [R1+0x2170] ;  /* 0x0021700001147983 */ /* 0x000f360000300a00 */
[----:B------:R-:W-:Y:S09]  /*6baa0*/  @!UPT UIADD3 URZ, URZ, URZ, URZ ;  /* 0x0000003f3f3ff290 */ /* 0x000ff2000fffe03f */
[----:B------:R-:W-:Y:S01]  /*6bab0*/  STL.64 [R1+0x720], R24 ;  /* 0x0007201801007387 */ /* 0x000fe20000100a00 */
[----:B------:R0:W-:Y:S03]  /*6bac0*/  STL.64 [R1+0x728], R26 ;  /* 0x0007281a01007387 */ /* 0x0001e60000100a00 */
[----:B0-----:R-:W3:Y:S01]  /*6bad0*/  LDL.LU.64 R26, [R1+0x2168] ;  /* 0x00216800011a7983 */ /* 0x001ee20000300a00 */
[----:B------:R-:W3:Y:S02]  /*6bae0*/  LDL.LU.64 R24, [R1+0x2160] ;  /* 0x0021600001187983 */ /* 0x000ee40000300a00 */
[----:B------:R-:W-:-:S07]  /*6baf0*/  IMAD.MOV.U32 R7, RZ, RZ, R16 ;  /* 0x000000ffff077224 */ /* 0x000fce00078e0010 */
[C---:B---3--:R-:W-:Y:S01]  /*6bb00*/  HMMA.16816.F32.BF16 R4, R8.reuse, R6, R24 ;  /* 0x000000060804723c */ /* 0x048fe20000041818 */
[----:B------:R-:W3:Y:S11]  /*6bb10*/  LDL.LU.64 R24, [R1+0x2158] ;  /* 0x0021580001187983 */ /* 0x000ef60000300a00 */
[----:B------:R-:W-:Y:S11]  /*6bb20*/  @!UPT UIADD3 URZ, URZ, URZ, URZ ;  /* 0x0000003f3f3ff290 */ /* 0x000ff6000fffe03f */
[----:B------:R-:W-:Y:S01]  /*6bb30*/  STL.64 [R1+0x710], R4 ;  /* 0x0007100401007387 */ /* 0x000fe20000100a00 */
[----:B------:R2:W-:Y:S02]  /*6bb40*/  STL.64 [R1+0x718], R6 ;  /* 0x0007180601007387 */ /* 0x0005e40000100a00 */
[----:B------:R-:W4:Y:S01]  /*6bb50*/  LDL.LU R16, [R1+0x3a0] ;  /* 0x0003a00001107983 */ /* 0x000f220000300800 */
[----:B--2---:R-:W-:Y:S11]  /*6bb60*/  HMMA.16816.F32.BF16 R4, R8, R18, R12 ;  /* 0x000000120804723c */ /* 0x004ff6000004180c */
[----:B------:R-:W-:Y:S11]  /*6bb70*/  @!UPT UIADD3 URZ, URZ, URZ, URZ ;  /* 0x0000003f3f3ff290 */ /* 0x000ff6000fffe03f */
[----:B------:R-:W-:Y:S01]  /*6bb80*/  @!UPT UIADD3 URZ, URZ, URZ, URZ ;  /* 0x0000003f3f3ff290 */ /* 0x000fe2000fffe03f */
[----:B------:R-:W-:Y:S01]  /*6bb90*/  STL.64 [R1+0x700], R4 ;  /* 0x0007000401007387 */ /* 0x000fe20000100a00 */
[----:B------:R3:W-:Y:S02]  /*6bba0*/  STL.64 [R1+0x708], R6 ;  /* 0x0007080601007387 */ /* 0x0007e40000100a00 */
[----:B------:R-:W4:Y:S02]  /*6bbb0*/  LDL.LU R17, [R1+0x3a4] ;  /* 0x0003a40001117983 */ /* 0x000f240000300800 */
[----:B------:R-:W2:Y:S01]  /*6bbc0*/  LDL.LU R18, [R1+0x3a8] ;  /* 0x0003a80001127983 */ /* 0x000ea20000300800 */
[----:B------:R-:W2:Y:S01]  /*6bbd0*/  LDL.LU R19, [R1+0x3ac] ;  /* 0x0003ac0001137983 */ /* 0x000ea20000300800 */
[----:B------:R-:W2:Y:S02]  /*6bbe0*/  LDL.LU R12, [R1+0x3e0] ;  /* 0x0003e000010c7983 */ /* 0x000ea40000300800 */
[----:B------:R-:W2:Y:S02]  /*6bbf0*/  LDL.LU R13, [R1+0x3e4] ;  /* 0x0003e400010d7983 */ /* 0x000ea40000300800 */
[----:B------:R-:W2:Y:S01]  /*6bc00*/  LDL.LU R14, [R1+0x3e8] ;  /* 0x0003e800010e7983 */ /* 0x000ea20000300800 */
[----:B------:R-:W2:Y:S01]  /*6bc10*/  LDL.LU R15, [R1+0x3ec] ;  /* 0x0003ec00010f7983 */ /* 0x000ea20000300800 */
[----:B---3--:R-:W-:-:S02]  /*6bc20*/  IMAD.MOV.U32 R6, RZ, RZ, R25 ;  /* 0x000000ffff067224 */ /* 0x008fc400078e0019 */
[----:B------:R-:W-:Y:S01]  /*6bc30*/  IMAD.MOV.U32 R7, RZ, RZ, R24 ;  /* 0x000000ffff077224 */ /* 0x000fe200078e0018 */
[----:B--2---:R0:W-:Y:S01]  /*6bc40*/  STL.64 [R1+0x2100], R14 ;  /* 0x0021000e01007387 */ /* 0x0041e20000100a00 */
[----:B------:R-:W-:Y:S03]  /*6bc50*/  STL.64 [R1+0x20f8], R12 ;  /* 0x0020f80c01007387 */ /* 0x000fe60000100a00 */
[----:B------:R1:W-:Y:S02]  /*6bc60*/  STL.64 [R1+0x2108], R6 ;  /* 0x0021080601007387 */ /* 0x0003e40000100a00 */
[----:B------:R-:W2:Y:S01]  /*6bc70*/  LDL.LU R24, [R1+0x3f0] ;  /* 0x0003f00001187983 */ /* 0x000ea20000300800 */
[----:B------:R-:W2:Y:S01]  /*6bc80*/  LDL.LU R25, [R1+0x3f4] ;  /* 0x0003f40001197983 */ /* 0x000ea20000300800 */
[----:B------:R-:W3:Y:S02]  /*6bc90*/  LDL.LU R26, [R1+0x3f8] ;  /* 0x0003f800011a7983 */ /* 0x000ee40000300800 */
[----:B------:R-:W3:Y:S02]  /*6bca0*/  LDL.LU R27, [R1+0x3fc] ;  /* 0x0003fc00011b7983 */ /* 0x000ee40000300800 */
[----:B---3--:R3:W-:Y:S01]  /*6bcb0*/  STL.64 [R1+0x2118], R26 ;  /* 0x0021181a01007387 */ /* 0x0087e20000100a00 */
[----:B--2---:R-:W-:Y:S02]  /*6bcc0*/  STL.64 [R1+0x2110], R24 ;  /* 0x0021101801007387 */ /* 0x004fe40000100a00 */
[----:B0-----:R-:W2:Y:S02]  /*6bcd0*/  LDL R14, [R1+0x68] ;  /* 0x00006800010e7983 */ /* 0x001ea40000100800 */
[----:B------:R-:W2:Y:S02]  /*6bce0*/  LDL R15, [R1+0x6c] ;  /* 0x00006c00010f7983 */ /* 0x000ea40000100800 */
[----:B--2---:R-:W-:Y:S01]  /*6bcf0*/  STL.64 [R1+0x2120], R14 ;  /* 0x0021200e01007387 */ /* 0x004fe20000100a00 */
[----:B------:R-:W2:Y:S02]  /*6bd00*/  LDL.LU R4, [R1+0x400] ;  /* 0x0004000001047983 */ /* 0x000ea40000300800 */
[----:B------:R-:W2:Y:S02]  /*6bd10*/  LDL.LU R5, [R1+0x404] ;  /* 0x0004040001057983 */ /* 0x000ea40000300800 */
[----:B-1----:R-:W2:Y:S01]  /*6bd20*/  LDL.LU R6, [R1+0x408] ;  /* 0x0004080001067983 */ /* 0x002ea20000300800 */
[----:B------:R-:W2:Y:S01]  /*6bd30*/  LDL.LU R7, [R1+0x40c] ;  /* 0x00040c0001077983 */ /* 0x000ea20000300800 */
[----:B---3--:R-:W-:-:S03]  /*6bd40*/  IMAD.MOV.U32 R27, RZ, RZ, R29 ;  /* 0x000000ffff1b7224 */ /* 0x008fc600078e001d */
[----:B--2---:R0:W-:Y:S01]  /*6bd50*/  STL.64 [R1+0x2130], R6 ;  /* 0x0021300601007387 */ /* 0x0041e20000100a00 */
[----:B------:R-:W-:Y:S02]  /*6bd60*/  STL.64 [R1+0x2128], R4 ;  /* 0x0021280401007387 */ /* 0x000fe40000100a00 */
[----:B------:R-:W2:Y:S02]  /*6bd70*/  LDL R26, [R1+0x78] ;  /* 0x00007800011a7983 */ /* 0x000ea40000100800 */
[----:B--2---:R1:W-:Y:S01]  /*6bd80*/  STL.64 [R1+0x2138], R26 ;  /* 0x0021381a01007387 */ /* 0x0043e20000100a00 */
[----:B0-----:R-:W2:Y:S02]  /*6bd90*/  LDL R6, [R1+0x88] ;  /* 0x0000880001067983 */ /* 0x001ea40000100800 */
[----:B------:R-:W2:Y:S02]  /*6bda0*/  LDL R7, [R1+0x8c] ;  /* 0x00008c0001077983 */ /* 0x000ea40000100800 */
[----:B--2---:R0:W-:Y:S01]  /*6bdb0*/  STL.64 [R1+0x2140], R6 ;  /* 0x0021400601007387 */ /* 0x0041e20000100a00 */
[----:B------:R-:W2:Y:S02]  /*6bdc0*/  LDL.LU R24, [R1+0x420] ;  /* 0x0004200001187983 */ /* 0x000ea40000300800 */
[----:B------:R-:W2:Y:S02]  /*6bdd0*/  LDL.LU R25, [R1+0x424] ;  /* 0x0004240001197983 */ /* 0x000ea40000300800 */
[----:B-1----:R-:W3:Y:S01]  /*6bde0*/  LDL.LU R26, [R1+0x428] ;  /* 0x00042800011a7983 */ /* 0x002ee20000300800 */
[----:B------:R-:W3:Y:S04]  /*6bdf0*/  LDL.LU R27, [R1+0x42c] ;  /* 0x00042c00011b7983 */ /* 0x000ee80000300800 */
[----:B---3--:R-:W-:Y:S01]  /*6be00*/  STL.64 [R1+0x2150], R26 ;  /* 0x0021501a01007387 */ /* 0x008fe20000100a00 */
[----:B--2---:R1:W-:Y:S02]  /*6be10*/  STL.64 [R1+0x2148], R24 ;  /* 0x0021481801007387 */ /* 0x0043e40000100a00 */
[----:B0-----:R-:W2:Y:S02]  /*6be20*/  LDL R6, [R1+0x98] ;  /* 0x0000980001067983 */ /* 0x001ea40000100800 */
[----:B------:R-:W2:Y:S01]  /*6be30*/  LDL R7, [R1+0x9c] ;  /* 0x00009c0001077983 */ /* 0x000ea20000100800 */
[----:B-1----:R-:W2:Y:S01]  /*6be40*/  LDL.LU R24, [R1+0x430] ;  /* 0x0004300001187983 */ /* 0x002ea20000300800 */
[----:B------:R-:W2:Y:S02]  /*6be50*/  LDL.LU R25, [R1+0x434] ;  /* 0x0004340001197983 */ /* 0x000ea40000300800 */
[----:B------:R-:W2:Y:S02]  /*6be60*/  LDL.LU R26, [R1+0x438] ;  /* 0x00043800011a7983 */ /* 0x000ea40000300800 */
[----:B------:R-:W2:Y:S01]  /*6be70*/  LDL.LU R27, [R1+0x43c] ;  /* 0x00043c00011b7983 */ /* 0x000ea20000300800 */
[----:B------:R-:W3:Y:S01]  /*6be80*/  LDL.LU R12, [R1+0x410] ;  /* 0x00041000010c7983 */ /* 0x000ee20000300800 */
[----:B------:R-:W3:Y:S02]  /*6be90*/  LDL.LU R13, [R1+0x414] ;  /* 0x00041400010d7983 */ /* 0x000ee40000300800 */
[----:B------:R-:W3:Y:S02]  /*6bea0*/  LDL.LU R14, [R1+0x418] ;  /* 0x00041800010e7983 */ /* 0x000ee40000300800 */
[----:B------:R-:W3:Y:S01]  /*6beb0*/  LDL.LU R15, [R1+0x41c] ;  /* 0x00041c00010f7983 */ /* 0x000ee20000300800 */
[----:B------:R0:W-:Y:S01]  /*6bec0*/  STL.64 [R1+0x20b0], R18 ;  /* 0x0020b01201007387 */ /* 0x0001e20000100a00 */
[----:B----4-:R-:W-:Y:S02]  /*6bed0*/  STL.64 [R1+0x20a8], R16 ;  /* 0x0020a81001007387 */ /* 0x010fe40000100a00 */
[----:B0-----:R-:W-:-:S02]  /*6bee0*/  IMAD.MOV.U32 R18, RZ, RZ, R28 ;  /* 0x000000ffff127224 */ /* 0x001fc400078e001c */
[----:B------:R-:W-:-:S05]  /*6bef0*/  IMAD.MOV.U32 R19, RZ, RZ, R21 ;  /* 0x000000ffff137224 */ /* 0x000fca00078e0015 */
[----:B------:R0:W-:Y:S02]  /*6bf00*/  STL.64 [R1+0x20c0], R18 ;  /* 0x0020c01201007387 */ /* 0x0001e40000100a00 */
[----:B0-----:R-:W-:Y:S02]  /*6bf10*/  IMAD.MOV.U32 R18, RZ, RZ, R20 ;  /* 0x000000ffff127224 */ /* 0x001fe400078e0014 */
[----:B------:R-:W-:-:S05]  /*6bf20*/  IMAD.MOV.U32 R19, RZ, RZ, R3 ;  /* 0x000000ffff137224 */ /* 0x000fca00078e0003 */
[----:B------:R-:W-:Y:S01]  /*6bf30*/  STL.64 [R1+0x20d8], R18 ;  /* 0x0020d81201007387 */ /* 0x000fe20000100a00 */
[----:B------:R-:W4:Y:S03]  /*6bf40*/  LDL.LU.64 R22, [R1+0x8] ;  /* 0x0000080001167983 */ /* 0x000f260000300a00 */
[----:B----4-:R0:W-:Y:S01]  /*6bf50*/  STL.64 [R1+0x20b8], R22 ;  /* 0x0020b81601007387 */ /* 0x0101e20000100a00 */
[----:B------:R-:W4:Y:S02]  /*6bf60*/  LDL.LU R20, [R1+0x3b0] ;  /* 0x0003b00001147983 */ /* 0x000f240000300800 */
[----:B------:R-:W4:Y:S01]  /*6bf70*/  LDL.LU R21, [R1+0x3b4] ;  /* 0x0003b40001157983 */ /* 0x000f220000300800 */
[----:B0-----:R-:W3:Y:S01]  /*6bf80*/  LDL.LU R22, [R1+0x3b8] ;  /* 0x0003b80001167983 */ /* 0x001ee20000300800 */
[----:B------:R-:W3:Y:S01]  /*6bf90*/  LDL.LU R23, [R1+0x3bc] ;  /* 0x0003bc0001177983 */ /* 0x000ee20000300800 */
[C---:B--2---:R-:W-:Y:S02]  /*6bfa0*/  HMMA.16816.F32.BF16 R4, R8.reuse, R6, R24 ;  /* 0x000000060804723c */ /* 0x044fe40000041818 */
[----:B---3--:R-:W-:Y:S01]  /*6bfb0*/  STL.64 [R1+0x20d0], R22 ;  /* 0x0020d01601007387 */ /* 0x008fe20000100a00 */
[----:B----4-:R0:W-:Y:S03]  /*6bfc0*/  STL.64 [R1+0x20c8], R20 ;  /* 0x0020c81401007387 */ /* 0x0101e60000100a00 */
        /* <DEDUP_REMOVED lines=9> */
[----:B------:R-:W2:Y:S01]  /*6c060*/  LDL.LU R23, [R1+0x3dc] ;  /* 0x0003dc0001177983 */ /* 0x000ea20000300800 */
[----:B------:R-:W3:Y:S01]  /*6c070*/  LDL.LU.64 R26, [R1+0x2150] ;  /* 0x00215000011a7983 */ /* 0x000ee20000300a00 */
[----:B------:R-:W3:Y:S02]  /*6c080*/  LDL.LU.64 R24, [R1+0x2148] ;  /* 0x0021480001187983 */ /* 0x000ee40000300a00 */
[----:B------:R-:W-:Y:S02]  /*6c090*/  STL.64 [R1+0x6f0], R4 ;  /* 0x0006f00401007387 */ /* 0x000fe40000100a00 */
[----:B------:R0:W-:Y:S02]  /*6c0a0*/  STL.64 [R1+0x6f8], R6 ;  /* 0x0006f80601007387 */ /* 0x0001e40000100a00 */
[----:B0-----:R-:W3:Y:S02]  /*6c0b0*/  LDL.LU.64 R6, [R1+0x2140] ;  /* 0x0021400001067983 */ /* 0x001ee40000300a00 */
[C---:B---3--:R-:W-:Y:S02]  /*6c0c0*/  HMMA.16816.F32.BF16 R4, R8.reuse, R6, R24 ;  /* 0x000000060804723c */ /* 0x048fe40000041818 */
[----:B------:R-:W3:Y:S11]  /*6c0d0*/  LDL.LU.64 R26, [R1+0x2138] ;  /* 0x00213800011a7983 */ /* 0x000ef60000300a00 */
[----:B------:R-:W-:Y:S10]  /*6c0e0*/  @!UPT UIADD3 URZ, URZ, URZ, URZ ;  /* 0x0000003f3f3ff290 */ /* 0x000ff4000fffe03f */
[----:B------:R-:W-:Y:S01]  /*6c0f0*/  STL.64 [R1+0x6e0], R4 ;  /* 0x0006e00401007387 */ /* 0x000fe20000100a00 */
[----:B------:R0:W-:Y:S03]  /*6c100*/  STL.64 [R1+0x6e8], R6 ;  /* 0x0006e80601007387 */ /* 0x0001e60000100a00 */
[----:B0-----:R-:W4:Y:S01]  /*6c110*/  LDL.LU.64 R6, [R1+0x2130] ;  /* 0x0021300001067983 */ /* 0x001f220000300a00 */
[----:B------:R-:W4:Y:S01]  /*6c120*/  LDL.LU.64 R4, [R1+0x2128] ;  /* 0x0021280001047983 */ /* 0x000f220000300a00 */
[C---:B---3--:R-:W-:Y:S02]  /*6c130*/  HMMA.16816.F32.BF16 R24, R8.reuse, R26, R12 ;  /* 0x0000001a0818723c */ /* 0x048fe4000004180c */
[----:B------:R-:W4:Y:S11]  /*6c140*/  LDL.LU.64 R14, [R1+0x2120] ;  /* 0x00212000010e7983 */ /* 0x000f360000300a00 */
[----:B------:R-:W-:Y:S10]  /*6c150*/  @!UPT UIADD3 URZ, URZ, URZ, URZ ;  /* 0x0000003f3f3ff290 */ /* 0x000ff4000fffe03f */
[----:B------:R-:W-:Y:S01]  /*6c160*/  STL.64 [R1+0x6d0], R24 ;  /* 0x0006d01801007387 */ /* 0x000fe20000100a00 */
[----:B------:R0:W-:Y:S03]  /*6c170*/  STL.64 [R1+0x6d8], R26 ;  /* 0x0006d81a01007387 */ /* 0x0001e60000100a00 */
[----:B0-----:R-:W3:Y:S01]  /*6c180*/  LDL.LU.64 R26, [R1+0x2118] ;  /* 0x00211800011a7983 */ /* 0x001ee20000300a00 */
[----:B------:R-:W3:Y:S01]  /*6c190*/  LDL.LU.64 R24, [R1+0x2110] ;  /* 0x0021100001187983 */ /* 0x000ee20000300a00 */
[C---:B----4-:R-:W-:Y:S02]  /*6c1a0*/  HMMA.16816.F32.BF16 R12, R8.reuse, R14, R4 ;  /* 0x0000000e080c723c */ /* 0x050fe40000041804 */
        /* <DEDUP_REMOVED lines=10> */
[----:B------:R4:W-:Y:S02]  /*6c250*/  STL.64 [R1+0x738], R6 ;  /* 0x0007380601007387 */ /* 0x0009e40000100a00 */
[C---:B----4-:R-:W-:Y:S01]  /*6c260*/  HMMA.16816.F32.BF16 R4, R8.reuse, R26, R12 ;  /* 0x0000001a0804723c */ /* 0x050fe2000004180c */
[----:B------:R-:W3:Y:S11]  /*6c270*/  LDL.LU R12, [R1+0x380] ;  /* 0x00038000010c7983 */ /* 0x000ef60000300800 */
[----:B------:R-:W-:Y:S11]  /*6c280*/  @!UPT UIADD3 URZ, URZ, URZ, URZ ;  /* 0x0000003f3f3ff290 */ /* 0x000ff6000fffe03f */
[----:B------:R-:W-:Y:S01]  /*6c290*/  STL.64 [R1+0x320], R4 ;  /* 0x0003200401007387 */ /* 0x000fe20000100a00 */
[----:B------:R-:W-:Y:S02]  /*6c2a0*/  STL.64 [R1+0x328], R6 ;  /* 0x0003280601007387 */ /* 0x000fe40000100a00 */
[----:B------:R-:W3:Y:S02]  /*6c2b0*/  LDL.LU R13, [R1+0x384] ;  /* 0x00038400010d7983 */ /* 0x000ee40000300800 */
[----:B------:R-:W4:Y:S01]  /*6c2c0*/  LDL.LU R14, [R1+0x388] ;  /* 0x00038800010e7983 */ /* 0x000f220000300800 */
[----:B------:R-:W4:Y:S01]  /*6c2d0*/  LDL.LU R15, [R1+0x38c] ;  /* 0x00038c00010f7983 */ /* 0x000f220000300800 */
[----:B------:R-:W-:Y:S02]  /*6c2e0*/  IMAD.MOV.U32 R18, RZ, RZ, R2 ;  /* 0x000000ffff127224 */ /* 0x000fe400078e0002 */
[----:B------:R-:W-:Y:S01]  /*6c2f0*/  IMAD.MOV.U32 R19, RZ, RZ, R0 ;  /* 0x000000ffff137224 */ /* 0x000fe200078e0000 */
        /* <DEDUP_REMOVED lines=10> */
[----:B------:R-:W3:Y:S01]  /*6c3a0*/  LDL.LU R4, [R1+0x2d0] ;  /* 0x0002d00001047983 */ /* 0x000ee20000300800 */
[----:B------:R-:W3:Y:S02]  /*6c3b0*/  LDL.LU R5, [R1+0x2d4] ;  /* 0x0002d40001057983 */ /* 0x000ee40000300800 */
[----:B------:R-:W3:Y:S02]  /*6c3c0*/  LDL.LU R6, [R1+0x2d8] ;  /* 0x0002d80001067983 */ /* 0x000ee40000300800 */
[----:B------:R-:W3:Y:S01]  /*6c3d0*/  LDL.LU R7, [R1+0x2dc] ;  /* 0x0002dc0001077983 */ /* 0x000ee20000300800 */
[C---:B--2---:R-:W-:Y:S01]  /*6c3e0*/  HMMA.16816.F32.BF16 R16, R8.reuse, R18, R20 ;  /* 0x000000120810723c */ /* 0x044fe20000041814 */
[----:B---3--:R0:W-:Y:S01]  /*6c3f0*/  STL.64 [R1+0x2058], R6 ;  /* 0x0020580601007387 */ /* 0x0081e20000100a00 */
[----:B------:R-:W-:Y:S03]  /*6c400*/  STL.64 [R1+0x2050], R4 ;  /* 0x0020500401007387 */ /* 0x000fe60000100a00 */
[----:B0-----:R-:W2:Y:S01]  /*6c410*/  LDL.LU.64 R6, [R1+0xc8] ;  /* 0x0000c80001067983 */ /* 0x001ea20000300a00 */
[----:B------:R-:W3:Y:S02]  /*6c420*/  LDL.LU.64 R22, [R1+0x20e8] ;  /* 0x0020e80001167983 */ /* 0x000ee40000300a00 */
[----:B------:R-:W3:Y:S11]  /*6c430*/  LDL.LU.64 R20, [R1+0x20e0] ;  /* 0x0020e00001147983 */ /* 0x000ef60000300a00 */
[----:B------:R-:W-:Y:S04]  /*6c440*/  @!UPT UIADD3 URZ, URZ, URZ, URZ ;  /* 0x0000003f3f3ff290 */ /* 0x000fe8000fffe03f */
        /* <DEDUP_REMOVED lines=25> */
[----:B------:R-:W3:Y:S02]  /*6c5e0*/  LDL.LU.64 R22, [R1+0x2098] ;  /* 0x0020980001167983 */ /* 0x000ee40000300a00 */
[C---:B---3--:R-:W-:Y:S11]  /*6c5f0*/  HMMA.16816.F32.BF16 R12, R8.reuse, R22, R12 ;  /* 0x00000016080c723c */ /* 0x048ff6000004180c */
        /* <DEDUP_REMOVED lines=8> */
[----:B------:R-:W3:Y:S01]  /*6c680*/  LDL.LU R20, [R1+0x2b0] ;  /* 0x0002b00001147983 */ /* 0x000ee20000300800 */
[----:B------:R-:W3:Y:S03]  /*6c690*/  LDL.LU R21, [R1+0x2b4] ;  /* 0x0002b40001157983 */ /* 0x000ee60000300800 */
[----:B0-----:R-:W3:Y:S01]  /*6c6a0*/  LDL.LU R22, [R1+0x2b8] ;  /* 0x0002b80001167983 */ /* 0x001ee20000300800 */
[----:B-1----:R-:W3:Y:S01]  /*6c6b0*/  LDL.LU R23, [R1+0x2bc] ;  /* 0x0002bc0001177983 */ /* 0x002ee20000300800 */
[C---:B--2---:R-:W-:Y:S02]  /*6c6c0*/  HMMA.16816.F32.BF16 R12, R8.reuse, R18, R12 ;  /* 0x00000012080c723c */ /* 0x044fe4000004180c */
[----:B---3--:R-:W-:Y:S01]  /*6c6d0*/  STL.64 [R1+0x2068], R22 ;  /* 0x0020681601007387 */ /* 0x008fe20000100a00 */
[----:B------:R0:W-:Y:S03]  /*6c6e0*/  STL.64 [R1+0x2060], R20 ;  /* 0x0020601401007387 */ /* 0x0001e60000100a00 */
[----:B0-----:R-:W2:Y:S01]  /*6c6f0*/  LDL.LU R20, [R1+0x2e0] ;  /* 0x0002e00001147983 */ /* 0x001ea20000300800 */
[----:B------:R-:W2:Y:S02]  /*6c700*/  LDL.LU R21, [R1+0x2e4] ;  /* 0x0002e40001157983 */ /* 0x000ea40000300800 */
[----:B------:R-:W2:Y:S02]  /*6c710*/  LDL.LU R22, [R1+0x2e8] ;  /* 0x0002e80001167983 */ /* 0x000ea40000300800 */
[----:B------:R-:W2:Y:S11]  /*6c720*/  LDL.LU R23, [R1+0x2ec] ;  /* 0x0002ec0001177983 */ /* 0x000eb60000300800 */
[----:B------:R-:W-:Y:S01]  /*6c730*/  @!UPT UIADD3 URZ, URZ, URZ, URZ ;  /* 0x0000003f3f3ff290 */ /* 0x000fe2000fffe03f */
[----:B------:R-:W-:Y:S01]  /*6c740*/  STL.64 [R1+0x570], R12 ;  /* 0x0005700c01007387 */ /* 0x000fe20000100a00 */
[----:B------:R0:W-:Y:S03]  /*6c750*/  STL.64 [R1+0x578], R14 ;  /* 0x0005780e01007387 */ /* 0x0001e60000100a00 */
[----:B0-----:R-:W4:Y:S01]  /*6c760*/  LDL.LU.64 R14, [R1+0x2080] ;  /* 0x00208000010e7983 */ /* 0x001f220000300a00 */
[----:B------:R-:W-:Y:S02]  /*6c770*/  STL [R1+0x1fac], R18 ;  /* 0x001fac1201007387 */ /* 0x000fe40000100800 */
[----:B------:R0:W-:Y:S02]  /*6c780*/  STL [R1+0x1fa8], R19 ;  /* 0x001fa81301007387 */ /* 0x0001e40000100800 */
[----:B------:R-:W-:Y:S01]  /*6c790*/  STL [R1+0x2040], R16 ;  /* 0x0020401001007387 */ /* 0x000fe20000100800 */
[----:B0-----:R-:W3:Y:S01]  /*6c7a0*/  LDL.LU.64 R18, [R1+0xa8] ;  /* 0x0000a80001127983 */ /* 0x001ee20000300a00 */
[----:B----4-:R-:W-:Y:S03]  /*6c7b0*/  HMMA.16816.F32.BF16 R8, R8, R14, R24 ;  /* 0x0000000e0808723c */ /* 0x010fe60000041818 */
[----:B------:R-:W2:Y:S01]  /*6c7c0*/  LDL.LU.64 R26, [R1+0x2078] ;  /* 0x00207800011a7983 */ /* 0x000ea20000300a00 */
[----:B------:R-:W2:Y:S02]  /*6c7d0*/  LDL.LU.64 R24, [R1+0x2070] ;  /* 0x0020700001187983 */ /* 0x000ea40000300a00 */
[----:B------:R-:W-:-:S02]  /*6c7e0*/  IMAD.MOV.U32 R3, RZ, RZ, R6 ;  /* 0x000000ffff037224 */ /* 0x000fc400078e0006 */
[----:B------:R-:W-:Y:S11]  /*6c7f0*/  IMAD.MOV.U32 R2, RZ, RZ, R7 ;  /* 0x000000ffff027224 */ /* 0x000ff600078e0007 */
[----:B------:R-:W-:Y:S04]  /*6c800*/  @!UPT UIADD3 URZ, URZ, URZ, URZ ;  /* 0x0000003f3f3ff290 */ /* 0x000fe8000fffe03f */
[----:B------:R0:W-:Y:S01]  /*6c810*/  STL.64 [R1+0x550], R8 ;  /* 0x0005500801007387 */ /* 0x0001e20000100a00 */
[----:B------:R1:W-:Y:S03]  /*6c820*/  STL.64 [R1+0x558], R10 ;  /* 0x0005580a01007387 */ /* 0x0003e60000100a00 */
[----:B0-----:R-:W3:Y:S01]  /*6c830*/  LDL.LU R8, [R1+0x2c0] ;  /* 0x0002c00001087983 */ /* 0x001ee20000300800 */
[----:B------:R-:W3:Y:S02]  /*6c840*/  LDL.LU R9, [R1+0x2c4] ;  /* 0x0002c40001097983 */ /* 0x000ee40000300800 */
[----:B-1----:R-:W3:Y:S02]  /*6c850*/  LDL.LU R10, [R1+0x2c8] ;  /* 0x0002c800010a7983 */ /* 0x002ee40000300800 */
[----:B------:R-:W3:Y:S01]  /*6c860*/  LDL.LU R11, [R1+0x2cc] ;  /* 0x0002cc00010b7983 */ /* 0x000ee20000300800 */
[----:B------:R0:W-:Y:S04]  /*6c870*/  STL.64 [R1+0x1fa0], R14 ;  /* 0x001fa00e01007387 */ /* 0x0001e80000100a00 */
[----:B0-----:R-:W4:Y:S01]  /*6c880*/  LDL.LU.64 R14, [R1+0xb8] ;  /* 0x0000b800010e7983 */ /* 0x001f220000300a00 */
[C---:B--2---:R-:W-:Y:S11]  /*6c890*/  HMMA.16816.F32.BF16 R20, R24.reuse, R6, R20 ;  /* 0x000000061814723c */ /* 0x044ff60000041814 */
[----:B------:R-:W-:Y:S11]  /*6c8a0*/  @!UPT UIADD3 URZ, URZ, URZ, URZ ;  /* 0x0000003f3f3ff290 */ /* 0x000ff6000fffe03f */
[----:B------:R-:W-:Y:S01]  /*6c8b0*/  @!UPT UIADD3 URZ, URZ, URZ, URZ ;  /* 0x0000003f3f3ff290 */ /* 0x000fe2000fffe03f */
[----:B------:R-:W-:Y:S01]  /*6c8c0*/  STL.64 [R1+0x6b0], R20 ;  /* 0x0006b01401007387 */ /* 0x000fe20000100a00 */
[----:B------:R0:W-:Y:S03]  /*6c8d0*/  STL.64 [R1+0x6b8], R22 ;  /* 0x0006b81601007387 */ /* 0x0001e60000100a00 */
[----:B0-----:R-:W2:Y:S01]  /*6c8e0*/  LDL.LU.64 R22, [R1+0x2068] ;  /* 0x0020680001167983 */ /* 0x001ea20000300a00 */
[----:B------:R-:W2:Y:S02]  /*6c8f0*/  LDL.LU.64 R20, [R1+0x2060] ;  /* 0x0020600001147983 */ /* 0x000ea40000300a00 */
[----:B------:R-:W4:Y:S02]  /*6c900*/  LDL.LU.64 R6, [R1+0x2058] ;  /* 0x0020580001067983 */ /* 0x000f240000300a00 */
[----:B------:R-:W4:Y:S01]  /*6c910*/  LDL.LU.64 R4, [R1+0x2050] ;  /* 0x0020500001047983 */ /* 0x000f220000300a00 */
[C---:B---3--:R-:W-:Y:S01]  /*6c920*/  HMMA.16816.F32.BF16 R8, R24.reuse, R18, R8 ;  /* 0x000000121808723c */ /* 0x048fe20000041808 */
[----:B------:R-:W-:Y:S01]  /*6c930*/  STL [R1+0x1fb4], R2 ;  /* 0x001fb40201007387 */ /* 0x000fe20000100800 */
[----:B------:R-:W-:Y:S06]  /*6c940*/  STL [R1+0x1fb0], R3 ;  /* 0x001fb00301007387 */ /* 0x000fec0000100800 */
[C---:B----4-:R-:W-:Y:S11]  /*6c950*/  HMMA.16816.F32.BF16 R4, R24.reuse, R14, R4 ;  /* 0x0000000e1804723c */ /* 0x050ff60000041804 */
[----:B------:R-:W-:Y:S11]  /*6c960*/  @!UPT UIADD3 URZ, URZ, URZ, URZ ;  /* 0x0000003f3f3ff290 */ /* 0x000ff6000fffe03f */
[----:B------:R-:W-:Y:S01]  /*6c970*/  @!UPT UIADD3 URZ, URZ, URZ, URZ ;  /* 0x0000003f3f3ff290 */ /* 0x000fe2000fffe03f */
[----:B------:R0:W-:Y:S01]  /*6c980*/  STL.64 [R1+0x6a0], R4 ;  /* 0x0006a00401007387 */ /* 0x0001e20000100a00 */
[----:B------:R1:W-:Y:S02]  /*6c990*/  STL.64 [R1+0x6a8], R6 ;  /* 0x0006a80601007387 */ /* 0x0003e40000100a00 */
[----:B0-----:R-:W-:Y:S02]  /*6c9a0*/  IMAD.MOV.U32 R4, RZ, RZ, R15 ;  /* 0x000000ffff047224 */ /* 0x001fe400078e000f */
[----:B------:R-:W-:Y:S02]  /*6c9b0*/  IMAD.MOV.U32 R5, RZ, RZ, R14 ;  /* 0x000000ffff057224 */ /* 0x000fe400078e000e */
[----:B-1----:R-:W-:Y:S01]  /*6c9c0*/  IMAD.MOV.U32 R7, RZ, RZ, R18 ;  /* 0x000000ffff077224 */ /* 0x002fe200078e0012 */
[----:B------:R-:W-:Y:S02]  /*6c9d0*/  STL [R1+0x1fbc], R4 ;  /* 0x001fbc0401007387 */ /* 0x000fe40000100800 */
[----:B------:R-:W-:Y:S02]  /*6c9e0*/  STL [R1+0x1fb8], R5 ;  /* 0x001fb80501007387 */ /* 0x000fe40000100800 */
[----:B------:R-:W-:Y:S02]  /*6c9f0*/  STL.64 [R1+0x680], R8 ;  /* 0x0006800801007387 */ /* 0x000fe40000100a00 */
[----:B------:R-:W-:Y:S01]  /*6ca00*/  IMAD.MOV.U32 R6, RZ, RZ, R19 ;  /* 0x000000ffff067224 */ /* 0x000fe200078e0013 */
[----:B------:R-:W-:Y:S01]  /*6ca10*/  STL.64 [R1+0x688], R10 ;  /* 0x0006880a01007387 */ /* 0x000fe20000100a00 */
[----:B------:R-:W3:Y:S03]  /*6ca20*/  LDL.LU.64 R18, [R1+0x78] ;  /* 0x0000780001127983 */ /* 0x000ee60000300a00 */
[----:B---3--:R0:W-:Y:S04]  /*6ca30*/  STL.64 [R1+0x2048], R18 ;  /* 0x0020481201007387 */ /* 0x0081e80000100a00 */
[----:B0-----:R-:W3:Y:S01]  /*6ca40*/  LDL.LU.64 R18, [R1+0x88] ;  /* 0x0000880001127983 */ /* 0x001ee20000300a00 */
[----:B------:R0:W-:Y:S03]  /*6ca50*/  STL.64 [R1+0x2018], R6 ;  /* 0x0020180601007387 */ /* 0x0001e60000100a00 */
[----:B0-----:R-:W2:Y:S01]  /*6ca60*/  LDL.LU.64 R6, [R1+0x98] ;  /* 0x0000980001067983 */ /* 0x001ea20000300a00 */
[----:B------:R-:W-:Y:S01]  /*6ca70*/  STL [R1+0x1cfc], R8 ;  /* 0x001cfc0801007387 */ /* 0x000fe20000100800 */
[----:B--2---:R-:W-:Y:S01]  /*6ca80*/  HMMA.16816.F32.BF16 R20, R24, R6, R20 ;  /* 0x000000061814723c */ /* 0x004fe20000041814 */
[----:B------:R-:W-:-:S02]  /*6ca90*/  IMAD.MOV.U32 R13, RZ, RZ, R6 ;  /* 0x000000ffff0d7224 */ /* 0x000fc400078e0006 */
[----:B------:R-:W-:Y:S11]  /*6caa0*/  IMAD.MOV.U32 R12, RZ, RZ, R7 ;  /* 0x000000ffff0c7224 */ /* 0x000ff600078e0007 */
[----:B------:R-:W-:Y:S09]  /*6cab0*/  @!UPT UIADD3 URZ, URZ, URZ, URZ ;  /* 0x0000003f3f3ff290 */ /* 0x000ff2000fffe03f */
[----:B------:R-:W-:Y:S01]  /*6cac0*/  STL.64 [R1+0x670], R20 ;  /* 0x0006701401007387 */ /* 0x000fe20000100a00 */
[----:B------:R-:W-:Y:S02]  /*6cad0*/  STL.64 [R1+0x678], R22 ;  /* 0x0006781601007387 */ /* 0x000fe40000100a00 */
[----:B------:R-:W2:Y:S02]  /*6cae0*/  LDL.LU R4, [R1+0x260] ;  /* 0x0002600001047983 */ /* 0x000ea40000300800 */
[----:B------:R-:W2:Y:S01]  /*6caf0*/  LDL.LU R5, [R1+0x264] ;  /* 0x0002640001057983 */ /* 0x000ea20000300800 */
[----:B------:R-:W4:Y:S01]  /*6cb00*/  LDL.LU R6, [R1+0x268] ;  /* 0x0002680001067983 */ /* 0x000f220000300800 */
[----:B------:R-:W4:Y:S03]  /*6cb10*/  LDL.LU R7, [R1+0x26c] ;  /* 0x00026c0001077983 */ /* 0x000f260000300800 */
[----:B----4-:R0:W-:Y:S01]  /*6cb20*/  STL.64 [R1+0x2028], R6 ;  /* 0x0020280601007387 */ /* 0x0101e20000100a00 */
[----:B--2---:R1:W-:Y:S03]  /*6cb30*/  STL.64 [R1+0x2020], R4 ;  /* 0x0020200401007387 */ /* 0x0043e60000100a00 */
[----:B0-----:R-:W2:Y:S04]  /*6cb40*/  LDL.LU.64 R6, [R1+0x58] ;  /* 0x0000580001067983 */ /* 0x001ea80000300a00 */
[----:B--2---:R0:W-:Y:S01]  /*6cb50*/  STL.64 [R1+0x2038], R6 ;  /* 0x0020380601007387 */ /* 0x0041e20000100a00 */
[----:B-1----:R-:W2:Y:S02]  /*6cb60*/  LDL.LU R4, [R1+0x280] ;  /* 0x0002800001047983 */ /* 0x002ea40000300800 */
[----:B------:R-:W2:Y:S01]  /*6cb70*/  LDL.LU R5, [R1+0x284] ;  /* 0x0002840001057983 */ /* 0x000ea20000300800 */
[----:B0-----:R-:W2:Y:S01]  /*6cb80*/  LDL.LU R6, [R1+0x288] ;  /* 0x0002880001067983 */ /* 0x001ea20000300800 */
[----:B------:R-:W2:Y:S02]  /*6cb90*/  LDL.LU R7, [R1+0x28c] ;  /* 0x00028c0001077983 */ /* 0x000ea40000300800 */
[----:B------:R-:W4:Y:S02]  /*6cba0*/  LDL.LU.64 R22, [R1+0x38] ;  /* 0x0000380001167983 */ /* 0x000f240000300a00 */
[----:B----4-:R0:W-:Y:S04]  /*6cbb0*/  STL.64 [R1+0x2010], R22 ;  /* 0x0020101601007387 */ /* 0x0101e80000100a00 */
[----:B0-----:R-:W4:Y:S01]  /*6cbc0*/  LDL.LU.64 R22, [R1+0x48] ;  /* 0x0000480001167983 */ /* 0x001f220000300a00 */
[----:B------:R-:W-:-:S03]  /*6cbd0*/  IMAD.MOV.U32 R9, RZ, RZ, R20 ;  /* 0x000000ffff097224 */ /* 0x000fc600078e0014 */
[----:B----4-:R0:W-:Y:S01]  /*6cbe0*/  STL.64 [R1+0x2030], R22 ;  /* 0x0020301601007387 */ /* 0x0101e20000100a00 */
[----:B------:R-:W4:Y:S02]  /*6cbf0*/  LDL.LU R20, [R1+0x270] ;  /* 0x0002700001147983 */ /* 0x000f240000300800 */
[----:B------:R-:W4:Y:S01]  /*6cc00*/  LDL.LU R21, [R1+0x274] ;  /* 0x0002740001157983 */ /* 0x000f220000300800 */
[----:B0-----:R-:W4:Y:S01]  /*6cc10*/  LDL.LU R22, [R1+0x278] ;  /* 0x0002780001167983 */ /* 0x001f220000300800 */
[----:B------:R-:W4:Y:S02]  /*6cc20*/  LDL.LU R23, [R1+0x27c] ;  /* 0x00027c0001177983 */ /* 0x000f240000300800 */
[----:B------:R0:W-:Y:S02]  /*6cc30*/  STL [R1+0x1d00], R9 ;  /* 0x001d000901007387 */ /* 0x0001e40000100800 */
[----:B------:R-:W2:Y:S01]  /*6cc40*/  LDL.LU R8, [R1+0x2a0] ;  /* 0x0002a00001087983 */ /* 0x000ea20000300800 */
[----:B0-----:R-:W2:Y:S01]  /*6cc50*/  LDL.LU R9, [R1+0x2a4] ;  /* 0x0002a40001097983 */ /* 0x001ea20000300800 */
[----:B------:R-:W2:Y:S02]  /*6cc60*/  LDL.LU R10, [R1+0x2a8] ;  /* 0x0002a800010a7983 */ /* 0x000ea40000300800 */
[----:B------:R-:W2:Y:S02]  /*6cc70*/  LDL.LU R11, [R1+0x2ac] ;  /* 0x0002ac00010b7983 */ /* 0x000ea40000300800 */
[----:B---3--:R-:W-:-:S02]  /*6cc80*/  IMAD.MOV.U32 R15, RZ, RZ, R18 ;  /* 0x000000ffff0f7224 */ /* 0x008fc400078e0012 */
[----:B------:R-:W-:Y:S01]  /*6cc90*/  IMAD.MOV.U32 R14, RZ, RZ, R19 ;  /* 0x000000ffff0e7224 */ /* 0x000fe200078e0013 */
[C---:B--2---:R-:W-:Y:S01]  /*6cca0*/  HMMA.16816.F32.BF16 R8, R24.reuse, R18, R8 ;  /* 0x000000121808723c */ /* 0x044fe20000041808 */
[----:B------:R-:W2:Y:S11]  /*6ccb0*/  LDL.LU.64 R18, [R1+0x2048] ;  /* 0x0020480001127983 */ /* 0x000eb60000300a00 */
[----:B------:R-:W-:Y:S11]  /*6ccc0*/  @!UPT UIADD3 URZ, URZ, URZ, URZ ;  /* 0x0000003f3f3ff290 */ /* 0x000ff6000fffe03f */
[----:B------:R-:W-:Y:S01]  /*6ccd0*/  STL.64 [R1+0x660], R8 ;  /* 0x0006600801007387 */ /* 0x000fe20000100a00 */
[----:B------:R0:W-:Y:S02]  /*6cce0*/  STL.64 [R1+0x668], R10 ;  /* 0x0006680a01007387 */ /* 0x0001e40000100a00 */
[----:B------:R1:W-:Y:S02]  /*6ccf0*/  STL.64 [R1+0x1fd0], R14 ;  /* 0x001fd00e01007387 */ /* 0x0003e40000100a00 */
[----:B------:R-:W-:Y:S02]  /*6cd00*/  STL.64 [R1+0x1fc8], R12 ;  /* 0x001fc80c01007387 */ /* 0x000fe40000100a00 */
[----:B0-----:R-:W-:Y:S01]  /*6cd10*/  IMAD.MOV.U32 R10, RZ, RZ, R8 ;  /* 0x000000ffff0a7224 */ /* 0x001fe200078e0008 */
[----:B-1----:R-:W3:Y:S04]  /*6cd20*/  LDL.LU.64 R14, [R1+0x68] ;  /* 0x00006800010e7983 */ /* 0x002ee80000300a00 */
[----:B------:R0:W-:Y:S01]  /*6cd30*/  STL [R1+0x1d04], R10 ;  /* 0x001d040a01007387 */ /* 0x0001e20000100800 */
[----:B------:R-:W4:Y:S02]  /*6cd40*/  LDL.LU R8, [R1+0x290] ;  /* 0x0002900001087983 */ /* 0x000f240000300800 */
[----:B------:R-:W4:Y:S01]  /*6cd50*/  LDL.LU R9, [R1+0x294] ;  /* 0x0002940001097983 */ /* 0x000f220000300800 */
[----:B0-----:R-:W4:Y:S01]  /*6cd60*/  LDL.LU R10, [R1+0x298] ;  /* 0x00029800010a7983 */ /* 0x001f220000300800 */
[----:B------:R-:W4:Y:S02]  /*6cd70*/  LDL.LU R11, [R1+0x29c] ;  /* 0x00029c00010b7983 */ /* 0x000f240000300800 */
[----:B------:R-:W4:Y:S02]  /*6cd80*/  LDL.LU R16, [R1+0x2040] ;  /* 0x0020400001107983 */ /* 0x000f240000300800 */
[----:B--2---:R-:W-:Y:S01]  /*6cd90*/  IMAD.MOV.U32 R17, RZ, RZ, R19 ;  /* 0x000000ffff117224 */ /* 0x004fe200078e0013 */
[C---:B---3--:R-:W-:Y:S08]  /*6cda0*/  HMMA.16816.F32.BF16 R4, R24.reuse, R14, R4 ;  /* 0x0000000e1804723c */ /* 0x048ff00000041804 */
[----:B----4-:R-:W-:Y:S01]  /*6cdb0*/  HMMA.16816.F32.BF16 R8, R24, R18, R8 ;  /* 0x000000121808723c */ /* 0x010fe20000041808 */
[----:B------:R-:W-:-:S06]  /*6cdc0*/  IMAD.MOV.U32 R29, RZ, RZ, R15 ;  /* 0x000000ffff1d7224 */ /* 0x000fcc00078e000f */
[----:B------:R-:W-:Y:S11]  /*6cdd0*/  IMAD.MOV.U32 R19, RZ, RZ, R14 ;  /* 0x000000ffff137224 */ /* 0x000ff600078e000e */
[----:B------:R-:W-:Y:S05]  /*6cde0*/  @!UPT UIADD3 URZ, URZ, URZ, URZ ;  /* 0x0000003f3f3ff290 */ /* 0x000fea000fffe03f */
[----:B------:R-:W-:Y:S01]  /*6cdf0*/  STL.64 [R1+0x650], R8 ;  /* 0x0006500801007387 */ /* 0x000fe20000100a00 */
[----:B------:R0:W-:Y:S02]  /*6ce00*/  STL.64 [R1+0x658], R10 ;  /* 0x0006580a01007387 */ /* 0x0001e40000100a00 */
[----:B0-----:R-:W-:-:S05]  /*6ce10*/  IMAD.MOV.U32 R11, RZ, RZ, R8 ;  /* 0x000000ffff0b7224 */ /* 0x001fca00078e0008 */
[----:B------:R0:W-:Y:S01]  /*6ce20*/  STL [R1+0x1d08], R11 ;  /* 0x001d080b01007387 */ /* 0x0001e20000100800 */
[----:B------:R-:W2:Y:S02]  /*6ce30*/  LDL.LU R8, [R1+0x250] ;  /* 0x0002500001087983 */ /* 0x000ea40000300800 */
[----:B------:R-:W2:Y:S02]  /*6ce40*/  LDL.LU R9, [R1+0x254] ;  /* 0x0002540001097983 */ /* 0x000ea40000300800 */
[----:B------:R-:W2:Y:S01]  /*6ce50*/  LDL.LU R10, [R1+0x258] ;  /* 0x00025800010a7983 */ /* 0x000ea20000300800 */
[----:B0-----:R-:W2:Y:S01]  /*6ce60*/  LDL.LU R11, [R1+0x25c] ;  /* 0x00025c00010b7983 */ /* 0x001ea20000300800 */
[----:B------:R-:W-:Y:S02]  /*6ce70*/  STL.64 [R1+0x640], R4 ;  /* 0x0006400401007387 */ /* 0x000fe40000100a00 */
[----:B------:R0:W-:Y:S02]  /*6ce80*/  STL.64 [R1+0x648], R6 ;  /* 0x0006480601007387 */ /* 0x0001e40000100a00 */
[----:B0-----:R-:W3:Y:S01]  /*6ce90*/  LDL.LU.64 R6, [R1+0x2038] ;  /* 0x0020380001067983 */ /* 0x001ee20000300a00 */
[----:B------:R-:W4:Y:S02]  /*6cea0*/  LDL.LU R12, [R1+0x220] ;  /* 0x00022000010c7983 */ /* 0x000f240000300800 */
[----:B------:R-:W4:Y:S02]  /*6ceb0*/  LDL.LU R13, [R1+0x224] ;  /* 0x00022400010d7983 */ /* 0x000f240000300800 */
[----:B------:R-:W2:Y:S01]  /*6cec0*/  LDL.LU R14, [R1+0x228] ;  /* 0x00022800010e7983 */ /* 0x000ea20000300800 */
[----:B------:R-:W2:Y:S04]  /*6ced0*/  LDL.LU R15, [R1+0x22c] ;  /* 0x00022c00010f7983 */ /* 0x000ea80000300800 */
[----:B--2---:R0:W-:Y:S01]  /*6cee0*/  STL.64 [R1+0x1fe0], R14 ;  /* 0x001fe00e01007387 */ /* 0x0041e20000100a00 */
[----:B----4-:R-:W-:Y:S03]  /*6cef0*/  STL.64 [R1+0x1fd8], R12 ;  /* 0x001fd80c01007387 */ /* 0x010fe60000100a00 */
[----:B0-----:R-:W2:Y:S01]  /*6cf00*/  LDL.LU.64 R14, [R1+0x18] ;  /* 0x00001800010e7983 */ /* 0x001ea20000300a00 */
[----:B---3--:R-:W-:Y:S01]  /*6cf10*/  HMMA.16816.F32.BF16 R20, R24, R6, R20 ;  /* 0x000000061814723c */ /* 0x008fe20000041814 */
[----:B------:R-:W-:-:S02]  /*6cf20*/  IMAD.MOV.U32 R28, RZ, RZ, R18 ;  /* 0x000000ffff1c7224 */ /* 0x000fc400078e0012 */
[----:B------:R-:W-:Y:S02]  /*6cf30*/  IMAD.MOV.U32 R3, RZ, RZ, R6 ;  /* 0x000000ffff037224 */ /* 0x000fe400078e0006 */
[----:B------:R-:W-:Y:S01]  /*6cf40*/  IMAD.MOV.U32 R18, RZ, RZ, R7 ;  /* 0x000000ffff127224 */ /* 0x000fe200078e0007 */
[----:B--2---:R0:W-:Y:S04]  /*6cf50*/  STL.64 [R1+0x1ff8], R14 ;  /* 0x001ff80e01007387 */ /* 0x0041e80000100a00 */
[----:B0-----:R-:W2:Y:S11]  /*6cf60*/  LDL.LU.64 R14, [R1+0x28] ;  /* 0x00002800010e7983 */ /* 0x001eb60000300a00 */
[----:B------:R-:W-:Y:S02]  /*6cf70*/  @!UPT UIADD3 URZ, URZ, URZ, URZ ;  /* 0x0000003f3f3ff290 */ /* 0x000fe4000fffe03f */
[----:B------:R-:W-:Y:S02]  /*6cf80*/  STL.64 [R1+0x6c0], R20 ;  /* 0x0006c01401007387 */ /* 0x000fe40000100a00 */
[----:B------:R0:W-:Y:S02]  /*6cf90*/  STL.64 [R1+0x6c8], R22 ;  /* 0x0006c81601007387 */ /* 0x0001e40000100a00 */
[----:B0-----:R-:W3:Y:S01]  /*6cfa0*/  LDL.LU.64 R22, [R1+0x2030] ;  /* 0x0020300001167983 */ /* 0x001ee20000300a00 */
[----:B------:R-:W3:Y:S02]  /*6cfb0*/  LDL.LU.64 R6, [R1+0x2028] ;  /* 0x0020280001067983 */ /* 0x000ee40000300a00 */
[----:B------:R-:W3:Y:S02]  /*6cfc0*/  LDL.LU.64 R4, [R1+0x2020] ;  /* 0x0020200001047983 */ /* 0x000ee40000300a00 */
[C---:B---3--:R-:W-:Y:S01]  /*6cfd0*/  HMMA.16816.F32.BF16 R4, R24.reuse, R22, R4 ;  /* 0x000000161804723c */ /* 0x048fe20000041804 */
[----:B------:R-:W-:Y:S11]  /*6cfe0*/  IMAD.MOV.U32 R2, RZ, RZ, R23 ;  /* 0x000000ffff027224 */ /* 0x000ff600078e0017 */
[----:B------:R-:W-:Y:S11]  /*6cff0*/  @!UPT UIADD3 URZ, URZ, URZ, URZ ;  /* 0x0000003f3f3ff290 */ /* 0x000ff6000fffe03f */
[----:B------:R0:W-:Y:S01]  /*6d000*/  STL.64 [R1+0x530], R4 ;  /* 0x0005300401007387 */ /* 0x0001e20000100a00 */
[----:B------:R1:W-:Y:S02]  /*6d010*/  STL.64 [R1+0x538], R6 ;  /* 0x0005380601007387 */ /* 0x0003e40000100a00 */
[----:B0-----:R-:W-:Y:S01]  /*6d020*/  IMAD.MOV.U32 R5, RZ, RZ, R22 ;  /* 0x000000ffff057224 */ /* 0x001fe200078e0016 */
[----:B-1----:R-:W3:Y:S01]  /*6d030*/  LDL.LU.64 R6, [R1+0x2018] ;  /* 0x0020180001067983 */ /* 0x002ee20000300a00 */
[----:B------:R-:W4:Y:S02]  /*6d040*/  LDL.LU.64 R22, [R1+0x2010] ;  /* 0x0020100001167983 */ /* 0x000f240000300a00 */
[C---:B----4-:R-:W-:Y:S01]  /*6d050*/  HMMA.16816.F32.BF16 R8, R24.reuse, R22, R8 ;  /* 0x000000161808723c */ /* 0x050fe20000041808 */
[----:B------:R-:W-:Y:S11]  /*6d060*/  IMAD.MOV.U32 R4, RZ, RZ, R22 ;  /* 0x000000ffff047224 */ /* 0x000ff600078e0016 */
[----:B------:R-:W-:Y:S11]  /*6d070*/  @!UPT UIADD3 URZ, URZ, URZ, URZ ;  /* 0x0000003f3f3ff290 */ /* 0x000ff6000fffe03f */
[----:B------:R-:W-:Y:S01]  /*6d080*/  STL.64 [R1+0x520], R8 ;  /* 0x0005200801007387 */ /* 0x000fe20000100a00 */
[----:B------:R-:W-:Y:S02]  /*6d090*/  STL.64 [R1+0x528], R10 ;  /* 0x0005280a01007387 */ /* 0x000fe40000100a00 */
[----:B---3--:R-:W-:Y:S02]  /*6d0a0*/  STL.64 [R1+0x1ff0], R6 ;  /* 0x001ff00601007387 */ /* 0x008fe40000100a00 */
[----:B------:R0:W-:Y:S02]  /*6d0b0*/  STL.64 [R1+0x1fe8], R4 ;  /* 0x001fe80401007387 */ /* 0x0001e40000100a00 */
[----:B0-----:R-:W3:Y:S01]  /*6d0c0*/  LDL.LU R4, [R1+0x230] ;  /* 0x0002300001047983 */ /* 0x001ee20000300800 */
[----:B------:R-:W3:Y:S02]  /*6d0d0*/  LDL.LU R5, [R1+0x234] ;  /* 0x0002340001057983 */ /* 0x000ee40000300800 */
[----:B------:R-:W4:Y:S02]  /*6d0e0*/  LDL.LU R6, [R1+0x238] ;  /* 0x0002380001067983 */ /* 0x000f240000300800 */
[----:B------:R-:W4:Y:S02]  /*6d0f0*/  LDL.LU R7, [R1+0x23c] ;  /* 0x00023c0001077983 */ /* 0x000f240000300800 */
[----:B----4-:R-:W-:Y:S01]  /*6d100*/  STL.64 [R1+0x2008], R6 ;  /* 0x0020080601007387 */ /* 0x010fe20000100a00 */
[----:B---3--:R0:W-:Y:S03]  /*6d110*/  STL.64 [R1+0x2000], R4 ;  /* 0x0020000401007387 */ /* 0x0081e60000100a00 */
[----:B0-----:R-:W2:Y:S01]  /*6d120*/  LDL.LU R4, [R1+0x240] ;  /* 0x0002400001047983 */ /* 0x001ea20000300800 */
[----:B------:R-:W2:Y:S02]  /*6d130*/  LDL.LU R5, [R1+0x244] ;  /* 0x0002440001057983 */ /* 0x000ea40000300800 */
[----:B------:R-:W2:Y:S02]  /*6d140*/  LDL.LU R6, [R1+0x248] ;  /* 0x0002480001067983 */ /* 0x000ea40000300800 */
[----:B------:R-:W2:Y:S01]  /*6d150*/  LDL.LU R7, [R1+0x24c] ;  /* 0x00024c0001077983 */ /* 0x000ea20000300800 */
[----:B------:R-:W3:Y:S01]  /*6d160*/  LDL.LU R8, [R1+0xd0] ;  /* 0x0000d00001087983 */ /* 0x000ee20000300800 */
        /* <DEDUP_REMOVED lines=8> */
[----:B------:R-:W4:Y:S01]  /*6d1f0*/  LDL.LU R11, [R1+0xfc] ;  /* 0x0000fc00010b7983 */ /* 0x000f220000300800 */
[----:B--2---:R-:W-:Y:S01]  /*6d200*/  HMMA.16816.F32.BF16 R4, R24, R14, R4 ;  /* 0x0000000e1804723c */ /* 0x004fe20000041804 */
[----:B----4-:R0:W-:Y:S01]  /*6d210*/  STL.64 [R1+0x1e58], R10 ;  /* 0x001e580a01007387 */ /* 0x0101e20000100a00 */
[----:B---3--:R1:W-:Y:S02]  /*6d220*/  STL.64 [R1+0x1e50], R8 ;  /* 0x001e500801007387 */ /* 0x0083e40000100a00 */
[----:B0-----:R-:W-:-:S02]  /*6d230*/  IMAD.MOV.U32 R10, RZ, RZ, R16 ;  /* 0x000000ffff0a7224 */ /* 0x001fc400078e0010 */
[----:B------:R-:W-:Y:S01]  /*6d240*/  IMAD.MOV.U32 R11, RZ, RZ, R0 ;  /* 0x000000ffff0b7224 */ /* 0x000fe200078e0000 */
[----:B------:R-:W2:Y:S01]  /*6d250*/  LDL.LU R16, [R1+0xb94] ;  /* 0x000b940001107983 */ /* 0x000ea20000300800 */
[----:B------:R-:W3:Y:S02]  /*6d260*/  LDL.LU R20, [R1+0xa04] ;  /* 0x000a040001147983 */ /* 0x000ee40000300800 */
[----:B------:R-:W4:Y:S11]  /*6d270*/  LDL.LU R0, [R1+0xb8c] ;  /* 0x000b8c0001007983 */ /* 0x000f360000300800 */
[----:B------:R-:W-:Y:S02]  /*6d280*/  @!UPT UIADD3 URZ, URZ, URZ, URZ ;  /* 0x0000003f3f3ff290 */ /* 0x000fe4000fffe03f */
[----:B------:R-:W-:Y:S01]  /*6d290*/  STL.64 [R1+0x510], R4 ;  /* 0x0005100401007387 */ /* 0x000fe20000100a00 */
[----:B------:R0:W-:Y:S01]  /*6d2a0*/  STL.64 [R1+0x518], R6 ;  /* 0x0005180601007387 */ /* 0x0001e20000100a00 */
[----:B-1----:R-:W-:Y:S02]  /*6d2b0*/  IMAD.MOV.U32 R9, RZ, RZ, R14 ;  /* 0x000000ffff097224 */ /* 0x002fe400078e000e */
[----:B------:R-:W-:Y:S01]  /*6d2c0*/  IMAD.MOV.U32 R8, RZ, RZ, R15 ;  /* 0x000000ffff087224 */ /* 0x000fe200078e000f */
[----:B0-----:R-:W2:Y:S01]  /*6d2d0*/  LDL.LU.64 R6, [R1+0x2008] ;  /* 0x0020080001067983 */ /* 0x001ea20000300a00 */
[----:B------:R-:W2:Y:S02]  /*6d2e0*/  LDL.LU.64 R4, [R1+0x2000] ;  /* 0x0020000001047983 */ /* 0x000ea40000300a00 */
[----:B------:R-:W2:Y:S02]  /*6d2f0*/  LDL.LU.64 R14, [R1+0x1ff8] ;  /* 0x001ff800010e7983 */ /* 0x000ea40000300a00 */
[----:B------:R-:W-:Y:S01]  /*6d300*/  IMAD.MOV.U32 R21, RZ, RZ, R23 ;  /* 0x000000ffff157224 */ /* 0x000fe200078e0017 */
        /* <DEDUP_REMOVED lines=15> */
[----:B0-----:R-:W2:Y:S01]  /*6d400*/  LDL.LU.64 R14, [R1+0x1fd0] ;  /* 0x001fd000010e7983 */ /* 0x001ea20000300a00 */
[----:B------:R-:W2:Y:S02]  /*6d410*/  LDL.LU.64 R12, [R1+0x1fc8] ;  /* 0x001fc800010c7983 */ /* 0x000ea40000300a00 */
[----:B------:R0:W-:Y:S02]  /*6d420*/  STL.64 [R1+0x1e70], R10 ;  /* 0x001e700a01007387 */ /* 0x0001e40000100a00 */
[----:B0-----:R-:W-:Y:S02]  /*6d430*/  IMAD.MOV.U32 R10, RZ, RZ, R22 ;  /* 0x000000ffff0a7224 */ /* 0x001fe400078e0016 */
[----:B------:R-:W-:Y:S01]  /*6d440*/  IMAD.MOV.U32 R11, RZ, RZ, R23 ;  /* 0x000000ffff0b7224 */ /* 0x000fe200078e0017 */
[----:B------:R-:W2:Y:S01]  /*6d450*/  LDL.LU R22, [R1+0x1fc4] ;  /* 0x001fc40001167983 */ /* 0x000ea20000300800 */
[----:B------:R-:W2:Y:S03]  /*6d460*/  LDL.LU R23, [R1+0x1fc0] ;  /* 0x001fc00001177983 */ /* 0x000ea60000300800 */
[----:B------:R0:W-:Y:S02]  /*6d470*/  STL.64 [R1+0x1e88], R10 ;  /* 0x001e880a01007387 */ /* 0x0001e40000100a00 */
[----:B0-----:R-:W-:-:S02]  /*6d480*/  IMAD.MOV.U32 R10, RZ, RZ, R9 ;  /* 0x000000ffff0a7224 */ /* 0x001fc400078e0009 */
[----:B------:R-:W-:-:S05]  /*6d490*/  IMAD.MOV.U32 R11, RZ, RZ, R8 ;  /* 0x000000ffff0b7224 */ /* 0x000fca00078e0008 */
[----:B------:R0:W-:Y:S01]  /*6d4a0*/  STL.64 [R1+0x1ea0], R10 ;  /* 0x001ea00a01007387 */ /* 0x0001e20000100a00 */
[----:B------:R-:W2:Y:S02]  /*6d4b0*/  LDL.LU R8, [R1+0x210] ;  /* 0x0002100001087983 */ /* 0x000ea40000300800 */
[----:B------:R-:W2:Y:S01]  /*6d4c0*/  LDL.LU R9, [R1+0x214] ;  /* 0x0002140001097983 */ /* 0x000ea20000300800 */
[----:B0-----:R-:W2:Y:S01]  /*6d4d0*/  LDL.LU R10, [R1+0x218] ;  /* 0x00021800010a7983 */ /* 0x001ea20000300800 */
[----:B------:R-:W2:Y:S02]  /*6d4e0*/  LDL.LU R11, [R1+0x21c] ;  /* 0x00021c00010b7983 */ /* 0x000ea40000300800 */
[----:B--2---:R-:W-:Y:S11]  /*6d4f0*/  HMMA.16816.F32.BF16 R8, R24, R22, R8 ;  /* 0x000000161808723c */ /* 0x004ff60000041808 */
[----:B------:R-:W-:Y:S11]  /*6d500*/  @!UPT UIADD3 URZ, URZ, URZ, URZ ;  /* 0x0000003f3f3ff290 */ /* 0x000ff6000fffe03f */
[----:B------:R-:W-:Y:S01]  /*6d510*/  @!UPT UIADD3 URZ, URZ, URZ, URZ ;  /* 0x0000003f3f3ff290 */ /* 0x000fe2000fffe03f */
[----:B------:R-:W-:Y:S01]  /*6d520*/  STL.64 [R1+0x4e0], R8 ;  /* 0x0004e00801007387 */ /* 0x000fe20000100a00 */
[----:B------:R0:W-:Y:S02]  /*6d530*/  STL.64 [R1+0x4e8], R10 ;  /* 0x0004e80a01007387 */ /* 0x0001e40000100a00 */
[----:B0-----:R-:W-:Y:S02]  /*6d540*/  IMAD.MOV.U32 R10, RZ, RZ, R4 ;  /* 0x000000ffff0a7224 */ /* 0x001fe400078e0004 */
[----:B------:R-:W-:Y:S01]  /*6d550*/  IMAD.MOV.U32 R11, RZ, RZ, R21 ;  /* 0x000000ffff0b7224 */ /* 0x000fe200078e0015 */
[----:B------:R-:W2:Y:S04]  /*6d560*/  LDL.LU R4, [R1+0x1fbc] ;  /* 0x001fbc0001047983 */ /* 0x000ea80000300800 */
[----:B------:R-:W-:Y:S01]  /*6d570*/  STL.64 [R1+0x1eb8], R10 ;  /* 0x001eb80a01007387 */ /* 0x000fe20000100a00 */
[----:B------:R-:W-:Y:S02]  /*6d580*/  STL.64 [R1+0x1e68], R22 ;  /* 0x001e681601007387 */ /* 0x000fe40000100a00 */
[----:B---3--:R0:W-:Y:S02]  /*6d590*/  STL [R1+0x1e60], R20 ;  /* 0x001e601401007387 */ /* 0x0081e40000100800 */
[----:B0-----:R-:W3:Y:S01]  /*6d5a0*/  LDL.LU R20, [R1+0x100] ;  /* 0x0001000001147983 */ /* 0x001ee20000300800 */
[----:B------:R-:W3:Y:S02]  /*6d5b0*/  LDL.LU R21, [R1+0x104] ;  /* 0x0001040001157983 */ /* 0x000ee40000300800 */
[----:B------:R-:W2:Y:S02]  /*6d5c0*/  LDL.LU R22, [R1+0x108] ;  /* 0x0001080001167983 */ /* 0x000ea40000300800 */
[----:B------:R-:W2:Y:S02]  /*6d5d0*/  LDL.LU R23, [R1+0x10c] ;  /* 0x00010c0001177983 */ /* 0x000ea40000300800 */
[----:B------:R-:W-:-:S02]  /*6d5e0*/  IMAD.MOV.U32 R10, RZ, RZ, R5 ;  /* 0x000000ffff0a7224 */ /* 0x000fc400078e0005 */
[----:B------:R-:W-:Y:S01]  /*6d5f0*/  IMAD.MOV.U32 R11, RZ, RZ, R2 ;  /* 0x000000ffff0b7224 */ /* 0x000fe200078e0002 */
[----:B------:R-:W4:Y:S01]  /*6d600*/  LDL.LU R5, [R1+0x1fb8] ;  /* 0x001fb80001057983 */ /* 0x000f220000300800 */
[----:B------:R-:W4:Y:S03]  /*6d610*/  LDL.LU R2, [R1+0x1fb4] ;  /* 0x001fb40001027983 */ /* 0x000f260000300800 */
[----:B------:R-:W-:Y:S04]  /*6d620*/  STL.64 [R1+0x1ed0], R10 ;  /* 0x001ed00a01007387 */ /* 0x000fe80000100a00 */
        /* <DEDUP_REMOVED lines=19> */
[----:B------:R-:W4:Y:S04]  /*6d760*/  LDL.LU R19, [R1+0x1fa8] ;  /* 0x001fa80001137983 */ /* 0x000f280000300800 */
[----:B------:R0:W-:Y:S02]  /*6d770*/  STL.64 [R1+0x1f00], R10 ;  /* 0x001f000a01007387 */ /* 0x0001e40000100a00 */
[----:B0-----:R-:W-:Y:S02]  /*6d780*/  IMAD.MOV.U32 R10, RZ, RZ, R28 ;  /* 0x000000ffff0a7224 */ /* 0x001fe400078e001c */
        /* <DEDUP_REMOVED lines=36> */
[----:B------:R-:W-:-:S05]  /*6d9d0*/  IMAD.MOV.U32 R11, RZ, RZ, R4 ;  /* 0x000000ffff0b7224 */ /* 0x000fca00078e0004 */
[----:B------:R-:W-:Y:S04]  /*6d9e0*/  STL.64 [R1+0x1f78], R10 ;  /* 0x001f780a01007387 */ /* 0x000fe80000100a00 */
[----:B---3--:R-:W-:Y:S01]  /*6d9f0*/  STL.64 [R1+0x1f10], R22 ;  /* 0x001f101601007387 */ /* 0x008fe20000100a00 */
[----:B--2---:R0:W-:Y:S03]  /*6da00*/  STL.64 [R1+0x1f08], R20 ;  /* 0x001f081401007387 */ /* 0x0041e60000100a00 */
[----:B0-----:R-:W2:Y:S01]  /*6da10*/  LDL.LU R20, [R1+0x170] ;  /* 0x0001700001147983 */ /* 0x001ea20000300800 */
[----:B------:R-:W2:Y:S02]  /*6da20*/  LDL.LU R21, [R1+0x174] ;  /* 0x0001740001157983 */ /* 0x000ea40000300800 */
        /* <DEDUP_REMOVED lines=10> */
[----:B---3--:R-:W-:Y:S01]  /*6dad0*/  STL.64 [R1+0x1f28], R22 ;  /* 0x001f281601007387 */ /* 0x008fe20000100a00 */
        /* <DEDUP_REMOVED lines=16> */
[----:B------:R-:W3:Y:S01]  /*6dbe0*/  LDL.LU R23, [R1+0x1ac] ;  /* 0x0001ac0001177983 */ /* 0x000ee20000300800 */
[----:B----4-:R-:W-:Y:S01]  /*6dbf0*/  HMMA.16816.F32.BF16 R12, R24, R18, R12 ;  /* 0x00000012180c723c */ /* 0x010fe2000004180c */
        /* <DEDUP_REMOVED lines=15> */
[----:B------:R-:W-:-:S02]  /*6dcf0*/  IMAD.MOV.U32 R10, RZ, RZ, R3 ;  /* 0x000000ffff0a7224 */ /* 0x000fc400078e0003 */
[----:B------:R-:W-:Y:S01]  /*6dd00*/  IMAD.MOV.U32 R11, RZ, RZ, R2 ;  /* 0x000000ffff0b7224 */ /* 0x000fe200078e0002 */
[----:B---3--:R-:W-:Y:S01]  /*6dd10*/  HMMA.16816.F32.BF16 R24, R24, R14, R4 ;  /* 0x0000000e1818723c */ /* 0x008fe20000041804 */
        /* <DEDUP_REMOVED lines=95> */
[----:B------:R-:W4:Y:S11]  /*6e310*/  LDL.LU R20, [R1+0x1e60] ;  /* 0x001e600001147983 */ /* 0x000f360000300800 */
[----:B------:R-:W-:Y:S09]  /*6e320*/  @!UPT UIADD3 URZ, URZ, URZ, URZ ;  /* 0x0000003f3f3ff290 */ /* 0x000ff2000fffe03f */
[----:B------:R-:W-:Y:S01]  /*6e330*/  STL.64 [R1+0x4c0], R8 ;  /* 0x0004c00801007387 */ /* 0x000fe20000100a00 */
[----:B------:R0:W-:Y:S03]  /*6e340*/  STL.64 [R1+0x4c8], R10 ;  /* 0x0004c80a01007387 */ /* 0x0001e60000100a00 */
[----:B0-----:R-:W2:Y:S01]  /*6e350*/  LDL.LU.64 R10, [R1+0x1e58] ;  /* 0x001e5800010a7983 */ /* 0x001ea20000300a00 */
[----:B------:R-:W2:Y:S02]  /*6e360*/  LDL.LU.64 R8, [R1+0x1e50] ;  /* 0x001e500001087983 */ /* 0x000ea40000300a00 */
[C---:B--2---:R-:W-:Y:S11]  /*6e370*/  HMMA.16816.F32.BF16 R8, R4.reuse, R22, R8 ;  /* 0x000000160408723c */ /* 0x044ff60000041808 */
[----:B------:R-:W-:Y:S11]  /*6e380*/  @!UPT UIADD3 URZ, URZ, URZ, URZ ;  /* 0x0000003f3f3ff290 */ /* 0x000ff6000fffe03f */
[----:B------:R-:W-:Y:S01]  /*6e390*/  @!UPT UIADD3 URZ, URZ, URZ, URZ ;  /* 0x0000003f3f3ff290 */ /* 0x000fe2000fffe03f */
[----:B------:R-:W-:Y:S01]  /*6e3a0*/  STL.64 [R1+0x4a0], R8 ;  /* 0x0004a00801007387 */ /* 0x000fe20000100a00 */
[----:B------:R0:W-:Y:S03]  /*6e3b0*/  STL.64 [R1+0x4a8], R10 ;  /* 0x0004a80a01007387 */ /* 0x0001e60000100a00 */
[----:B0-----:R-:W2:Y:S01]  /*6e3c0*/  LDL.LU.64 R10, [R1+0x1e48] ;  /* 0x001e4800010a7983 */ /* 0x001ea20000300a00 */
[----:B------:R-:W2:Y:S01]  /*6e3d0*/  LDL.LU.64 R8, [R1+0x1e40] ;  /* 0x001e400001087983 */ /* 0x000ea20000300a00 */
[C---:B---3--:R-:W-:Y:S11]  /*6e3e0*/  HMMA.16816.F32.BF16 R24, R4.reuse, R18, R24 ;  /* 0x000000120418723c */ /* 0x048ff60000041818 */
[----:B------:R-:W-:Y:S11]  /*6e3f0*/  @!UPT UIADD3 URZ, URZ, URZ, URZ ;  /* 0x0000003f3f3ff290 */ /* 0x000ff6000fffe03f */
[----:B------:R-:W-:Y:S02]  /*6e400*/  @!UPT UIADD3 URZ, URZ, URZ, URZ ;  /* 0x0000003f3f3ff290 */ /* 0x000fe4000fffe03f */
[----:B------:R-:W-:Y:S01]  /*6e410*/  IMAD.MOV.U32 R18, RZ, RZ, R27 ;  /* 0x000000ffff127224 */ /* 0x000fe200078e001b */
[----:B------:R-:W-:Y:S01]  /*6e420*/  STL.64 [R1+0x490], R24 ;  /* 0x0004901801007387 */ /* 0x000fe20000100a00 */
[----:B------:R-:W-:Y:S03]  /*6e430*/  STL.64 [R1+0x498], R26 ;  /* 0x0004981a01007387 */ /* 0x000fe60000100a00 */
[----:B------:R-:W-:Y:S01]  /*6e440*/  STL [R1+0x1d0c], R18 ;  /* 0x001d0c1201007387 */ /* 0x000fe20000100800 */
[----:B--2---:R-:W-:Y:S11]  /*6e450*/  HMMA.16816.F32.BF16 R4, R4, R14, R8 ;  /* 0x0000000e0404723c */ /* 0x004ff60000041808 */
[----:B------:R-:W-:Y:S11]  /*6e460*/  @!UPT UIADD3 URZ, URZ, URZ, URZ ;  /* 0x0000003f3f3ff290 */ /* 0x000ff6000fffe03f */
[----:B------:R-:W-:Y:S01]  /*6e470*/  @!UPT UIADD3 URZ, URZ, URZ, URZ ;  /* 0x0000003f3f3ff290 */ /* 0x000fe2000fffe03f */
[----:B------:R-:W-:Y:S01]  /*6e480*/  STL.64 [R1+0x480], R4 ;  /* 0x0004800401007387 */ /* 0x000fe20000100a00 */
[----:B------:R0:W-:Y:S02]  /*6e490*/  STL.64 [R1+0x488], R6 ;  /* 0x0004880601007387 */ /* 0x0001e40000100a00 */
[----:B0-----:R-:W-:-:S05]  /*6e4a0*/  IMAD.MOV.U32 R6, RZ, RZ, R7 ;  /* 0x000000ffff067224 */ /* 0x001fca00078e0007 */
[----:B------:R0:W-:Y:S04]  /*6e4b0*/  STL [R1+0x1d10], R6 ;  /* 0x001d100601007387 */ /* 0x0001e80000100800 */
[----:B0-----:R-:W2:Y:S01]  /*6e4c0*/  LDL.LU R6, [R1+0xb80] ;  /* 0x000b800001067983 */ /* 0x001ea20000300800 */
[----:B------:R-:W-:Y:S02]  /*6e4d0*/  IADD3 R16, P4, R16, UR12, RZ ;  /* 0x0000000c10107c10 */ /* 0x000fe4000ff9e0ff */
[----:B----4-:R-:W-:-:S03]  /*6e4e0*/  IADD3 R20, P5, R20, UR12, RZ ;  /* 0x0000000c14147c10 */ /* 0x010fc6000ffbe0ff */
[----:B------:R-:W-:Y:S04]  /*6e4f0*/  STL [R1+0xb94], R16 ;  /* 0x000b941001007387 */ /* 0x000fe80000100800 */
[----:B--2---:R0:W-:Y:S01]  /*6e500*/  STL [R1+0x1e34], R6 ;  /* 0x001e340601007387 */ /* 0x0041e20000100800 */
[----:B------:R-:W-:Y:S03]  /*6e510*/  STL [R1+0xa04], R20 ;  /* 0x000a041401007387 */ /* 0x000fe60000100800 */
[----:B0-----:R-:W2:Y:S01]  /*6e520*/  LDL.LU R6, [R1+0xb84] ;  /* 0x000b840001067983 */ /* 0x001ea20000300800 */
[----:B------:R-:W-:-:S05]  /*6e530*/  IADD3 R0, P6, R0, UR12, RZ ;  /* 0x0000000c00007c10 */ /* 0x000fca000ffde0ff */
[----:B------:R-:W-:Y:S01]  /*6e540*/  STL [R1+0xb8c], R0 ;  /* 0x000b8c0001007387 */ /* 0x000fe20000100800 */
[----:B------:R-:W-:-:S05]  /*6e550*/  IMAD.MOV.U32 R12, RZ, RZ, 0x7f ;  /* 0x0000007fff0c7424 */ /* 0x000fca00078e00ff */
[----:B------:R-:W-:Y:S01]  /*6e560*/  IADD3 R12, R12, c[0x0][0x180], RZ ;  /* 0x000060000c0c7a10 */ /* 0x000fe20007ffe0ff */
        /* <DEDUP_REMOVED lines=10> */
[----:B------:R-:W3:Y:S01]  /*6e610*/  LDL.LU R23, [R1+0x9f4] ;  /* 0x0009f40001177983 */ /* 0x000ee20000300800 */
[----:B------:R-:W-:Y:S01]  /*6e620*/  SHF.R.S32.HI R2, RZ, 0x1f, R12 ;  /* 0x0000001fff027819 */ /* 0x000fe2000001140c */
[----:B------:R-:W3:Y:S01]  /*6e630*/  LDL.LU R24, [R1+0xb58] ;  /* 0x000b580001187983 */ /* 0x000ee20000300800 */
[----:B------:R-:W3:Y:S01]  /*6e640*/  LDL.LU R25, [R1+0xb7c] ;  /* 0x000b7c0001197983 */ /* 0x000ee20000300800 */
[----:B------:R-:W3:Y:S02]  /*6e650*/  LDL.LU R26, [R1+0xb50] ;  /* 0x000b5000011a7983 */ /* 0x000ee40000300800 */
[----:B------:R-:W3:Y:S01]  /*6e660*/  LDL.LU R27, [R1+0xb74] ;  /* 0x000b7400011b7983 */ /* 0x000ee20000300800 */
[----:B------:R-:W-:Y:S01]  /*6e670*/  LEA.HI R2, R2, R12, RZ, 0x7 ;  /* 0x0000000c02027211 */ /* 0x000fe200078f38ff */
[----:B------:R-:W3:Y:S01]  /*6e680*/  LDL.LU R11, [R1+0xb48] ;  /* 0x000b4800010b7983 */ /* 0x000ee20000300800 */
[----:B------:R-:W3:Y:S02]  /*6e690*/  LDL.LU R10, [R1+0xb6c] ;  /* 0x000b6c00010a7983 */ /* 0x000ee40000300800 */
[----:B------:R-:W3:Y:S01]  /*6e6a0*/  LDL.LU R9, [R1+0xb40] ;  /* 0x000b400001097983 */ /* 0x000ee20000300800 */
[----:B------:R-:W-:Y:S01]  /*6e6b0*/  UIADD3 UR4, UR4, 0x1, URZ ;  /* 0x0000000104047890 */ /* 0x000fe2000fffe03f */
[----:B------:R-:W3:Y:S01]  /*6e6c0*/  LDL.LU R8, [R1+0xb64] ;  /* 0x000b640001087983 */ /* 0x000ee20000300800 */
[----:B------:R-:W-:Y:S01]  /*6e6d0*/  SHF.R.S32.HI R2, RZ, 0x7, R2 ;  /* 0x00000007ff027819 */ /* 0x000fe20000011402 */
[----:B------:R-:W3:Y:S02]  /*6e6e0*/  LDL.LU R29, [R1+0xb38] ;  /* 0x000b3800011d7983 */ /* 0x000ee40000300800 */
[----:B------:R-:W3:Y:S01]  /*6e6f0*/  LDL.LU R28, [R1+0xb5c] ;  /* 0x000b5c00011c7983 */ /* 0x000ee20000300800 */
[----:B------:R-:W3:Y:S01]  /*6e700*/  LDL.LU R13, [R1+0xb30] ;  /* 0x000b3000010d7983 */ /* 0x000ee20000300800 */
[----:B------:R-:W3:Y:S02]  /*6e710*/  LDL.LU R17, [R1+0xb54] ;  /* 0x000b540001117983 */ /* 0x000ee40000300800 */
[----:B------:R-:W3:Y:S01]  /*6e720*/  LDL.LU R21, [R1+0xb28] ;  /* 0x000b280001157983 */ /* 0x000ee20000300800 */
[----:B------:R-:W-:Y:S01]  /*6e730*/  ISETP.NE.U32.AND P0, PT, R2, UR4, PT ;  /* 0x0000000402007c0c */ /* 0x000fe2000bf05070 */
[----:B------:R-:W3:Y:S01]  /*6e740*/  LDL.LU R3, [R1+0xb4c] ;  /* 0x000b4c0001037983 */ /* 0x000ee20000300800 */
[----:B------:R-:W3:Y:S02]  /*6e750*/  LDL.LU R2, [R1+0xb20] ;  /* 0x000b200001027983 */ /* 0x000ee40000300800 */
[----:B------:R-:W3:Y:S02]  /*6e760*/  LDL.LU R12, [R1+0xb44] ;  /* 0x000b4400010c7983 */ /* 0x000ee40000300800 */
[----:B------:R-:W3:Y:S01]  /*6e770*/  LDL.LU R16, [R1+0xb18] ;  /* 0x000b180001107983 */ /* 0x000ee20000300800 */
[----:B------:R-:W3:Y:S01]  /*6e780*/  LDL.LU R20, [R1+0xb3c] ;  /* 0x000b3c0001147983 */ /* 0x000ee20000300800 */
[----:B------:R-:W3:Y:S01]  /*6e790*/  LDL.LU R0, [R1+0xb10] ;  /* 0x000b100001007983 */ /* 0x000ee20000300800 */
[----:B--2---:R-:W-:-:S05]  /*6e7a0*/  IADD3 R6, P1, R6, UR12, RZ ;  /* 0x0000000c06067c10 */ /* 0x004fca000ff3e0ff */
[----:B------:R0:W-:Y:S04]  /*6e7b0*/  STL [R1+0xb88], R6 ;  /* 0x000b880601007387 */ /* 0x0001e80000100800 */
[----:B0-----:R-:W2:Y:S02]  /*6e7c0*/  LDL.LU R6, [R1+0x1e38] ;  /* 0x001e380001067983 */ /* 0x001ea40000300800 */
[----:B--2---:R-:W-:-:S05]  /*6e7d0*/  IADD3 R6, P2, R6, UR12, RZ ;  /* 0x0000000c06067c10 */ /* 0x004fca000ff5e0ff */
[----:B------:R0:W-:Y:S04]  /*6e7e0*/  STL [R1+0xb84], R6 ;  /* 0x000b840601007387 */ /* 0x0001e80000100800 */
[----:B0-----:R-:W2:Y:S01]  /*6e7f0*/  LDL.LU R6, [R1+0x1e34] ;  /* 0x001e340001067983 */ /* 0x001ea20000300800 */
[----:B---3--:R-:W-:Y:S01]  /*6e800*/  IADD3.X R4, R4, UR6, RZ, P4, !PT ;  /* 0x0000000604047c10 */ /* 0x008fe2000a7fe4ff */
[----:B----4-:R-:W-:Y:S01]  /*6e810*/  IADD3 R5, P4, R5, UR12, RZ ;  /* 0x0000000c05057c10 */ /* 0x010fe2000ff9e0ff */
[----:B------:R-:W-:Y:S01]  /*6e820*/  IADD3.X R7, R7, UR6, RZ, P5, !PT ;  /* 0x0000000607077c10 */ /* 0x000fe2000affe4ff */
[----:B------:R-:W-:Y:S01]  /*6e830*/  IADD3 R14, P5, R14, UR12, RZ ;  /* 0x0000000c0e0e7c10 */ /* 0x000fe2000ffbe0ff */
        /* <DEDUP_REMOVED lines=16> */
[----:B------:R-:W-:-:S02]  /*6e940*/  IADD3.X R12, R12, UR6, RZ, P4, !PT ;  /* 0x000000060c0c7c10 */ /* 0x000fc4000a7fe4ff */
[----:B--2---:R-:W-:-:S05]  /*6e950*/  IADD3 R6, P3, R6, UR12, RZ ;  /* 0x0000000c06067c10 */ /* 0x004fca000ff7e0ff */
[----:B------:R0:W-:Y:S01]  /*6e960*/  STL [R1+0xb80], R6 ;  /* 0x000b800601007387 */ /* 0x0001e20000100800 */
[----:B------:R-:W-:Y:S02]  /*6e970*/  STL [R1+0xb90], R4 ;  /* 0x000b900401007387 */ /* 0x000fe40000100800 */
[----:B------:R-:W-:Y:S02]  /*6e980*/  STL [R1+0xb78], R5 ;  /* 0x000b780501007387 */ /* 0x000fe40000100800 */
[----:B------:R-:W-:Y:S01]  /*6e990*/  STL [R1+0x9f8], R7 ;  /* 0x0009f80701007387 */ /* 0x000fe20000100800 */
[----:B------:R-:W-:Y:S01]  /*6e9a0*/  STL [R1+0xb70], R14 ;  /* 0x000b700e01007387 */ /* 0x000fe20000100800 */
[----:B------:R-:W-:Y:S02]  /*6e9b0*/  STL [R1+0xa00], R15 ;  /* 0x000a000f01007387 */ /* 0x000fe40000100800 */
[----:B------:R-:W-:Y:S01]  /*6e9c0*/  STL [R1+0xb68], R18 ;  /* 0x000b681201007387 */ /* 0x000fe20000100800 */
[----:B------:R-:W-:Y:S01]  /*6e9d0*/  IADD3.X R25, R25, UR6, RZ, P3, !PT ;  /* 0x0000000619197c10 */ /* 0x000fe20009ffe4ff */
[----:B------:R-:W-:Y:S01]  /*6e9e0*/  STL [R1+0x9fc], R19 ;  /* 0x0009fc1301007387 */ /* 0x000fe20000100800 */
[----:B------:R-:W-:Y:S01]  /*6e9f0*/  IADD3 R26, P3, R26, UR12, RZ ;  /* 0x0000000c1a1a7c10 */ /* 0x000fe2000ff7e0ff */
        /* <DEDUP_REMOVED lines=11> */
[----:B------:R-:W-:Y:S01]  /*6eab0*/  IADD3.X R3, R3, UR6, RZ, P3, !PT ;  /* 0x0000000603037c10 */ /* 0x000fe20009ffe4ff */
[----:B------:R-:W-:Y:S01]  /*6eac0*/  STL [R1+0xb5c], R28 ;  /* 0x000b5c1c01007387 */ /* 0x000fe20000100800 */
[----:B------:R-:W-:Y:S01]  /*6ead0*/  IADD3 R2, P3, R2, UR12, RZ ;  /* 0x0000000c02027c10 */ /* 0x000fe2000ff7e0ff */
[----:B------:R-:W-:Y:S01]  /*6eae0*/  STL [R1+0xb30], R13 ;  /* 0x000b300d01007387 */ /* 0x000fe20000100800 */
[----:B------:R-:W-:Y:S02]  /*6eaf0*/  STL [R1+0xb54], R17 ;  /* 0x000b541101007387 */ /* 0x000fe40000100800 */
[----:B------:R-:W-:Y:S02]  /*6eb00*/  STL [R1+0xb28], R21 ;  /* 0x000b281501007387 */ /* 0x000fe40000100800 */
[----:B------:R-:W-:Y:S01]  /*6eb10*/  STL [R1+0xb4c], R3 ;  /* 0x000b4c0301007387 */ /* 0x000fe20000100800 */
[----:B------:R-:W-:Y:S01]  /*6eb20*/  STL [R1+0xb20], R2 ;  /* 0x000b200201007387 */ /* 0x000fe20000100800 */
[----:B------:R-:W-:Y:S02]  /*6eb30*/  STL [R1+0xb44], R12 ;  /* 0x000b440c01007387 */ /* 0x000fe40000100800 */
[----:B0-----:R-:W2:Y:S01]  /*6eb40*/  LDL.LU R6, [R1+0xb2c] ;  /* 0x000b2c0001067983 */ /* 0x001ea20000300800 */
[----:B------:R-:W-:-:S02]  /*6eb50*/  IADD3 R16, P4, R16, UR12, RZ ;  /* 0x0000000c10107c10 */ /* 0x000fc4000ff9e0ff */
[----:B------:R-:W-:-:S03]  /*6eb60*/  IADD3.X R20, R20, UR6, RZ, P5, !PT ;  /* 0x0000000614147c10 */ /* 0x000fc6000affe4ff */
[----:B------:R-:W-:Y:S04]  /*6eb70*/  STL [R1+0xb18], R16 ;  /* 0x000b181001007387 */ /* 0x000fe80000100800 */
[----:B--2---:R0:W-:Y:S01]  /*6eb80*/  STL [R1+0x1e2c], R6 ;  /* 0x001e2c0601007387 */ /* 0x0041e20000100800 */
[----:B------:R-:W-:Y:S03]  /*6eb90*/  STL [R1+0xb3c], R20 ;  /* 0x000b3c1401007387 */ /* 0x000fe60000100800 */
[----:B0-----:R-:W2:Y:S01]  /*6eba0*/  LDL.LU R6, [R1+0xb08] ;  /* 0x000b080001067983 */ /* 0x001ea20000300800 */
[----:B------:R-:W-:-:S05]  /*6ebb0*/  IADD3 R0, P5, R0, UR12, RZ ;  /* 0x0000000c00007c10 */ /* 0x000fca000ffbe0ff */
[----:B------:R-:W-:Y:S04]  /*6ebc0*/  STL [R1+0xb10], R0 ;  /* 0x000b100001007387 */ /* 0x000fe80000100800 */
        /* <DEDUP_REMOVED lines=30> */
[----:B--2---:R-:W-:-:S05]  /*6edb0*/  IADD3.X R6, R6, UR6, RZ, P6, !PT ;  /* 0x0000000606067c10 */ /* 0x004fca000b7fe4ff */
[----:B------:R0:W-:Y:S04]  /*6edc0*/  STL [R1+0xb34], R6 ;  /* 0x000b340601007387 */ /* 0x0001e80000100800 */
[----:B0-----:R-:W2:Y:S02]  /*6edd0*/  LDL.LU R6, [R1+0x1e30] ;  /* 0x001e300001067983 */ /* 0x001ea40000300800 */
[----:B--2---:R-:W-:-:S05]  /*6ede0*/  IADD3 R6, P6, R6, UR12, RZ ;  /* 0x0000000c06067c10 */ /* 0x004fca000ffde0ff */
[----:B------:R0:W-:Y:S04]  /*6edf0*/  STL [R1+0xb08], R6 ;  /* 0x000b080601007387 */ /* 0x0001e80000100800 */
[----:B0-----:R-:W2:Y:S01]  /*6ee00*/  LDL.LU R6, [R1+0x1e2c] ;  /* 0x001e2c0001067983 */ /* 0x001ea20000300800 */
[----:B----4-:R-:W-:Y:S01]  /*6ee10*/  IADD3.X R5, R5, UR6, RZ, P2, !PT ;  /* 0x0000000605057c10 */ /* 0x010fe200097fe4ff */
[----:B---3--:R-:W-:Y:S01]  /*6ee20*/  IADD3 R7, P2, R7, UR12, RZ ;  /* 0x0000000c07077c10 */ /* 0x008fe2000ff5e0ff */
        /* <DEDUP_REMOVED lines=18> */
[----:B--2---:R-:W-:Y:S01]  /*6ef50*/  IADD3.X R6, R6, UR6, RZ, P1, !PT ;  /* 0x0000000606067c10 */ /* 0x004fe20008ffe4ff */
[----:B------:R-:W-:-:S04]  /*6ef60*/  IADD3 R4, P1, R4, UR12, RZ ;  /* 0x0000000c04047c10 */ /* 0x000fc8000ff3e0ff */
[----:B------:R0:W-:Y:S01]  /*6ef70*/  STL [R1+0xb2c], R6 ;  /* 0x000b2c0601007387 */ /* 0x0001e20000100800 */
[----:B------:R-:W-:Y:S02]  /*6ef80*/  STL [R1+0xb00], R4 ;  /* 0x000b000401007387 */ /* 0x000fe40000100800 */
[----:B------:R-:W-:Y:S02]  /*6ef90*/  STL [R1+0xb24], R5 ;  /* 0x000b240501007387 */ /* 0x000fe40000100800 */
[----:B------:R-:W-:Y:S01]  /*6efa0*/  STL [R1+0xaf8], R7 ;  /* 0x000af80701007387 */ /* 0x000fe20000100800 */
[----:B------:R-:W-:Y:S01]  /*6efb0*/  STL [R1+0xb1c], R14 ;  /* 0x000b1c0e01007387 */ /* 0x000fe20000100800 */
[----:B------:R-:W-:Y:S02]  /*6efc0*/  STL [R1+0xaf0], R15 ;  /* 0x000af00f01007387 */ /* 0x000fe40000100800 */
        /* <DEDUP_REMOVED lines=24> */
[----:B0-----:R-:W2:Y:S01]  /*6f150*/  LDL.LU R6, [R1+0xa88] ;  /* 0x000a880001067983 */ /* 0x001ea20000300800 */
[----:B------:R-:W-:Y:S01]  /*6f160*/  IADD3.X R16, R16, UR6, RZ, P2, !PT ;  /* 0x0000000610107c10 */ /* 0x000fe200097fe4ff */
[----:B------:R-:W-:-:S04]  /*6f170*/  IADD3 R20, P2, R20, UR12, RZ ;  /* 0x0000000c14147c10 */ /* 0x000fc8000ff5e0ff */
[----:B------:R-:W-:Y:S04]  /*6f180*/  STL [R1+0xac4], R16 ;  /* 0x000ac41001007387 */ /* 0x000fe80000100800 */
[----:B--2---:R0:W-:Y:S01]  /*6f190*/  STL [R1+0x1e24], R6 ;  /* 0x001e240601007387 */ /* 0x0041e20000100800 */
[----:B------:R-:W-:Y:S03]  /*6f1a0*/  STL [R1+0xa98], R20 ;  /* 0x000a981401007387 */ /* 0x000fe60000100800 */
[----:B0-----:R-:W2:Y:S01]  /*6f1b0*/  LDL.LU R6, [R1+0xab4] ;  /* 0x000ab40001067983 */ /* 0x001ea20000300800 */
[----:B------:R-:W-:-:S05]  /*6f1c0*/  IADD3.X R0, R0, UR6, RZ, P3, !PT ;  /* 0x0000000600007c10 */ /* 0x000fca0009ffe4ff */
        /* <DEDUP_REMOVED lines=31> */
[----:B--2---:R-:W-:-:S05]  /*6f3c0*/  IADD3 R6, P3, R6, UR12, RZ ;  /* 0x0000000c06067c10 */ /* 0x004fca000ff7e0ff */
[----:B------:R0:W-:Y:S04]  /*6f3d0*/  STL [R1+0xa90], R6 ;  /* 0x000a900601007387 */ /* 0x0001e80000100800 */
[----:B0-----:R-:W2:Y:S02]  /*6f3e0*/  LDL.LU R6, [R1+0x1e28] ;  /* 0x001e280001067983 */ /* 0x001ea40000300800 */
[----:B--2---:R-:W-:-:S05]  /*6f3f0*/  IADD3.X R6, R6, UR6, RZ, P4, !PT ;  /* 0x0000000606067c10 */ /* 0x004fca000a7fe4ff */
        /* <DEDUP_REMOVED lines=3321> */
[----:B------:R-:W-:Y:S02]  /*7c390*/  IADD3.X R27, R27, UR7, RZ, P1, !PT ;  /* 0x000000071b1b7c10 */ /* 0x000fe40008ffe4ff */
[----:B------:R-:W-:Y:S02]  /*7c3a0*/  IADD3.X R25, R25, UR7, RZ, P5, !PT ;  /* 0x0000000719197c10 */ /* 0x000fe4000affe4ff */
[----:B------:R-:W-:Y:S02]  /*7c3b0*/  IADD3.X R26, R26, UR7, RZ, P6, !PT ;  /* 0x000000071a1a7c10 */ /* 0x000fe4000b7fe4ff */
[----:B--2---:R-:W-:-:S05]  /*7c3c0*/  IADD3 R6, P3, R6, UR9, RZ ;  /* 0x0000000906067c10 */ /* 0x004fca000ff7e0ff */
[----:B------:R0:W-:Y:S04]  /*7c3d0*/  STL [R1+0xc18], R6 ;  /* 0x000c180601007387 */ /* 0x0001e80000100800 */
[----:B0-----:R0:W5:Y:S01]  /*7c3e0*/  LDL.LU R6, [R1+0x1d10] ;  /* 0x001d100001067983 */ /* 0x0011620000300800 */
[----:B------:R1:W-:Y:S03]  /*7c3f0*/  STL [R1+0xc3c], R18 ;  /* 0x000c3c1201007387 */ /* 0x0003e60000100800 */
[----:B-1----:R0:W5:Y:S01]  /*7c400*/  LDL.LU R18, [R1+0x1d0c] ;  /* 0x001d0c0001127983 */ /* 0x0021620000300800 */
[----:B------:R1:W-:Y:S03]  /*7c410*/  STL [R1+0xc10], R11 ;  /* 0x000c100b01007387 */ /* 0x0003e60000100800 */
[----:B-1----:R0:W5:Y:S01]  /*7c420*/  LDL.LU R11, [R1+0x1d08] ;  /* 0x001d0800010b7983 */ /* 0x0021620000300800 */
[----:B------:R1:W-:Y:S03]  /*7c430*/  STL [R1+0xc34], R10 ;  /* 0x000c340a01007387 */ /* 0x0003e60000100800 */
[----:B-1----:R0:W5:Y:S01]  /*7c440*/  LDL.LU R10, [R1+0x1d04] ;  /* 0x001d0400010a7983 */ /* 0x0021620000300800 */
[----:B------:R1:W-:Y:S01]  /*7c450*/  STL [R1+0xc08], R9 ;  /* 0x000c080901007387 */ /* 0x0003e20000100800 */
[----:B------:R-:W-:-:S02]  /*7c460*/  IADD3.X R13, R13, UR7, RZ, P3, !PT ;  /* 0x000000070d0d7c10 */ /* 0x000fc40009ffe4ff */
[----:B-1----:R0:W5:Y:S01]  /*7c470*/  LDL.LU R9, [R1+0x1d00] ;  /* 0x001d000001097983 */ /* 0x0021620000300800 */
[----:B------:R1:W-:Y:S01]  /*7c480*/  STL [R1+0xc2c], R8 ;  /* 0x000c2c0801007387 */ /* 0x0003e20000100800 */
[----:B------:R-:W-:Y:S02]  /*7c490*/  IADD3 R2, P3, R2, UR9, RZ ;  /* 0x0000000902027c10 */ /* 0x000fe4000ff7e0ff */
[----:B-1----:R0:W5:Y:S01]  /*7c4a0*/  LDL.LU R8, [R1+0x1cfc] ;  /* 0x001cfc0001087983 */ /* 0x0021620000300800 */
[----:B------:R1:W-:Y:S03]  /*7c4b0*/  STL [R1+0xc00], R29 ;  /* 0x000c001d01007387 */ /* 0x0003e60000100800 */
        /* <DEDUP_REMOVED lines=23> */
[----:B------:R0:W-:Y:S02]  /*7c630*/  STL [R1+0xbfc], R4 ;  /* 0x000bfc0401007387 */ /* 0x0001e40000100800 */
[----:B------:R0:W-:Y:S02]  /*7c640*/  STL [R1+0xbd0], R5 ;  /* 0x000bd00501007387 */ /* 0x0001e40000100800 */
[----:B------:R0:W-:Y:S01]  /*7c650*/  STL [R1+0xbf4], R7 ;  /* 0x000bf40701007387 */ /* 0x0001e20000100800 */
[----:B------:R0:W-:Y:S01]  /*7c660*/  STL [R1+0xbc8], R14 ;  /* 0x000bc80e01007387 */ /* 0x0001e20000100800 */
[----:B------:R0:W-:Y:S02]  /*7c670*/  STL [R1+0xbec], R15 ;  /* 0x000bec0f01007387 */ /* 0x0001e40000100800 */
[----:B------:R0:W-:Y:S02]  /*7c680*/  STL [R1+0xbc0], R19 ;  /* 0x000bc01301007387 */ /* 0x0001e40000100800 */
[----:B------:R0:W-:Y:S01]  /*7c690*/  STL [R1+0xbe4], R22 ;  /* 0x000be41601007387 */ /* 0x0001e20000100800 */
[----:B------:R0:W-:Y:S01]  /*7c6a0*/  STL [R1+0xbb8], R23 ;  /* 0x000bb81701007387 */ /* 0x0001e20000100800 */
[----:B------:R0:W-:Y:S02]  /*7c6b0*/  STL [R1+0xbdc], R24 ;  /* 0x000bdc1801007387 */ /* 0x0001e40000100800 */
[----:B------:R0:W-:Y:S02]  /*7c6c0*/  STL [R1+0xbc4], R27 ;  /* 0x000bc41b01007387 */ /* 0x0001e40000100800 */
[----:B------:R0:W-:Y:S01]  /*7c6d0*/  STL [R1+0xbd4], R25 ;  /* 0x000bd41901007387 */ /* 0x0001e20000100800 */
[----:B------:R0:W-:Y:S02]  /*7c6e0*/  STL [R1+0xbcc], R26 ;  /* 0x000bcc1a01007387 */ /* 0x0001e40000100800 */
[----:B0-----:R-:W2:Y:S04]  /*7c6f0*/  LDL.LU R26, [R1+0xbbc] ;  /* 0x000bbc00011a7983 */ /* 0x001ea80000300800 */
[----:B------:R-:W3:Y:S01]  /*7c700*/  LDL.LU R27, [R1+0xbb4] ;  /* 0x000bb400011b7983 */ /* 0x000ee20000300800 */
[----:B--2---:R-:W-:-:S02]  /*7c710*/  IADD3.X R26, R26, UR7, RZ, P2, !PT ;  /* 0x000000071a1a7c10 */ /* 0x004fc400097fe4ff */
[----:B---3--:R-:W-:-:S05]  /*7c720*/  IADD3.X R27, R27, UR7, RZ, P3, !PT ;  /* 0x000000071b1b7c10 */ /* 0x008fca0009ffe4ff */
[----:B------:R0:W-:Y:S04]  /*7c730*/  STL [R1+0xbb4], R27 ;  /* 0x000bb41b01007387 */ /* 0x0001e80000100800 */
[----:B------:R0:W-:Y:S01]  /*7c740*/  STL [R1+0xbbc], R26 ;  /* 0x000bbc1a01007387 */ /* 0x0001e20000100800 */
[----:B------:R-:W-:Y:S01]  /*7c750*/  @!P0 CALL.REL.NOINC `(.L_x_2) ;  /* 0x0000001000008944 */ /* 0x000fe20003c00000 */
[----:B------:R-:W-:Y:S05]  /*7c760*/  BRA `(.L_x_3) ;  /* 0xfffb728000007947 */ /* 0x000fea000383ffff */
.L_x_2:
[----:B------:R-:W2:Y:S04]  /*7c770*/  LDL.LU R4, [R1+0x434] ;  /* 0x0004340001047983 */ /* 0x000ea80000300800 */
[----:B--2---:R1:W-:Y:S04]  /*7c780*/  STL [R1+0x1e7c], R4 ;  /* 0x001e7c0401007387 */ /* 0x0043e80000100800 */
[----:B-1----:R-:W2:Y:S04]  /*7c790*/  LDL.LU R4, [R1+0x43c] ;  /* 0x00043c0001047983 */ /* 0x002ea80000300800 */
        /* <DEDUP_REMOVED lines=31> */
[----:B------:R-:W2:Y:S01]  /*7c990*/  LDL.LU R5, [R1+0x444] ;  /* 0x0004440001057983 */ /* 0x000ea20000300800 */
[----:B-1---5:R-:W-:-:S03]  /*7c9a0*/  IMAD.MOV.U32 R4, RZ, RZ, R18 ;  /* 0x000000ffff047224 */ /* 0x022fc600078e0012 */
        /* <DEDUP_REMOVED lines=30> */
[----:B--2---:R1:W-:Y:S02]  /*7cb90*/  STL [R1+0x1efc], R5 ;  /* 0x001efc0501007387 */ /* 0x0043e40000100800 */
[----:B-1----:R-:W-:-:S02]  /*7cba0*/  IMAD.MOV.U32 R5, RZ, RZ, R6 ;  /* 0x000000ffff057224 */ /* 0x002fc400078e0006 */
[----:B------:R-:W2:Y:S04]  /*7cbb0*/  LDL.LU R6, [R1+0x4e4] ;  /* 0x0004e40001067983 */ /* 0x000ea80000300800 */
[----:B------:R-:W2:Y:S04]  /*7cbc0*/  LDL.LU R7, [R1+0x4f4] ;  /* 0x0004f40001077983 */ /* 0x000ea80000300800 */
[----:B------:R-:W3:Y:S04]  /*7cbd0*/  LDL.LU R14, [R1+0x504] ;  /* 0x00050400010e7983 */ /* 0x000ee80000300800 */
[----:B------:R-:W3:Y:S04]  /*7cbe0*/  LDL.LU R15, [R1+0x514] ;  /* 0x00051400010f7983 */ /* 0x000ee80000300800 */
[----:B------:R-:W4:Y:S04]  /*7cbf0*/  LDL.LU R18, [R1+0x524] ;  /* 0x0005240001127983 */ /* 0x000f280000300800 */
[----:B------:R-:W4:Y:S04]  /*7cc00*/  LDL.LU R19, [R1+0x534] ;  /* 0x0005340001137983 */ /* 0x000f280000300800 */
[----:B------:R-:W2:Y:S04]  /*7cc10*/  LDL.LU R22, [R1+0x430] ;  /* 0x0004300001167983 */ /* 0x000ea80000300800 */
[----:B------:R-:W2:Y:S04]  /*7cc20*/  LDL.LU R23, [R1+0x440] ;  /* 0x0004400001177983 */ /* 0x000ea80000300800 */
[----:B------:R-:W2:Y:S04]  /*7cc30*/  LDL.LU R24, [R1+0x4e0] ;  /* 0x0004e00001187983 */ /* 0x000ea80000300800 */
[----:B------:R-:W2:Y:S04]  /*7cc40*/  LDL.LU R25, [R1+0x4f0] ;  /* 0x0004f00001197983 */ /* 0x000ea80000300800 */
[----:B0-----:R-:W2:Y:S04]  /*7cc50*/  LDL.LU R26, [R1+0x500] ;  /* 0x00050000011a7983 */ /* 0x001ea80000300800 */
        /* <DEDUP_REMOVED lines=17> */
[----:B------:R0:W-:Y:S01]  /*7cd70*/  STL [R1+0x1ce8], R21 ;  /* 0x001ce81501007387 */ /* 0x0001e20000100800 */
[----:B------:R-:W-:-:S03]  /*7cd80*/  F2FP.BF16.PACK_AB R4, R5, R4 ;  /* 0x000000040504723e */ /* 0x000fc600000010ff */
        /* <DEDUP_REMOVED lines=13> */
[----:B------:R-:W2:Y:S04]  /*7ce60*/  LDL.LU R5, [R1+0x1efc] ;  /* 0x001efc0001057983 */ /* 0x000ea80000300800 */
[----:B------:R0:W-:Y:S04]  /*7ce70*/  STL [R1+0x19c], R4 ;  /* 0x00019c0401007387 */ /* 0x0001e80000100800 */
[----:B0-----:R-:W2:Y:S02]  /*7ce80*/  LDL.LU R4, [R1+0x1ef8] ;  /* 0x001ef80001047983 */ /* 0x001ea40000300800 */
[----:B--2---:R-:W-:-:S02]  /*7ce90*/  F2FP.BF16.PACK_AB R4, R5, R4 ;  /* 0x000000040504723e */ /* 0x004fc400000010ff */
        /* <DEDUP_REMOVED lines=58> */
[----:B0-----:R-:W2:Y:S01]  /*7d240*/  LDL.LU R4, [R1+0x1e80] ;  /* 0x001e800001047983 */ /* 0x001ea20000300800 */
[----:B------:R-:W-:Y:S02]  /*7d250*/  F2FP.BF16.PACK_AB R28, R0, R28 ;  /* 0x0000001c001c723e */ /* 0x000fe400000010ff */
[----:B------:R-:W-:-:S02]  /*7d260*/  F2FP.BF16.PACK_AB R0, R3, R29 ;  /* 0x0000001d0300723e */ /* 0x000fc400000010ff */
[----:B------:R-:W-:Y:S02]  /*7d270*/  F2FP.BF16.PACK_AB R3, R16, R17 ;  /* 0x000000111003723e */ /* 0x000fe400000010ff */
[----:B--2---:R-:W-:Y:S02]  /*7d280*/  F2FP.BF16.PACK_AB R2, R4, R2 ;  /* 0x000000020402723e */ /* 0x004fe400000010ff */
[----:B------:R-:W2:Y:S04]  /*7d290*/  LDL.LU R4, [R1+0x1e7c] ;  /* 0x001e7c0001047983 */ /* 0x000ea80000300800 */
[----:B------:R0:W-:Y:S04]  /*7d2a0*/  STL [R1+0x15c], R2 ;  /* 0x00015c0201007387 */ /* 0x0001e80000100800 */
[----:B------:R-:W-:Y:S01]  /*7d2b0*/  STL [R1+0x158], R28 ;  /* 0x0001581c01007387 */ /* 0x000fe20000100800 */
[----:B0-----:R-:W-:-:S03]  /*7d2c0*/  F2FP.BF16.PACK_AB R2, R20, R21 ;  /* 0x000000151402723e */ /* 0x001fc600000010ff */
[----:B------:R0:W-:Y:S04]  /*7d2d0*/  STL [R1+0x154], R0 ;  /* 0x0001540001007387 */ /* 0x0001e80000100800 */
[----:B------:R1:W-:Y:S01]  /*7d2e0*/  STL [R1+0x150], R2 ;  /* 0x0001500201007387 */ /* 0x0003e20000100800 */
[----:B0-----:R-:W-:-:S03]  /*7d2f0*/  F2FP.BF16.PACK_AB R0, R12, R13 ;  /* 0x0000000d0c00723e */ /* 0x001fc600000010ff */
[----:B------:R0:W-:Y:S01]  /*7d300*/  STL [R1+0x14c], R3 ;  /* 0x00014c0301007387 */ /* 0x0001e20000100800 */
[----:B-1----:R-:W-:-:S03]  /*7d310*/  F2FP.BF16.PACK_AB R2, R9, R8 ;  /* 0x000000080902723e */ /* 0x002fc600000010ff */
[----:B------:R-:W-:Y:S04]  /*7d320*/  STL [R1+0x148], R0 ;  /* 0x0001480001007387 */ /* 0x000fe80000100800 */
[----:B------:R1:W-:Y:S01]  /*7d330*/  STL [R1+0x144], R2 ;  /* 0x0001440201007387 */ /* 0x0003e20000100800 */
[----:B0-----:R-:W-:-:S05]  /*7d340*/  F2FP.BF16.PACK_AB R3, R11, R10 ;  /* 0x0000000a0b03723e */ /* 0x001fca00000010ff */
[----:B------:R3:W-:Y:S01]  /*7d350*/  STL [R1+0x140], R3 ;  /* 0x0001400301007387 */ /* 0x0007e20000100800 */
[----:B-1----:R-:W-:Y:S02]  /*7d360*/  F2FP.BF16.PACK_AB R2, R6, R7 ;  /* 0x000000070602723e */ /* 0x002fe400000010ff */
[----:B---3--:R-:W-:Y:S02]  /*7d370*/  F2FP.BF16.PACK_AB R3, R14, R15 ;  /* 0x0000000f0e03723e */ /* 0x008fe400000010ff */
[----:B--2---:R-:W-:-:S05]  /*7d380*/  F2FP.BF16.PACK_AB R0, R4, R5 ;  /* 0x000000050400723e */ /* 0x004fca00000010ff */
[----:B------:R4:W-:Y:S04]  /*7d390*/  STL [R1+0x13c], R0 ;  /* 0x00013c0001007387 */ /* 0x0009e80000100800 */
[----:B------:R0:W-:Y:S01]  /*7d3a0*/  STL [R1+0x138], R2 ;  /* 0x0001380201007387 */ /* 0x0001e20000100800 */
[----:B----4-:R-:W-:-:S03]  /*7d3b0*/  F2FP.BF16.PACK_AB R0, R18, R19 ;  /* 0x000000131200723e */ /* 0x010fc600000010ff */
[----:B------:R-:W-:Y:S01]  /*7d3c0*/  STL [R1+0x134], R3 ;  /* 0x0001340301007387 */ /* 0x000fe20000100800 */
[----:B0-----:R-:W-:-:S03]  /*7d3d0*/  F2FP.BF16.PACK_AB R2, R22, R23 ;  /* 0x000000171602723e */ /* 0x001fc600000010ff */
[----:B------:R-:W-:Y:S04]  /*7d3e0*/  STL [R1+0x130], R0 ;  /* 0x0001300001007387 */ /* 0x000fe80000100800 */
[----:B------:R0:W-:Y:S04]  /*7d3f0*/  STL [R1+0x12c], R2 ;  /* 0x00012c0201007387 */ /* 0x0001e80000100800 */
[----:B0-----:R-:W2:Y:S01]  /*7d400*/  LDL.LU R2, [R1+0x320] ;  /* 0x0003200001027983 */ /* 0x001ea20000300800 */
[----:B------:R-:W-:Y:S02]  /*7d410*/  F2FP.BF16.PACK_AB R3, R24, R25 ;  /* 0x000000191803723e */ /* 0x000fe400000010ff */
[----:B------:R-:W-:-:S03]  /*7d420*/  F2FP.BF16.PACK_AB R0, R26, R27 ;  /* 0x0000001b1a00723e */ /* 0x000fc600000010ff */
[----:B------:R-:W-:Y:S04]  /*7d430*/  STL [R1+0x128], R3 ;  /* 0x0001280301007387 */ /* 0x000fe80000100800 */
[----:B--2---:R0:W-:Y:S04]  /*7d440*/  STL [R1+0x1dfc], R2 ;  /* 0x001dfc0201007387 */ /* 0x0041e80000100800 */
[----:B------:R-:W-:Y:S04]  /*7d450*/  STL [R1+0x124], R0 ;  /* 0x0001240001007387 */ /* 0x000fe80000100800 */
[----:B0-----:R-:W2:Y:S04]  /*7d460*/  LDL.LU R2, [R1+0x300] ;  /* 0x0003000001027983 */ /* 0x001ea80000300800 */
[----:B--2---:R0:W-:Y:S04]  /*7d470*/  STL [R1+0x1e04], R2 ;  /* 0x001e040201007387 */ /* 0x0041e80000100800 */
        /* <DEDUP_REMOVED lines=29> */
[----:B------:R-:W3:Y:S04]  /*7d650*/  LDL.LU R0, [R1+0x33c] ;  /* 0x00033c0001007983 */ /* 0x000ee80000300800 */
[----:B---3--:R0:W-:Y:S04]  /*7d660*/  STL [R1+0x1df8], R0 ;  /* 0x001df80001007387 */ /* 0x0081e80000100800 */
[----:B0-----:R-:W3:Y:S04]  /*7d670*/  LDL.LU R0, [R1+0x310] ;  /* 0x0003100001007983 */ /* 0x001ee80000300800 */
        /* <DEDUP_REMOVED lines=31> */
[----:B0-----:R-:W2:Y:S04]  /*7d870*/  LDL.LU R0, [R1+0x520] ;  /* 0x0005200001007983 */ /* 0x001ea80000300800 */
[----:B------:R-:W3:Y:S04]  /*7d880*/  LDL.LU R28, [R1+0x34c] ;  /* 0x00034c00011c7983 */ /* 0x000ee80000300800 */
[----:B------:R-:W4:Y:S04]  /*7d890*/  LDL.LU R3, [R1+0x35c] ;  /* 0x00035c0001037983 */ /* 0x000f280000300800 */
[----:B------:R-:W4:Y:S04]  /*7d8a0*/  LDL.LU R29, [R1+0x36c] ;  /* 0x00036c00011d7983 */ /* 0x000f280000300800 */
        /* <DEDUP_REMOVED lines=23> */
[----:B------:R-:W3:Y:S01]  /*7da20*/  LDL.LU R27, [R1+0x360] ;  /* 0x00036000011b7983 */ /* 0x000ee20000300800 */
[----:B--2---:R-:W-:-:S03]  /*7da30*/  F2FP.BF16.PACK_AB R2, R0, R2 ;  /* 0x000000020002723e */ /* 0x004fc600000010ff */
        /* <DEDUP_REMOVED lines=64> */
[----:B------:R-:W3:Y:S04]  /*7de40*/  LDL.LU R0, [R1+0x1df8] ;  /* 0x001df80001007983 */ /* 0x000ee80000300800 */
[----:B------:R3:W-:Y:S02]  /*7de50*/  STL [R1+0xe0], R2 ;  /* 0x0000e00201007387 */ /* 0x0007e40000100800 */
[----:B---3--:R-:W-:Y:S02]  /*7de60*/  F2FP.BF16.PACK_AB R2, R0, R28 ;  /* 0x0000001c0002723e */ /* 0x008fe400000010ff */
[----:B----4-:R-:W-:Y:S02]  /*7de70*/  F2FP.BF16.PACK_AB R0, R3, R29 ;  /* 0x0000001d0300723e */ /* 0x010fe400000010ff */
[----:B------:R-:W-:Y:S01]  /*7de80*/  F2FP.BF16.PACK_AB R3, R20, R21 ;  /* 0x000000151403723e */ /* 0x000fe200000010ff */
[----:B------:R0:W-:Y:S04]  /*7de90*/  STL [R1+0xdc], R2 ;  /* 0x0000dc0201007387 */ /* 0x0001e80000100800 */
[----:B------:R1:W-:Y:S04]  /*7dea0*/  STL [R1+0xd8], R0 ;  /* 0x0000d80001007387 */ /* 0x0003e80000100800 */
[----:B------:R2:W-:Y:S01]  /*7deb0*/  STL [R1+0xd4], R3 ;  /* 0x0000d40301007387 */ /* 0x0005e20000100800 */
[----:B0-----:R-:W-:-:S02]  /*7dec0*/  F2FP.BF16.PACK_AB R2, R16, R17 ;  /* 0x000000111002723e */ /* 0x001fc400000010ff */
[----:B-1----:R-:W-:-:S03]  /*7ded0*/  F2FP.BF16.PACK_AB R0, R12, R13 ;  /* 0x0000000d0c00723e */ /* 0x002fc600000010ff */
[----:B------:R0:W-:Y:S01]  /*7dee0*/  STL [R1+0xd0], R2 ;  /* 0x0000d00201007387 */ /* 0x0001e20000100800 */
[----:B--2---:R-:W-:-:S03]  /*7def0*/  F2FP.BF16.PACK_AB R3, R9, R8 ;  /* 0x000000080903723e */ /* 0x004fc600000010ff */
[----:B------:R1:W-:Y:S04]  /*7df00*/  STL [R1+0xcc], R0 ;  /* 0x0000cc0001007387 */ /* 0x0003e80000100800 */
[----:B------:R2:W-:Y:S01]  /*7df10*/  STL [R1+0xc8], R3 ;  /* 0x0000c80301007387 */ /* 0x0005e20000100800 */
[----:B0-----:R-:W-:Y:S02]  /*7df20*/  F2FP.BF16.PACK_AB R2, R11, R10 ;  /* 0x0000000a0b02723e */ /* 0x001fe400000010ff */
        /* <DEDUP_REMOVED lines=10> */
[----:B------:R-:W-:Y:S04]  /*7dfd0*/  STL [R1+0xb0], R3 ;  /* 0x0000b00301007387 */ /* 0x000fe80000100800 */
[----:B------:R-:W2:Y:S01]  /*7dfe0*/  LDL.LU R10, [R1+0x5e0] ;  /* 0x0005e000010a7983 */ /* 0x000ea20000300800 */
[----:B0-----:R-:W-:Y:S02]  /*7dff0*/  F2FP.BF16.PACK_AB R2, R24, R25 ;  /* 0x000000191802723e */ /* 0x001fe400000010ff */
[----:B-1----:R-:W-:-:S03]  /*7e000*/  F2FP.BF16.PACK_AB R0, R26, R27 ;  /* 0x0000001b1a00723e */ /* 0x002fc600000010ff */
        /* <DEDUP_REMOVED lines=161> */
[----:B------:R-:W3:Y:S01]  /*7ea20*/  LDL.LU R11, [R1+0x1d74] ;  /* 0x001d7400010b7983 */ /* 0x000ee20000300800 */
[----:B----4-:R-:W-:-:S03]  /*7ea30*/  F2FP.BF16.PACK_AB R2, R9, R2 ;  /* 0x000000020902723e */ /* 0x010fc600000010ff */
[----:B------:R0:W-:Y:S04]  /*7ea40*/  STL [R1+0x64], R10 ;  /* 0x0000640a01007387 */ /* 0x0001e80000100800 */
[----:B0-----:R-:W2:Y:S01]  /*7ea50*/  LDL.LU R10, [R1+0x1d70] ;  /* 0x001d7000010a7983 */ /* 0x001ea20000300800 */
[----:B---3--:R-:W-:-:S03]  /*7ea60*/  F2FP.BF16.PACK_AB R8, R11, R8 ;  /* 0x000000080b08723e */ /* 0x008fc600000010ff */
[----:B------:R-:W2:Y:S04]  /*7ea70*/  LDL.LU R11, [R1+0x1d6c] ;  /* 0x001d6c00010b7983 */ /* 0x000ea80000300800 */
[----:B------:R0:W-:Y:S04]  /*7ea80*/  STL [R1+0x60], R8 ;  /* 0x0000600801007387 */ /* 0x0001e80000100800 */
[----:B0-----:R-:W3:Y:S04]  /*7ea90*/  LDL.LU R8, [R1+0x1d68] ;  /* 0x001d680001087983 */ /* 0x001ee80000300800 */
[----:B------:R-:W3:Y:S04]  /*7eaa0*/  LDL.LU R9, [R1+0x1d64] ;  /* 0x001d640001097983 */ /* 0x000ee80000300800 */
[----:B------:R0:W-:Y:S02]  /*7eab0*/  STL [R1+0x5c], R2 ;  /* 0x00005c0201007387 */ /* 0x0001e40000100800 */
[----:B0-----:R-:W-:-:S02]  /*7eac0*/  F2FP.BF16.PACK_AB R2, R0, R28 ;  /* 0x0000001c0002723e */ /* 0x001fc400000010ff */
[----:B------:R-:W-:Y:S02]  /*7ead0*/  F2FP.BF16.PACK_AB R0, R3, R29 ;  /* 0x0000001d0300723e */ /* 0x000fe400000010ff */
[----:B------:R-:W-:Y:S01]  /*7eae0*/  F2FP.BF16.PACK_AB R3, R20, R21 ;  /* 0x000000151403723e */ /* 0x000fe200000010ff */
[----:B------:R0:W-:Y:S04]  /*7eaf0*/  STL [R1+0x58], R2 ;  /* 0x0000580201007387 */ /* 0x0001e80000100800 */
[----:B------:R1:W-:Y:S04]  /*7eb00*/  STL [R1+0x54], R0 ;  /* 0x0000540001007387 */ /* 0x0003e80000100800 */
[----:B------:R4:W-:Y:S01]  /*7eb10*/  STL [R1+0x50], R3 ;  /* 0x0000500301007387 */ /* 0x0009e20000100800 */
[----:B0-----:R-:W-:-:S02]  /*7eb20*/  F2FP.BF16.PACK_AB R2, R16, R17 ;  /* 0x000000111002723e */ /* 0x001fc400000010ff */
[----:B-1----:R-:W-:-:S03]  /*7eb30*/  F2FP.BF16.PACK_AB R0, R12, R13 ;  /* 0x0000000d0c00723e */ /* 0x002fc600000010ff */
[----:B------:R0:W-:Y:S01]  /*7eb40*/  STL [R1+0x4c], R2 ;  /* 0x00004c0201007387 */ /* 0x0001e20000100800 */
[----:B----4-:R-:W-:-:S03]  /*7eb50*/  F2FP.BF16.PACK_AB R3, R4, R5 ;  /* 0x000000050403723e */ /* 0x010fc600000010ff */
[----:B------:R1:W-:Y:S04]  /*7eb60*/  STL [R1+0x48], R0 ;  /* 0x0000480001007387 */ /* 0x0003e80000100800 */
[----:B------:R4:W-:Y:S01]  /*7eb70*/  STL [R1+0x44], R3 ;  /* 0x0000440301007387 */ /* 0x0009e20000100800 */
[----:B0-----:R-:W-:Y:S02]  /*7eb80*/  F2FP.BF16.PACK_AB R2, R6, R7 ;  /* 0x000000070602723e */ /* 0x001fe400000010ff */
        /* <DEDUP_REMOVED lines=10> */
[----:B------:R-:W-:Y:S04]  /*7ec30*/  STL [R1+0x2c], R3 ;  /* 0x00002c0301007387 */ /* 0x000fe80000100800 */
[----:B------:R-:W4:Y:S01]  /*7ec40*/  LDL.LU R7, [R1+0x744] ;  /* 0x0007440001077983 */ /* 0x000f220000300800 */
[----:B--2---:R-:W-:-:S05]  /*7ec50*/  F2FP.BF16.PACK_AB R2, R11, R10 ;  /* 0x0000000a0b02723e */ /* 0x004fca00000010ff */
[----:B------:R-:W-:Y:S01]  /*7ec60*/  STL [R1+0x28], R2 ;  /* 0x0000280201007387 */ /* 0x000fe20000100800 */
[----:B---3--:R-:W-:-:S03]  /*7ec70*/  F2FP.BF16.PACK_AB R0, R9, R8 ;  /* 0x000000080900723e */ /* 0x008fc600000010ff */
[----:B----4-:R0:W-:Y:S04]  /*7ec80*/  STL [R1+0x1d1c], R7 ;  /* 0x001d1c0701007387 */ /* 0x0101e80000100800 */
        /* <DEDUP_REMOVED lines=40> */
[----:B---3--:R0:W-:Y:S04]  /*7ef10*/  STL [R1+0x1d14], R5 ;  /* 0x001d140501007387 */ /* 0x0081e80000100800 */
[----:B0-----:R-:W3:Y:S04]  /*7ef20*/  LDL.LU R5, [R1+0x6d4] ;  /* 0x0006d40001057983 */ /* 0x001ee80000300800 */
[----:B------:R-:W4:Y:S04]  /*7ef30*/  LDL.LU R4, [R1+0x724] ;  /* 0x0007240001047983 */ /* 0x000f280000300800 */
[----:B----4-:R0:W-:Y:S04]  /*7ef40*/  STL [R1+0x1d10], R4 ;  /* 0x001d100401007387 */ /* 0x0101e80000100800 */
[----:B0-----:R-:W4:Y:S04]  /*7ef50*/  LDL.LU R4, [R1+0x6f4] ;  /* 0x0006f40001047983 */ /* 0x001f280000300800 */
[----:B------:R-:W2:Y:S04]  /*7ef60*/  LDL.LU R11, [R1+0x740] ;  /* 0x00074000010b7983 */ /* 0x000ea80000300800 */
[----:B--2---:R0:W-:Y:S04]  /*7ef70*/  STL [R1+0x1d0c], R11 ;  /* 0x001d0c0b01007387 */ /* 0x0041e80000100800 */
[----:B0-----:R-:W2:Y:S04]  /*7ef80*/  LDL.LU R11, [R1+0x714] ;  /* 0x00071400010b7983 */ /* 0x001ea80000300800 */
        /* <DEDUP_REMOVED lines=9> */
[----:B------:R-:W2:Y:S01]  /*7f020*/  LDL.LU R13, [R1+0x7bc] ;  /* 0x0007bc00010d7983 */ /* 0x000ea20000300800 */
[----:B------:R-:W-:-:S03]  /*7f030*/  F2FP.BF16.PACK_AB R7, R6, R7 ;  /* 0x000000070607723e */ /* 0x000fc600000010ff */
[----:B--2---:R0:W-:Y:S04]  /*7f040*/  STL [R1+0x1cfc], R13 ;  /* 0x001cfc0d01007387 */ /* 0x0041e80000100800 */
[----:B0-----:R-:W2:Y:S04]  /*7f050*/  LDL.LU R13, [R1+0x710] ;  /* 0x00071000010d7983 */ /* 0x001ea80000300800 */
        /* <DEDUP_REMOVED lines=53> */
[----:B------:R0:W-:Y:S04]  /*7f3b0*/  STL [R1], R7 ;  /* 0x0000000701007387 */ /* 0x0001e80000100800 */
[----:B0-----:R-:W2:Y:S02]  /*7f3c0*/  LDL.LU R7, [R1+0x1d1c] ;  /* 0x001d1c0001077983 */ /* 0x001ea40000300800 */
[----:B--2---:R-:W-:-:S02]  /*7f3d0*/  F2FP.BF16.PACK_AB R7, R6, R7 ;  /* 0x000000070607723e */ /* 0x004fc400000010ff */
[----:B------:R-:W3:Y:S02]  /*7f3e0*/  LDL.LU R6, [R1+0x1d18] ;  /* 0x001d180001067983 */ /* 0x000ee40000300800 */
[----:B---3--:R-:W-:Y:S02]  /*7f3f0*/  F2FP.BF16.PACK_AB R6, R5, R6 ;  /* 0x000000060506723e */ /* 0x008fe400000010ff */
[----:B------:R-:W4:Y:S02]  /*7f400*/  LDL.LU R5, [R1+0x1d14] ;  /* 0x001d140001057983 */ /* 0x000f240000300800 */
[----:B----4-:R-:W-:Y:S02]  /*7f410*/  F2FP.BF16.PACK_AB R5, R4, R5 ;  /* 0x000000050405723e */ /* 0x010fe400000010ff */
[----:B------:R-:W2:Y:S02]  /*7f420*/  LDL.LU R4, [R1+0x1d10] ;  /* 0x001d100001047983 */ /* 0x000ea40000300800 */
[----:B--2---:R-:W-:-:S02]  /*7f430*/  F2FP.BF16.PACK_AB R4, R11, R4 ;  /* 0x000000040b04723e */ /* 0x004fc400000010ff */
[----:B------:R-:W2:Y:S02]  /*7f440*/  LDL.LU R11, [R1+0x1d0c] ;  /* 0x001d0c00010b7983 */ /* 0x000ea40000300800 */
[----:B--2---:R-:W-:Y:S02]  /*7f450*/  F2FP.BF16.PACK_AB R11, R10, R11 ;  /* 0x0000000b0a0b723e */ /* 0x004fe400000010ff */
[----:B------:R-:W2:Y:S02]  /*7f460*/  LDL.LU R10, [R1+0x1d08] ;  /* 0x001d0800010a7983 */ /* 0x000ea40000300800 */
[----:B--2---:R-:W-:Y:S02]  /*7f470*/  F2FP.BF16.PACK_AB R10, R9, R10 ;  /* 0x0000000a090a723e */ /* 0x004fe400000010ff */
[----:B------:R-:W2:Y:S02]  /*7f480*/  LDL.LU R9, [R1+0x1d04] ;  /* 0x001d040001097983 */ /* 0x000ea40000300800 */
[----:B--2---:R-:W-:-:S02]  /*7f490*/  F2FP.BF16.PACK_AB R9, R8, R9 ;  /* 0x000000090809723e */ /* 0x004fc400000010ff */
[----:B------:R-:W2:Y:S02]  /*7f4a0*/  LDL.LU R8, [R1+0x1d00] ;  /* 0x001d000001087983 */ /* 0x000ea40000300800 */
[----:B--2---:R-:W-:Y:S02]  /*7f4b0*/  F2FP.BF16.PACK_AB R8, R13, R8 ;  /* 0x000000080d08723e */ /* 0x004fe400000010ff */
[----:B------:R-:W2:Y:S01]  /*7f4c0*/  LDL.LU R13, [R1+0x1cfc] ;  /* 0x001cfc00010d7983 */ /* 0x000ea20000300800 */
[----:B------:R-:W-:Y:S02]  /*7f4d0*/  F2FP.BF16.PACK_AB R14, R12, R14 ;  /* 0x0000000e0c0e723e */ /* 0x000fe400000010ff */
[----:B--2---:R-:W-:Y:S02]  /*7f4e0*/  F2FP.BF16.PACK_AB R15, R13, R15 ;  /* 0x0000000f0d0f723e */ /* 0x004fe400000010ff */
[----:B------:R-:W2:Y:S04]  /*7f4f0*/  LDL.LU R13, [R1+0x1cf8] ;  /* 0x001cf800010d7983 */ /* 0x000ea80000300800 */
[----:B------:R-:W3:Y:S01]  /*7f500*/  LDL.LU R12, [R1+0x1cf4] ;  /* 0x001cf400010c7983 */ /* 0x000ee20000300800 */
[----:B------:R-:W-:-:S02]  /*7f510*/  F2FP.BF16.PACK_AB R19, R21, R19 ;  /* 0x000000131513723e */ /* 0x000fc400000010ff */
[----:B--2---:R-:W-:Y:S02]  /*7f520*/  F2FP.BF16.PACK_AB R13, R17, R13 ;  /* 0x0000000d110d723e */ /* 0x004fe400000010ff */
[----:B------:R-:W2:Y:S01]  /*7f530*/  LDL.LU R17, [R1+0x1cf0] ;  /* 0x001cf00001117983 */ /* 0x000ea20000300800 */
[----:B---3--:R-:W-:-:S03]  /*7f540*/  F2FP.BF16.PACK_AB R12, R16, R12 ;  /* 0x0000000c100c723e */ /* 0x008fc600000010ff */
[----:B------:R-:W3:Y:S04]  /*7f550*/  LDL.LU R16, [R1+0x1cec] ;  /* 0x001cec0001107983 */ /* 0x000ee80000300800 */
[----:B------:R-:W4:Y:S01]  /*7f560*/  LDL.LU R21, [R1+0x1ce8] ;  /* 0x001ce80001157983 */ /* 0x000f220000300800 */
[----:B------:R-:W-:-:S03]  /*7f570*/  F2FP.BF16.PACK_AB R18, R20, R18 ;  /* 0x000000121412723e */ /* 0x000fc600000010ff */
[----:B------:R-:W4:Y:S01]  /*7f580*/  LDL.LU R20, [R1+0x1ce4] ;  /* 0x001ce40001147983 */ /* 0x000f220000300800 */
[----:B------:R-:W-:Y:S02]  /*7f590*/  F2FP.BF16.PACK_AB R23, R28, R23 ;  /* 0x000000171c17723e */ /* 0x000fe400000010ff */
[----:B------:R-:W-:Y:S02]  /*7f5a0*/  F2FP.BF16.PACK_AB R22, R0, R22 ;  /* 0x000000160016723e */ /* 0x000fe400000010ff */
[----:B--2---:R-:W-:Y:S02]  /*7f5b0*/  F2FP.BF16.PACK_AB R17, R29, R17 ;  /* 0x000000111d11723e */ /* 0x004fe400000010ff */
[----:B------:R-:W2:Y:S01]  /*7f5c0*/  LDL.LU R29, [R1+0x1ce0] ;  /* 0x001ce000011d7983 */ /* 0x000ea20000300800 */
[----:B---3--:R-:W-:-:S03]  /*7f5d0*/  F2FP.BF16.PACK_AB R16, R3, R16 ;  /* 0x000000100310723e */ /* 0x008fc600000010ff */
[----:B------:R-:W3:Y:S01]  /*7f5e0*/  LDL.LU R3, [R1+0x1cdc] ;  /* 0x001cdc0001037983 */ /* 0x000ee20000300800 */
[----:B----4-:R-:W-:-:S03]  /*7f5f0*/  F2FP.BF16.PACK_AB R21, R2, R21 ;  /* 0x000000150215723e */ /* 0x010fc600000010ff */
[----:B------:R-:W3:Y:S04]  /*7f600*/  LDL.LU R28, [R1+0x1cd8] ;  /* 0x001cd800011c7983 */ /* 0x000ee80000300800 */
[----:B------:R-:W4:Y:S04]  /*7f610*/  LDL.LU R0, [R1+0x1cd4] ;  /* 0x001cd40001007983 */ /* 0x000f280000300800 */
[----:B------:R-:W4:Y:S01]  /*7f620*/  LDL.LU R2, [R1+0x1cd0] ;  /* 0x001cd00001027983 */ /* 0x000f220000300800 */
[----:B------:R-:W-:Y:S02]  /*7f630*/  F2FP.BF16.PACK_AB R20, R24, R20 ;  /* 0x000000141814723e */ /* 0x000fe400000010ff */
[----:B------:R-:W-:-:S02]  /*7f640*/  F2FP.BF16.PACK_AB R27, R25, R27 ;  /* 0x0000001b191b723e */ /* 0x000fc400000010ff */
[----:B--2---:R-:W-:Y:S02]  /*7f650*/  F2FP.BF16.PACK_AB R26, R26, R29 ;  /* 0x0000001d1a1a723e */ /* 0x004fe400000010ff */
[----:B---3--:R-:W-:Y:S02]  /*7f660*/  F2FP.BF16.PACK_AB R25, R28, R3 ;  /* 0x000000031c19723e */ /* 0x008fe400000010ff */
[----:B----4-:R-:W-:Y:S02]  /*7f670*/  F2FP.BF16.PACK_AB R24, R2, R0 ;  /* 0x000000000218723e */ /* 0x010fe400000010ff */
.L_x_1:
[----:B------:R-:W1:Y:S04]  /*7f680*/  S2R R29, SR_TID.X ;  /* 0x00000000001d7919 */ /* 0x000e680000002100 */
[----:B------:R-:W-:Y:S01]  /*7f690*/  BAR.SYNC.DEFER_BLOCKING 0x0 ;  /* 0x0000000000007b1d */ /* 0x000fe20000010000 */
[C---:B-1----:R-:W-:Y:S02]  /*7f6a0*/  IMAD.SHL.U32 R3, R29.reuse, 0x20, RZ ;  /* 0x000000201d037824 */ /* 0x042fe400078e00ff */
[----:B------:R-:W-:-:S02]  /*7f6b0*/  IMAD.SHL.U32 R2, R29, 0x4, RZ ;  /* 0x000000041d027824 */ /* 0x000fc400078e00ff */
[----:B0-----:R-:W-:Y:S01]  /*7f6c0*/  IMAD.SHL.U32 R0, R29, 0x400, RZ ;  /* 0x000004001d007824 */ /* 0x001fe200078e00ff */
[----:B------:R-:W-:Y:S01]  /*7f6d0*/  LOP3.LUT R3, R3, 0x60, RZ, 0xc0, !PT ;  /* 0x0000006003037812 */ /* 0x000fe200078ec0ff */
[----:B------:R-:W-:-:S03]  /*7f6e0*/  IMAD.SHL.U32 R28, R29, 0x1000, RZ ;  /* 0x000010001d1c7824 */ /* 0x000fc600078e00ff */
[----:B------:R-:W-:Y:S02]  /*7f6f0*/  LOP3.LUT R3, R3, 0x70, R2, 0x78, !PT ;  /* 0x0000007003037812 */ /* 0x000fe400078e7802 */
[----:B------:R-:W2:Y:S01]  /*7f700*/  LDL.LU R2, [R1+0x1bcc] ;  /* 0x001bcc0001027983 */ /* 0x000ea20000300800 */
[----:B------:R-:W-:-:S03]  /*7f710*/  LOP3.LUT R0, R0, 0x6000, RZ, 0xc0, !PT ;  /* 0x0000600000007812 */ /* 0x000fc600078ec0ff */
[----:B------:R-:W-:Y:S01]  /*7f720*/  STL [R1+0x1d38], R27 ;  /* 0x001d381b01007387 */ /* 0x000fe20000100800 */
[----:B--2---:R-:W-:-:S05]  /*7f730*/  IADD3 R3, R3, R0, R2 ;  /* 0x0000000003037210 */ /* 0x004fca0007ffe002 */
[----:B------:R0:W-:Y:S04]  /*7f740*/  STS.128 [R3], R24 ;  /* 0x0000001803007388 */ /* 0x0001e80000000c00 */
[----:B0-----:R-:W2:Y:S04]  /*7f750*/  LDL.LU R24, [R1+0x90] ;  /* 0x0000900001187983 */ /* 0x001ea80000300800 */
[----:B------:R-:W2:Y:S04]  /*7f760*/  LDL.LU R25, [R1+0x94] ;  /* 0x0000940001197983 */ /* 0x000ea80000300800 */
[----:B------:R-:W3:Y:S04]  /*7f770*/  LDL.LU R26, [R1+0x98] ;  /* 0x00009800011a7983 */ /* 0x000ee80000300800 */
[----:B------:R-:W3:Y:S04]  /*7f780*/  LDL.LU R27, [R1+0x9c] ;  /* 0x00009c00011b7983 */ /* 0x000ee80000300800 */
[----:B---3--:R-:W-:Y:S04]  /*7f790*/  STL.64 [R1+0x1e48], R26 ;  /* 0x001e481a01007387 */ /* 0x008fe80000100a00 */
[----:B--2---:R0:W-:Y:S04]  /*7f7a0*/  STL.64 [R1+0x1e40], R24 ;  /* 0x001e401801007387 */ /* 0x0041e80000100a00 */
        /* <DEDUP_REMOVED lines=16> */
[----:B------:R-:W-:Y:S04]  /*7f8b0*/  STS.128 [R3+0x400], R20 ;  /* 0x0004001403007388 */ /* 0x000fe80000000c00 */
[----:B------:R-:W-:Y:S04]  /*7f8c0*/  STS.128 [R3+0x80], R16 ;  /* 0x0000801003007388 */ /* 0x000fe80000000c00 */
[----:B---3--:R-:W-:Y:S04]  /*7f8d0*/  STL.64 [R1+0x1e78], R26 ;  /* 0x001e781a01007387 */ /* 0x008fe80000100a00 */
[----:B--2---:R0:W-:Y:S04]  /*7f8e0*/  STL.64 [R1+0x1e70], R24 ;  /* 0x001e701801007387 */ /* 0x0041e80000100a00 */
[----:B0-----:R-:W2:Y:S04]  /*7f8f0*/  LDL.LU R24, [R1] ;  /* 0x0000000001187983 */ /* 0x001ea80000300800 */
[----:B------:R-:W2:Y:S04]  /*7f900*/  LDL.LU R25, [R1+0x4] ;  /* 0x0000040001197983 */ /* 0x000ea80000300800 */
[----:B------:R-:W2:Y:S04]  /*7f910*/  LDL.LU R26, [R1+0x8] ;  /* 0x00000800011a7983 */ /* 0x000ea80000300800 */
[----:B------:R-:W2:Y:S04]  /*7f920*/  LDL.LU R27, [R1+0xc] ;  /* 0x00000c00011b7983 */ /* 0x000ea80000300800 */
[----:B------:R-:W3:Y:S04]  /*7f930*/  LDL.LU R20, [R1+0x80] ;  /* 0x0000800001147983 */ /* 0x000ee80000300800 */
[----:B------:R-:W3:Y:S04]  /*7f940*/  LDL.LU R21, [R1+0x84] ;  /* 0x0000840001157983 */ /* 0x000ee80000300800 */
[----:B------:R-:W3:Y:S04]  /*7f950*/  LDL.LU R22, [R1+0x88] ;  /* 0x0000880001167983 */ /* 0x000ee80000300800 */
[----:B------:R-:W3:Y:S04]  /*7f960*/  LDL.LU R23, [R1+0x8c] ;  /* 0x00008c0001177983 */ /* 0x000ee80000300800 */
[----:B------:R-:W4:Y:S04]  /*7f970*/  LDL.LU R16, [R1+0x70] ;  /* 0x0000700001107983 */ /* 0x000f280000300800 */
[----:B------:R-:W4:Y:S04]  /*7f980*/  LDL.LU R17, [R1+0x74] ;  /* 0x0000740001117983 */ /* 0x000f280000300800 */
[----:B------:R-:W4:Y:S04]  /*7f990*/  LDL.LU R18, [R1+0x78] ;  /* 0x0000780001127983 */ /* 0x000f280000300800 */
[----:B------:R-:W4:Y:S04]  /*7f9a0*/  LDL.LU R19, [R1+0x7c] ;  /* 0x00007c0001137983 */ /* 0x000f280000300800 */
[----:B------:R0:W-:Y:S04]  /*7f9b0*/  STS.128 [R3+0x480], R12 ;  /* 0x0004800c03007388 */ /* 0x0001e80000000c00 */
[----:B------:R1:W-:Y:S04]  /*7f9c0*/  STS.128 [R3+0x100], R8 ;  /* 0x0001000803007388 */ /* 0x0003e80000000c00 */
[----:B------:R5:W-:Y:S04]  /*7f9d0*/  STS.128 [R3+0x500], R4 ;  /* 0x0005000403007388 */ /* 0x000be80000000c00 */
[----:B0-----:R-:W3:Y:S04]  /*7f9e0*/  LDL.LU R12, [R1+0x60] ;  /* 0x00006000010c7983 */ /* 0x001ee80000300800 */
[----:B------:R-:W3:Y:S04]  /*7f9f0*/  LDL.LU R13, [R1+0x64] ;  /* 0x00006400010d7983 */ /* 0x000ee80000300800 */
[----:B------:R-:W3:Y:S04]  /*7fa00*/  LDL.LU R14, [R1+0x68] ;  /* 0x00006800010e7983 */ /* 0x000ee80000300800 */
[----:B------:R-:W3:Y:S04]  /*7fa10*/  LDL.LU R15, [R1+0x6c] ;  /* 0x00006c00010f7983 */ /* 0x000ee80000300800 */
[----:B-1----:R-:W3:Y:S04]  /*7fa20*/  LDL.LU R8, [R1+0x50] ;  /* 0x0000500001087983 */ /* 0x002ee80000300800 */
[----:B------:R-:W3:Y:S04]  /*7fa30*/  LDL.LU R9, [R1+0x54] ;  /* 0x0000540001097983 */ /* 0x000ee80000300800 */
[----:B------:R-:W3:Y:S04]  /*7fa40*/  LDL.LU R10, [R1+0x58] ;  /* 0x00005800010a7983 */ /* 0x000ee80000300800 */
[----:B------:R-:W3:Y:S04]  /*7fa50*/  LDL.LU R11, [R1+0x5c] ;  /* 0x00005c00010b7983 */ /* 0x000ee80000300800 */
[----:B-----5:R-:W5:Y:S04]  /*7fa60*/  LDL.LU R4, [R1+0x40] ;  /* 0x0000400001047983 */ /* 0x020f680000300800 */
[----:B------:R-:W5:Y:S04]  /*7fa70*/  LDL.LU R5, [R1+0x44] ;  /* 0x0000440001057983 */ /* 0x000f680000300800 */
[----:B------:R-:W5:Y:S04]  /*7fa80*/  LDL.LU R6, [R1+0x48] ;  /* 0x0000480001067983 */ /* 0x000f680000300800 */
[----:B------:R-:W5:Y:S04]  /*7fa90*/  LDL.LU R7, [R1+0x4c] ;  /* 0x00004c0001077983 */ /* 0x000f680000300800 */
[----:B--2---:R0:W-:Y:S04]  /*7faa0*/  STS.128 [R3+0x180], R24 ;  /* 0x0001801803007388 */ /* 0x0041e80000000c00 */
[----:B0-----:R-:W2:Y:S04]  /*7fab0*/  LDL.LU.64 R26, [R1+0x1e78] ;  /* 0x001e7800011a7983 */ /* 0x001ea80000300a00 */
[----:B------:R-:W2:Y:S04]  /*7fac0*/  LDL.LU.64 R24, [R1+0x1e70] ;  /* 0x001e700001187983 */ /* 0x000ea80000300a00 */
        /* <DEDUP_REMOVED lines=9> */
[----:B-----5:R0:W-:Y:S04]  /*7fb60*/  STS.128 [R3+0x280], R4 ;  /* 0x0002800403007388 */ /* 0x0201e80000000c00 */
[----:B---3--:R-:W-:Y:S04]  /*7fb70*/  STS.128 [R3+0x680], R8 ;  /* 0x0006800803007388 */ /* 0x008fe80000000c00 */
[----:B------:R-:W-:Y:S04]  /*7fb80*/  STS.128 [R3+0x300], R12 ;  /* 0x0003000c03007388 */ /* 0x000fe80000000c00 */
[----:B----4-:R-:W-:Y:S04]  /*7fb90*/  STS.128 [R3+0x700], R16 ;  /* 0x0007001003007388 */ /* 0x010fe80000000c00 */
[----:B------:R-:W-:Y:S01]  /*7fba0*/  STS.128 [R3+0x380], R20 ;  /* 0x0003801403007388 */ /* 0x000fe20000000c00 */
[----:B------:R-:W-:-:S02]  /*7fbb0*/  LOP3.LUT R29, R29, 0x7f, RZ, 0xc0, !PT ;  /* 0x0000007f1d1d7812 */ /* 0x000fc400078ec0ff */
[----:B------:R-:W-:-:S05]  /*7fbc0*/  LOP3.LUT R28, R28, 0x6000, RZ, 0xc0, !PT ;  /* 0x000060001c1c7812 */ /* 0x000fca00078ec0ff */
[----:B------:R-:W-:-:S05]  /*7fbd0*/  IMAD R28, R29, 0x10, R28 ;  /* 0x000000101d1c7824 */ /* 0x000fca00078e021c */
[C---:B0-----:R-:W-:Y:S02]  /*7fbe0*/  LOP3.LUT R4, R28.reuse, 0x20, RZ, 0x3c, !PT ;  /* 0x000000201c047812 */ /* 0x041fe400078e3cff */
[C---:B------:R-:W-:Y:S02]  /*7fbf0*/  LOP3.LUT R2, R28.reuse, 0x40, RZ, 0x3c, !PT ;  /* 0x000000401c027812 */ /* 0x040fe400078e3cff */
[----:B------:R-:W-:Y:S01]  /*7fc00*/  LOP3.LUT R0, R28, 0x60, RZ, 0x3c, !PT ;  /* 0x000000601c007812 */ /* 0x000fe200078e3cff */
[----:B--2---:R-:W-:Y:S04]  /*7fc10*/  STS.128 [R3+0x780], R24 ;  /* 0x0007801803007388 */ /* 0x004fe80000000c00 */
[----:B------:R-:W-:Y:S06]  /*7fc20*/  BAR.SYNC.DEFER_BLOCKING 0x0 ;  /* 0x0000000000007b1d */ /* 0x000fec0000010000 */
[----:B------:R-:W0:Y:S04]  /*7fc30*/  LDS.128 R8, [R28] ;  /* 0x000000001c087984 */ /* 0x000e280000000c00 */
[----:B------:R-:W1:Y:S04]  /*7fc40*/  LDS.128 R16, [R28+0x800] ;  /* 0x000800001c107984 */ /* 0x000e680000000c00 */
[----:B------:R-:W-:Y:S04]  /*7fc50*/  LDS.128 R12, [R28+0x1000] ;  /* 0x001000001c0c7984 */ /* 0x000fe80000000c00 */
[----:B0-----:R-:W-:Y:S04]  /*7fc60*/  STL.64 [R1+0x60], R8 ;  /* 0x0000600801007387 */ /* 0x001fe80000100a00 */
[----:B------:R-:W-:Y:S04]  /*7fc70*/  STL.64 [R1+0x68], R10 ;  /* 0x0000680a01007387 */ /* 0x000fe80000100a00 */
[----:B------:R-:W0:Y:S04]  /*7fc80*/  LDS.128 R8, [R28+0x1800] ;  /* 0x001800001c087984 */ /* 0x000e280000000c00 */
[----:B-1----:R-:W-:Y:S04]  /*7fc90*/  STL.64 [R1+0x90], R16 ;  /* 0x0000901001007387 */ /* 0x002fe80000100a00 */
[----:B------:R-:W-:Y:S04]  /*7fca0*/  STL.64 [R1+0x98], R18 ;  /* 0x0000981201007387 */ /* 0x000fe80000100a00 */
[----:B------:R-:W1:Y:S04]  /*7fcb0*/  LDS.128 R16, [R4] ;  /* 0x0000000004107984 */ /* 0x000e680000000c00 */
[----:B0-----:R-:W-:Y:S01]  /*7fcc0*/  STL [R1+0x70], R8 ;  /* 0x0000700801007387 */ /* 0x001fe20000100800 */
[----:B------:R-:W-:-:S03]  /*7fcd0*/  IMAD.MOV.U32 R29, RZ, RZ, R9 ;  /* 0x000000ffff1d7224 */ /* 0x000fc600078e0009 */
[----:B------:R-:W-:Y:S04]  /*7fce0*/  STL.64 [R1+0x80], R12 ;  /* 0x0000800c01007387 */ /* 0x000fe80000100a00 */
[----:B------:R-:W-:Y:S04]  /*7fcf0*/  STL.64 [R1+0x88], R14 ;  /* 0x0000880e01007387 */ /* 0x000fe80000100a00 */
[----:B------:R-:W-:Y:S04]  /*7fd00*/  STL.64 [R1+0x78], R10 ;  /* 0x0000780a01007387 */ /* 0x000fe80000100a00 */
[----:B------:R-:W0:Y:S04]  /*7fd10*/  LDS.128 R8, [R4+0x1000] ;  /* 0x0010000004087984 */ /* 0x000e280000000c00 */
[----:B------:R-:W2:Y:S04]  /*7fd20*/  LDS.128 R12, [R4+0x800] ;  /* 0x00080000040c7984 */ /* 0x000ea80000000c00 */
[----:B------:R-:W3:Y:S04]  /*7fd30*/  LDS.128 R4, [R4+0x1800] ;  /* 0x0018000004047984 */ /* 0x000ee80000000c00 */
[----:B------:R-:W-:Y:S04]  /*7fd40*/  STL [R1+0x1d44], R29 ;  /* 0x001d441d01007387 */ /* 0x000fe80000100800 */
[----:B------:R3:W-:Y:S04]  /*7fd50*/  STL [R1+0x1d08], R28 ;  /* 0x001d081c01007387 */ /* 0x0007e80000100800 */
[----:B-1----:R-:W-:Y:S04]  /*7fd60*/  STL.64 [R1+0x50], R16 ;  /* 0x0000501001007387 */ /* 0x002fe80000100a00 */
[----:B------:R-:W-:Y:S04]  /*7fd70*/  STL.64 [R1+0x58], R18 ;  /* 0x0000581201007387 */ /* 0x000fe80000100a00 */
[----:B------:R-:W-:Y:S01]  /*7fd80*/  LDS.128 R16, [R0+0x1000] ;  /* 0x0010000000107984 */ /* 0x000fe20000000c00 */
[----:B0-----:R-:W-:-:S03]  /*7fd90*/  IMAD.MOV.U32 R27, RZ, RZ, R9 ;  /* 0x000000ffff1b7224 */ /* 0x001fc600078e0009 */
[----:B------:R-:W-:Y:S04]  /*7fda0*/  STL [R1+0x30], R8 ;  /* 0x0000300801007387 */ /* 0x000fe80000100800 */
[----:B--2---:R-:W-:Y:S04]  /*7fdb0*/  STL.64 [R1+0x40], R12 ;  /* 0x0000400c01007387 */ /* 0x004fe80000100a00 */
[----:B------:R-:W-:Y:S01]  /*7fdc0*/  STL.64 [R1+0x48], R14 ;  /* 0x0000480e01007387 */ /* 0x000fe20000100a00 */
[----:B---3--:R-:W-:-:S03]  /*7fdd0*/  IMAD.MOV.U32 R28, RZ, RZ, R5 ;  /* 0x000000ffff1c7224 */ /* 0x008fc600078e0005 */
[----:B------:R-:W-:Y:S04]  /*7fde0*/  STL.64 [R1+0x38], R10 ;  /* 0x0000380a01007387 */ /* 0x000fe80000100a00 */
[----:B------:R-:W-:Y:S04]  /*7fdf0*/  STL [R1+0x1d48], R27 ;  /* 0x001d481b01007387 */ /* 0x000fe80000100800 */
[----:B------:R-:W-:Y:S04]  /*7fe00*/  STL [R1+0x1a0], R4 ;  /* 0x0001a00401007387 */ /* 0x000fe80000100800 */
[----:B------:R-:W-:Y:S04]  /*7fe10*/  STL.64 [R1+0x1a8], R6 ;  /* 0x0001a80601007387 */ /* 0x000fe80000100a00 */
[----:B------:R-:W0:Y:S04]  /*7fe20*/  LDS.128 R4, [R2+0x800] ;  /* 0x0008000002047984 */ /* 0x000e280000000c00 */
[----:B------:R-:W1:Y:S04]  /*7fe30*/  LDS.128 R8, [R2] ;  /* 0x0000000002087984 */ /* 0x000e680000000c00 */
[----:B------:R2:W-:Y:S04]  /*7fe40*/  STL [R1+0x1d4c], R28 ;  /* 0x001d4c1c01007387 */ /* 0x0005e80000100800 */
[----:B------:R-:W-:Y:S04]  /*7fe50*/  LDS.128 R12, [R0+0x800] ;  /* 0x00080000000c7984 */ /* 0x000fe80000000c00 */
[----:B0-----:R-:W-:Y:S01]  /*7fe60*/  STL [R1+0x4], R5 ;  /* 0x0000040501007387 */ /* 0x001fe20000100800 */
[----:B--2---:R-:W-:-:S03]  /*7fe70*/  IMAD.MOV.U32 R28, RZ, RZ, R4 ;  /* 0x000000ffff1c7224 */ /* 0x004fc600078e0004 */
[----:B-1----:R-:W-:Y:S04]  /*7fe80*/  STL.64 [R1+0x20], R8 ;  /* 0x0000200801007387 */ /* 0x002fe80000100a00 */
[----:B------:R-:W-:Y:S04]  /*7fe90*/  STL.64 [R1+0x28], R10 ;  /* 0x0000280a01007387 */ /* 0x000fe80000100a00 */
[----:B------:R-:W-:Y:S04]  /*7fea0*/  STL.64 [R1+0x8], R6 ;  /* 0x0000080601007387 */ /* 0x000fe80000100a00 */
[----:B------:R-:W0:Y:S04]  /*7feb0*/  LDS.128 R4, [R2+0x1000] ;  /* 0x0010000002047984 */ /* 0x000e280000000c00 */
[----:B------:R-:W1:Y:S04]  /*7fec0*/  LDS.128 R8, [R2+0x1800] ;  /* 0x0018000002087984 */ /* 0x000e680000000c00 */
[----:B0-----:R-:W-:Y:S04]  /*7fed0*/  STL [R1+0x1d50], R5 ;  /* 0x001d500501007387 */ /* 0x001fe80000100800 */
[----:B------:R-:W-:Y:S04]  /*7fee0*/  STL [R1+0x1d30], R6 ;  /* 0x001d300601007387 */ /* 0x000fe80000100800 */
[----:B------:R-:W-:Y:S04]  /*7fef0*/  STL [R1+0x1d14], R7 ;  /* 0x001d140701007387 */ /* 0x000fe80000100800 */
[----:B-1----:R-:W-:Y:S04]  /*7ff00*/  STL.64 [R1+0x1b8], R10 ;  /* 0x0001b80a01007387 */ /* 0x002fe80000100a00 */
[----:B------:R-:W2:Y:S04]  /*7ff10*/  LDL.LU R20, [R1+0x160] ;  /* 0x0001600001147983 */ /* 0x000ea80000300800 */
        /* <DEDUP_REMOVED lines=51> */
[----:B------:R-:W4:Y:S04]  /*80250*/  LDL.LU R24, [R1+0xa0] ;  /* 0x0000a00001187983 */ /* 0x000f280000300800 */
[----:B------:R-:W4:Y:S04]  /*80260*/  LDL.LU R25, [R1+0xa4] ;  /* 0x0000a40001197983 */ /* 0x000f280000300800 */
[----:B------:R-:W5:Y:S04]  /*80270*/  LDL.LU R26, [R1+0xa8] ;  /* 0x0000a800011a7983 */ /* 0x000f680000300800 */
[----:B------:R-:W5:Y:S04]  /*80280*/  LDL.LU R27, [R1+0xac] ;  /* 0x0000ac00011b7983 */ /* 0x000f680000300800 */
[----:B-----5:R-:W-:Y:S04]  /*80290*/  STL.64 [R1+0x1e38], R26 ;  /* 0x001e381a01007387 */ /* 0x020fe80000100a00 */
[----:B----4-:R-:W-:Y:S04]  /*802a0*/  STL.64 [R1+0x1e30], R24 ;  /* 0x001e301801007387 */ /* 0x010fe80000100a00 */
[----:B---3--:R-:W-:Y:S04]  /*802b0*/  STL.64 [R1+0x1e08], R22 ;  /* 0x001e081601007387 */ /* 0x008fe80000100a00 */
[----:B--2---:R0:W-:Y:S01]  /*802c0*/  STL.64 [R1+0x1e00], R20 ;  /* 0x001e001401007387 */ /* 0x0041e20000100a00 */
[----:B------:R-:W-:-:S02]  /*802d0*/  IMAD.MOV.U32 R29, RZ, RZ, R8 ;  /* 0x000000ffff1d7224 */ /* 0x000fc400078e0008 */
[----:B------:R-:W-:Y:S01]  /*802e0*/  IMAD.MOV.U32 R7, RZ, RZ, R9 ;  /* 0x000000ffff077224 */ /* 0x000fe200078e0009 */
[----:B------:R-:W-:Y:S04]  /*802f0*/  LDS.128 R24, [R0+0x1800] ;  /* 0x0018000000187984 */ /* 0x000fe80000000c00 */
[----:B------:R-:W1:Y:S04]  /*80300*/  LDS.128 R8, [R0] ;  /* 0x0000000000087984 */ /* 0x000e680000000c00 */
[----:B0-----:R-:W2:Y:S04]  /*80310*/  LDL.LU R20, [R1+0xd0] ;  /* 0x0000d00001147983 */ /* 0x001ea80000300800 */
[----:B------:R-:W2:Y:S04]  /*80320*/  LDL.LU R21, [R1+0xd4] ;  /* 0x0000d40001157983 */ /* 0x000ea80000300800 */
[----:B------:R-:W3:Y:S04]  /*80330*/  LDL.LU R22, [R1+0xd8] ;  /* 0x0000d80001167983 */ /* 0x000ee80000300800 */
[----:B------:R-:W3:Y:S04]  /*80340*/  LDL.LU R23, [R1+0xdc] ;  /* 0x0000dc0001177983 */ /* 0x000ee80000300800 */
[----:B------:R-:W-:Y:S06]  /*80350*/  BAR.SYNC.DEFER_BLOCKING 0x0 ;  /* 0x0000000000007b1d */ /* 0x000fec0000010000 */
        /* <DEDUP_REMOVED lines=10> */
[----:B------:R-:W2:Y:S04]  /*80400*/  LDL.LU R22, [R1+0xb8] ;  /* 0x0000b80001167983 */ /* 0x000ea80000300800 */
[----:B------:R-:W2:Y:S04]  /*80410*/  LDL.LU R23, [R1+0xbc] ;  /* 0x0000bc0001177983 */ /* 0x000ea80000300800 */
[----:B------:R-:W-:Y:S04]  /*80420*/  STL [R1+0x1d54], R7 ;  /* 0x001d540701007387 */ /* 0x000fe80000100800 */
[----:B-1----:R-:W-:Y:S04]  /*80430*/  STL [R1+0x1d58], R9 ;  /* 0x001d580901007387 */ /* 0x002fe80000100800 */
[----:B------:R0:W-:Y:S04]  /*80440*/  STL [R1+0x1d34], R10 ;  /* 0x001d340a01007387 */ /* 0x0001e80000100800 */
[----:B------:R-:W-:Y:S04]  /*80450*/  STL [R1+0x1d1c], R11 ;  /* 0x001d1c0b01007387 */ /* 0x000fe80000100800 */
[----:B------:R-:W-:Y:S04]  /*80460*/  STL [R1+0x1d5c], R13 ;  /* 0x001d5c0d01007387 */ /* 0x000fe80000100800 */
[----:B------:R1:W-:Y:S04]  /*80470*/  STL [R1+0x1d3c], R14 ;  /* 0x001d3c0e01007387 */ /* 0x0003e80000100800 */
[----:B------:R-:W-:Y:S04]  /*80480*/  STL [R1+0x1d18], R15 ;  /* 0x001d180f01007387 */ /* 0x000fe80000100800 */
[----:B------:R-:W-:Y:S01]  /*80490*/  STL [R1+0x1d60], R17 ;  /* 0x001d601101007387 */ /* 0x000fe20000100800 */
[----:B0-----:R-:W-:-:S03]  /*804a0*/  IMAD.MOV.U32 R10, RZ, RZ, R25 ;  /* 0x000000ffff0a7224 */ /* 0x001fc600078e0019 */
[----:B------:R-:W-:Y:S01]  /*804b0*/  STL [R1+0x1d40], R18 ;  /* 0x001d401201007387 */ /* 0x000fe20000100800 */
[----:B-1----:R-:W-:-:S03]  /*804c0*/  IMAD.MOV.U32 R14, RZ, RZ, R24 ;  /* 0x000000ffff0e7224 */ /* 0x002fc600078e0018 */
[----:B------:R-:W-:Y:S04]  /*804d0*/  STL [R1+0x1d10], R19 ;  /* 0x001d101301007387 */ /* 0x000fe80000100800 */
[----:B------:R0:W-:Y:S04]  /*804e0*/  STL.64 [R1+0x1c8], R26 ;  /* 0x0001c81a01007387 */ /* 0x0001e80000100a00 */
[----:B0-----:R-:W3:Y:S04]  /*804f0*/  LDL.LU.64 R26, [R1+0x1e38] ;  /* 0x001e3800011a7983 */ /* 0x001ee80000300a00 */
[----:B------:R-:W3:Y:S04]  /*80500*/  LDL.LU.64 R24, [R1+0x1e30] ;  /* 0x001e300001187983 */ /* 0x000ee80000300a00 */
[----:B--2---:R-:W-:Y:S04]  /*80510*/  STS.128 [R3+0x400], R20 ;  /* 0x0004001403007388 */ /* 0x004fe80000000c00 */
[----:B---3--:R0:W-:Y:S04]  /*80520*/  STS.128 [R3], R24 ;  /* 0x0000001803007388 */ /* 0x0081e80000000c00 */
[----:B0-----:R-:W2:Y:S04]  /*80530*/  LDL.LU R24, [R1+0x170] ;  /* 0x0001700001187983 */ /* 0x001ea80000300800 */
[----:B------:R-:W2:Y:S04]  /*80540*/  LDL.LU R25, [R1+0x174] ;  /* 0x0001740001197983 */ /* 0x000ea80000300800 */
[----:B------:R-:W2:Y:S04]  /*80550*/  LDL.LU R26, [R1+0x178] ;  /* 0x00017800011a7983 */ /* 0x000ea80000300800 */
[----:B------:R-:W2:Y:S04]  /*80560*/  LDL.LU R27, [R1+0x17c] ;  /* 0x00017c00011b7983 */ /* 0x000ea80000300800 */
[----:B------:R-:W3:Y:S04]  /*80570*/  LDL.LU R11, [R1+0x4b4] ;  /* 0x0004b400010b7983 */ /* 0x000ee80000300800 */
[----:B------:R-:W4:Y:S04]  /*80580*/  LDL.LU.64 R22, [R1+0x1e28] ;  /* 0x001e280001167983 */ /* 0x000f280000300a00 */
[----:B------:R-:W4:Y:S04]  /*80590*/  LDL.LU.64 R20, [R1+0x1e20] ;  /* 0x001e200001147983 */ /* 0x000f280000300a00 */
[----:B----4-:R0:W-:Y:S04]  /*805a0*/  STS.128 [R3+0x80], R20 ;  /* 0x0000801403007388 */ /* 0x0101e80000000c00 */
[----:B0-----:R-:W4:Y:S04]  /*805b0*/  LDL.LU.64 R22, [R1+0x1e18] ;  /* 0x001e180001167983 */ /* 0x001f280000300a00 */
        /* <DEDUP_REMOVED lines=22> */
[----:B------:R-:W0:Y:S04]  /*80720*/  S2R R2, SR_TID.X ;  /* 0x0000000000027919 */ /* 0x000e280000002100 */
[----:B----4-:R1:W-:Y:S04]  /*80730*/  STS.128 [R3+0x280], R20 ;  /* 0x0002801403007388 */ /* 0x0103e80000000c00 */
[----:B-1----:R-:W4:Y:S04]  /*80740*/  LDL.LU.64 R22, [R1+0x1d98] ;  /* 0x001d980001167983 */ /* 0x002f280000300a00 */
[----:B------:R-:W4:Y:S01]  /*80750*/  LDL.LU.64 R20, [R1+0x1d90] ;  /* 0x001d900001147983 */ /* 0x000f220000300a00 */
[----:B0-----:R-:W-:-:S03]  /*80760*/  SHF.R.U32.HI R6, RZ, 0x6, R2 ;  /* 0x00000006ff067819 */ /* 0x001fc60000011602 */
[----:B------:R-:W5:Y:S04]  /*80770*/  LDL.LU R2, [R1+0x1bd0] ;  /* 0x001bd00001027983 */ /* 0x000f680000300800 */
[----:B----4-:R0:W-:Y:S04]  /*80780*/  STS.128 [R3+0x680], R20 ;  /* 0x0006801403007388 */ /* 0x0101e80000000c00 */
[----:B0-----:R-:W4:Y:S04]  /*80790*/  LDL.LU.64 R22, [R1+0x1d88] ;  /* 0x001d880001167983 */ /* 0x001f280000300a00 */
[----:B------:R-:W4:Y:S04]  /*807a0*/  LDL.LU.64 R20, [R1+0x1d80] ;  /* 0x001d800001147983 */ /* 0x000f280000300a00 */
[----:B------:R-:W2:Y:S04]  /*807b0*/  LDL.LU R17, [R1+0x60] ;  /* 0x0000600001117983 */ /* 0x000ea80000300800 */
[----:B--2---:R0:W-:Y:S04]  /*807c0*/  STL.64 [R1+0x1d68], R16 ;  /* 0x001d681001007387 */ /* 0x0041e80000100a00 */
[----:B0-----:R-:W2:Y:S04]  /*807d0*/  LDL.LU R16, [R1+0x190] ;  /* 0x0001900001107983 */ /* 0x001ea80000300800 */
[----:B------:R-:W2:Y:S04]  /*807e0*/  LDL.LU R17, [R1+0x194] ;  /* 0x0001940001117983 */ /* 0x000ea80000300800 */
[----:B------:R-:W2:Y:S04]  /*807f0*/  LDL.LU R18, [R1+0x198] ;  /* 0x0001980001127983 */ /* 0x000ea80000300800 */
[----:B------:R-:W2:Y:S04]  /*80800*/  LDL.LU R19, [R1+0x19c] ;  /* 0x00019c0001137983 */ /* 0x000ea80000300800 */
[----:B--2---:R-:W-:Y:S04]  /*80810*/  STL.64 [R1+0x1d78], R18 ;  /* 0x001d781201007387 */ /* 0x004fe80000100a00 */
[----:B------:R0:W-:Y:S04]  /*80820*/  STL.64 [R1+0x1d70], R16 ;  /* 0x001d701001007387 */ /* 0x0001e80000100a00 */
[----:B0-----:R-:W2:Y:S04]  /*80830*/  LDL.LU R16, [R1+0x180] ;  /* 0x0001800001107983 */ /* 0x001ea80000300800 */
[----:B------:R-:W2:Y:S04]  /*80840*/  LDL.LU R17, [R1+0x184] ;  /* 0x0001840001117983 */ /* 0x000ea80000300800 */
[----:B------:R-:W2:Y:S04]  /*80850*/  LDL.LU R18, [R1+0x188] ;  /* 0x0001880001127983 */ /* 0x000ea80000300800 */
[----:B------:R-:W2:Y:S04]  /*80860*/  LDL.LU R19, [R1+0x18c] ;  /* 0x00018c0001137983 */ /* 0x000ea80000300800 */
[----:B------:R-:W3:Y:S04]  /*80870*/  LDL.LU R13, [R1+0x50] ;  /* 0x00005000010d7983 */ /* 0x000ee80000300800 */
[----:B------:R-:W3:Y:S04]  /*80880*/  LDL.LU R9, [R1+0x20] ;  /* 0x0000200001097983 */ /* 0x000ee80000300800 */
[----:B--2---:R0:W-:Y:S04]  /*80890*/  STS.128 [R3+0x380], R16 ;  /* 0x0003801003007388 */ /* 0x0041e80000000c00 */
[----:B0-----:R-:W2:Y:S04]  /*808a0*/  LDL.LU.64 R18, [R1+0x1d78] ;  /* 0x001d780001127983 */ /* 0x001ea80000300a00 */
[----:B------:R-:W2:Y:S04]  /*808b0*/  LDL.LU.64 R16, [R1+0x1d70] ;  /* 0x001d700001107983 */ /* 0x000ea80000300a00 */
[----:B------:R-:W-:Y:S01]  /*808c0*/  STS.128 [R3+0x700], R24 ;  /* 0x0007001803007388 */ /* 0x000fe20000000c00 */
[----:B------:R-:W-:-:S03]  /*808d0*/  SGXT.U32 R6, R6, 0x1 ;  /* 0x000000010606781a */ /* 0x000fc60000000000 */
[----:B----4-:R-:W-:Y:S01]  /*808e0*/  STS.128 [R3+0x300], R20 ;  /* 0x0003001403007388 */ /* 0x010fe20000000c00 */
[C---:B---3--:R-:W-:Y:S02]  /*808f0*/  LOP3.LUT R0, R11.reuse, R6, RZ, 0xfc, !PT ;  /* 0x000000060b007212 */ /* 0x048fe400078efcff */
[C---:B-----5:R-:W-:Y:S01]  /*80900*/  ISETP.GE.AND P0, PT, R2.reuse, c[0x0][0x178], PT ;  /* 0x00005e0002007a0c */ /* 0x060fe20003f06270 */
[----:B--2---:R0:W-:Y:S04]  /*80910*/  STS.128 [R3+0x780], R16 ;  /* 0x0007801003007388 */ /* 0x0041e80000000c00 */
[----:B0-----:R-:W2:Y:S04]  /*80920*/  LDL.LU.64 R16, [R1+0x1d68] ;  /* 0x001d680001107983 */ /* 0x001ea80000300a00 */
[----:B------:R-:W3:Y:S04]  /*80930*/  LDL.LU R7, [R1+0x90] ;  /* 0x0000900001077983 */ /* 0x000ee80000300800 */
[----:B------:R-:W4:Y:S04]  /*80940*/  LDL.LU R5, [R1+0x40] ;  /* 0x0000400001057983 */ /* 0x000f280000300800 */
[----:B------:R-:W5:Y:S04]  /*80950*/  LDL.LU R27, [R1+0x80] ;  /* 0x00008000011b7983 */ /* 0x000f680000300800 */
[----:B------:R-:W3:Y:S04]  /*80960*/  LDL.LU R19, [R1+0x30] ;  /* 0x0000300001137983 */ /* 0x000ee80000300800 */
[----:B------:R-:W3:Y:S04]  /*80970*/  LDL.LU R18, [R1+0x70] ;  /* 0x0000700001127983 */ /* 0x000ee80000300800 */
[----:B------:R-:W3:Y:S01]  /*80980*/  LDL.LU R15, [R1+0x1a0] ;  /* 0x0001a000010f7983 */ /* 0x000ee20000300800 */
[----:B------:R-:W-:Y:S01]  /*80990*/  IMAD R21, R2, c[0x0][0x194], RZ ;  /* 0x0000650002157a24 */ /* 0x000fe200078e02ff */
[----:B------:R-:W-:Y:S01]  /*809a0*/  LOP3.LUT R2, R11, 0x2, R6, 0xfe, !PT ;  /* 0x000000020b027812 */ /* 0x000fe200078efe06 */
[C---:B------:R-:W-:Y:S01]  /*809b0*/  IMAD R23, R0.reuse, c[0x0][0x198], RZ ;  /* 0x0000660000177a24 */ /* 0x040fe200078e02ff */
[----:B------:R-:W-:Y:S01]  /*809c0*/  BAR.SYNC.DEFER_BLOCKING 0x0 ;  /* 0x0000000000007b1d */ /* 0x000fe20000010000 */
[----:B------:R-:W-:-:S02]  /*809d0*/  ISETP.LT.AND P3, PT, R0, c[0x0][0x17c], !P0 ;  /* 0x00005f0000007a0c */ /* 0x000fc40004761270 */
[----:B------:R-:W-:Y:S01]  /*809e0*/  LEA R0, P1, R21, c[0x0][0x170], 0x1 ;  /* 0x00005c0015007a11 */ /* 0x000fe200078208ff */
[C---:B------:R-:W-:Y:S01]  /*809f0*/  IMAD R26, R2.reuse, c[0x0][0x198], RZ ;  /* 0x00006600021a7a24 */ /* 0x040fe200078e02ff */
[----:B------:R-:W-:Y:S02]  /*80a00*/  LOP3.LUT R20, R11, 0x4, R6, 0xfe, !PT ;  /* 0x000000040b147812 */ /* 0x000fe400078efe06 */
[----:B------:R-:W-:Y:S02]  /*80a10*/  ISETP.LT.AND P2, PT, R2, c[0x0][0x17c], !P0 ;  /* 0x00005f0002007a0c */ /* 0x000fe40004741270 */
[----:B------:R-:W-:Y:S01]  /*80a20*/  LEA.HI.X.SX32 R2, R21, c[0x0][0x174], 0x1, P1 ;  /* 0x00005d0015027a11 */ /* 0x000fe200008f0eff */
[C---:B------:R-:W-:Y:S01]  /*80a30*/  IMAD R25, R20.reuse, c[0x0][0x198], RZ ;  /* 0x0000660014197a24 */ /* 0x040fe200078e02ff */
[----:B------:R-:W-:Y:S02]  /*80a40*/  LEA R22, P4, R23, R0, 0x1 ;  /* 0x0000000017167211 */ /* 0x000fe400078808ff */
[----:B------:R-:W-:-:S02]  /*80a50*/  ISETP.LT.AND P1, PT, R20, c[0x0][0x17c], !P0 ;  /* 0x00005f0014007a0c */ /* 0x000fc40004721270 */
[C---:B------:R-:W-:Y:S02]  /*80a60*/  LEA R20, P5, R26.reuse, R0, 0x1 ;  /* 0x000000001a147211 */ /* 0x040fe400078a08ff */
[-C--:B------:R-:W-:Y:S02]  /*80a70*/  LEA.HI.X.SX32 R23, R23, R2.reuse, 0x1, P4 ;  /* 0x0000000217177211 */ /* 0x080fe400020f0eff */
[----:B------:R-:W-:Y:S02]  /*80a80*/  LEA.HI.X.SX32 R21, R26, R2, 0x1, P5 ;  /* 0x000000021a157211 */ /* 0x000fe400028f0eff */
[----:B------:R-:W-:Y:S02]  /*80a90*/  LOP3.LUT R3, R11, 0x6, R6, 0xfe, !PT ;  /* 0x000000060b037812 */ /* 0x000fe400078efe06 */
[----:B------:R-:W-:-:S04]  /*80aa0*/  LEA R24, P4, R25, R0, 0x1 ;  /* 0x0000000019187211 */ /* 0x000fc800078808ff */
[----:B------:R-:W-:Y:S01]  /*80ab0*/  LEA.HI.X.SX32 R25, R25, R2, 0x1, P4 ;  /* 0x0000000219197211 */ /* 0x000fe200020f0eff */
[----:B--2---:R-:W-:Y:S04]  /*80ac0*/  @P3 STG.E.U16 [R22.64], R17 ;  /* 0x0000001116003986 */ /* 0x004fe8000c10150a */
[----:B------:R0:W-:Y:S01]  /*80ad0*/  @P2 STG.E.U16 [R20.64], R13 ;  /* 0x0000000d14002986 */ /* 0x0001e2000c10150a */
[----:B------:R-:W-:-:S03]  /*80ae0*/  ISETP.LT.AND P2, PT, R3, c[0x0][0x17c], !P0 ;  /* 0x00005f0003007a0c */ /* 0x000fc60004741270 */
[----:B------:R1:W-:Y:S01]  /*80af0*/  @P1 STG.E.U16 [R24.64], R9 ;  /* 0x0000000918001986 */ /* 0x0003e2000c10150a */
[--C-:B0-----:R-:W-:Y:S01]  /*80b00*/  LOP3.LUT R21, R11, 0x8, R6.reuse, 0xfe, !PT ;  /* 0x000000080b157812 */ /* 0x101fe200078efe06 */
[----:B------:R-:W-:Y:S01]  /*80b10*/  IMAD R20, R3, c[0x0][0x198], RZ ;  /* 0x0000660003147a24 */ /* 0x000fe200078e02ff */
[--C-:B------:R-:W-:Y:S02]  /*80b20*/  LOP3.LUT R3, R11, 0xa, R6.reuse, 0xfe, !PT ;  /* 0x0000000a0b037812 */ /* 0x100fe400078efe06 */
[C---:B------:R-:W-:Y:S01]  /*80b30*/  ISETP.LT.AND P3, PT, R21.reuse, c[0x0][0x17c], !P0 ;  /* 0x00005f0015007a0c */ /* 0x040fe20004761270 */
[----:B------:R-:W-:Y:S01]  /*80b40*/  IMAD R21, R21, c[0x0][0x198], RZ ;  /* 0x0000660015157a24 */ /* 0x000fe200078e02ff */
[C---:B------:R-:W-:Y:S01]  /*80b50*/  ISETP.LT.AND P4, PT, R3.reuse, c[0x0][0x17c], !P0 ;  /* 0x00005f0003007a0c */ /* 0x040fe20004781270 */
[----:B------:R-:W-:Y:S01]  /*80b60*/  IMAD R3, R3, c[0x0][0x198], RZ ;  /* 0x0000660003037a24 */ /* 0x000fe200078e02ff */
[----:B------:R-:W-:Y:S02]  /*80b70*/  LOP3.LUT R23, R11, 0xc, R6, 0xfe, !PT ;  /* 0x0000000c0b177812 */ /* 0x000fe400078efe06 */
[----:B-1----:R-:W-:-:S02]  /*80b80*/  LEA R24, P1, R20, R0, 0x1 ;  /* 0x0000000014187211 */ /* 0x002fc400078208ff */
[----:B------:R-:W-:Y:S01]  /*80b90*/  LEA R22, P5, R21, R0, 0x1 ;  /* 0x0000000015167211 */ /* 0x000fe200078a08ff */
[----:B------:R-:W-:Y:S01]  /*80ba0*/  IMAD R26, R23, c[0x0][0x198], RZ ;  /* 0x00006600171a7a24 */ /* 0x000fe200078e02ff */
[----:B------:R-:W-:Y:S02]  /*80bb0*/  LEA.HI.X.SX32 R25, R20, R2, 0x1, P1 ;  /* 0x0000000214197211 */ /* 0x000fe400008f0eff */
[----:B------:R-:W-:Y:S02]  /*80bc0*/  LEA R20, P6, R3, R0, 0x1 ;  /* 0x0000000003147211 */ /* 0x000fe400078c08ff */
[----:B------:R-:W-:Y:S01]  /*80bd0*/  ISETP.LT.AND P1, PT, R23, c[0x0][0x17c], !P0 ;  /* 0x00005f0017007a0c */ /* 0x000fe20004721270 */
[----:B------:R0:W-:Y:S01]  /*80be0*/  @P2 STG.E.U16 [R24.64], R8 ;  /* 0x0000000818002986 */ /* 0x0001e2000c10150a */
[-C--:B------:R-:W-:Y:S02]  /*80bf0*/  LEA.HI.X.SX32 R23, R21, R2.reuse, 0x1, P5 ;  /* 0x0000000215177211 */ /* 0x080fe400028f0eff */
[----:B------:R-:W-:-:S02]  /*80c00*/  LEA.HI.X.SX32 R21, R3, R2, 0x1, P6 ;  /* 0x0000000203157211 */ /* 0x000fc400030f0eff */
[----:B------:R-:W-:Y:S01]  /*80c10*/  LOP3.LUT R3, R11, 0xe, R6, 0xfe, !PT ;  /* 0x0000000e0b037812 */ /* 0x000fe200078efe06 */
[----:B---3--:R-:W-:Y:S01]  /*80c20*/  @P3 STG.E.U16 [R22.64], R7 ;  /* 0x0000000716003986 */ /* 0x008fe2000c10150a */
[----:B0-----:R-:W-:-:S03]  /*80c30*/  LEA R24, P2, R26, R0, 0x1 ;  /* 0x000000001a187211 */ /* 0x001fc600078408ff */
[----:B----4-:R0:W-:Y:S01]  /*80c40*/  @P4 STG.E.U16 [R20.64], R5 ;  /* 0x0000000514004986 */ /* 0x0101e2000c10150a */
[----:B------:R-:W-:Y:S02]  /*80c50*/  LEA.HI.X.SX32 R25, R26, R2, 0x1, P2 ;  /* 0x000000021a197211 */ /* 0x000fe400010f0eff */
[----:B------:R-:W-:Y:S02]  /*80c60*/  ISETP.LT.AND P2, PT, R3, c[0x0][0x17c], !P0 ;  /* 0x00005f0003007a0c */ /* 0x000fe40004741270 */
[--C-:B0-----:R-:W-:Y:S01]  /*80c70*/  LOP3.LUT R21, R11, 0x10, R6.reuse, 0xfe, !PT ;  /* 0x000000100b157812 */ /* 0x101fe200078efe06 */
[----:B------:R-:W-:Y:S01]  /*80c80*/  IMAD R20, R3, c[0x0][0x198], RZ ;  /* 0x0000660003147a24 */ /* 0x000fe200078e02ff */
[--C-:B------:R-:W-:Y:S01]  /*80c90*/  LOP3.LUT R3, R11, 0x12, R6.reuse, 0xfe, !PT ;  /* 0x000000120b037812 */ /* 0x100fe200078efe06 */
[----:B------:R0:W-:Y:S01]  /*80ca0*/  @P1 STG.E.U16 [R24.64], R28 ;  /* 0x0000001c18001986 */ /* 0x0001e2000c10150a */
[C---:B------:R-:W-:Y:S01]  /*80cb0*/  ISETP.LT.AND P3, PT, R21.reuse, c[0x0][0x17c], !P0 ;  /* 0x00005f0015007a0c */ /* 0x040fe20004761270 */
[----:B------:R-:W-:Y:S01]  /*80cc0*/  IMAD R21, R21, c[0x0][0x198], RZ ;  /* 0x0000660015157a24 */ /* 0x000fe200078e02ff */
[C---:B------:R-:W-:Y:S01]  /*80cd0*/  ISETP.LT.AND P4, PT, R3.reuse, c[0x0][0x17c], !P0 ;  /* 0x00005f0003007a0c */ /* 0x040fe20004781270 */
[----:B------:R-:W-:Y:S01]  /*80ce0*/  IMAD R3, R3, c[0x0][0x198], RZ ;  /* 0x0000660003037a24 */ /* 0x000fe200078e02ff */
[----:B------:R-:W-:-:S02]  /*80cf0*/  LOP3.LUT R23, R11, 0x14, R6, 0xfe, !PT ;  /* 0x000000140b177812 */ /* 0x000fc400078efe06 */
[-C--:B------:R-:W-:Y:S02]  /*80d00*/  LEA R22, P5, R21, R0.reuse, 0x1 ;  /* 0x0000000015167211 */ /* 0x080fe400078a08ff */
[----:B0-----:R-:W-:Y:S01]  /*80d10*/  LEA R24, P1, R20, R0, 0x1 ;  /* 0x0000000014187211 */ /* 0x001fe200078208ff */
[----:B------:R-:W-:-:S03]  /*80d20*/  IMAD R26, R23, c[0x0][0x198], RZ ;  /* 0x00006600171a7a24 */ /* 0x000fc600078e02ff */
[----:B------:R-:W-:Y:S02]  /*80d30*/  LEA.HI.X.SX32 R25, R20, R2, 0x1, P1 ;  /* 0x0000000214197211 */ /* 0x000fe400008f0eff */
[----:B------:R-:W-:Y:S02]  /*80d40*/  LEA R20, P6, R3, R0, 0x1 ;  /* 0x0000000003147211 */ /* 0x000fe400078c08ff */
[----:B------:R-:W-:Y:S01]  /*80d50*/  ISETP.LT.AND P1, PT, R23, c[0x0][0x17c], !P0 ;  /* 0x00005f0017007a0c */ /* 0x000fe20004721270 */
[----:B------:R0:W-:Y:S01]  /*80d60*/  @P2 STG.E.U16 [R24.64], R12 ;  /* 0x0000000c18002986 */ /* 0x0001e2000c10150a */
[-C--:B------:R-:W-:Y:S02]  /*80d70*/  LEA.HI.X.SX32 R23, R21, R2.reuse, 0x1, P5 ;  /* 0x0000000215177211 */ /* 0x080fe400028f0eff */
[----:B------:R-:W-:Y:S02]  /*80d80*/  LEA.HI.X.SX32 R21, R3, R2, 0x1, P6 ;  /* 0x0000000203157211 */ /* 0x000fe400030f0eff */
[----:B------:R-:W-:Y:S01]  /*80d90*/  LOP3.LUT R3, R11, 0x16, R6, 0xfe, !PT ;  /* 0x000000160b037812 */ /* 0x000fe200078efe06 */
[----:B-----5:R-:W-:Y:S01]  /*80da0*/  @P3 STG.E.U16 [R22.64], R27 ;  /* 0x0000001b16003986 */ /* 0x020fe2000c10150a */
[----:B0-----:R-:W-:-:S03]  /*80db0*/  LEA R24, P2, R26, R0, 0x1 ;  /* 0x000000001a187211 */ /* 0x001fc600078408ff */
[----:B------:R0:W-:Y:S01]  /*80dc0*/  @P4 STG.E.U16 [R20.64], R19 ;  /* 0x0000001314004986 */ /* 0x0001e2000c10150a */
[----:B------:R-:W-:Y:S02]  /*80dd0*/  LEA.HI.X.SX32 R25, R26, R2, 0x1, P2 ;  /* 0x000000021a197211 */ /* 0x000fe400010f0eff */
[----:B------:R-:W-:-:S03]  /*80de0*/  ISETP.LT.AND P2, PT, R3, c[0x0][0x17c], !P0 ;  /* 0x00005f0003007a0c */ /* 0x000fc60004741270 */
[----:B------:R1:W-:Y:S01]  /*80df0*/  @P1 STG.E.U16 [R24.64], R4 ;  /* 0x0000000418001986 */ /* 0x0003e2000c10150a */
[----:B0-----:R-:W-:Y:S01]  /*80e00*/  IMAD R20, R3, c[0x0][0x198], RZ ;  /* 0x0000660003147a24 */ /* 0x001fe200078e02ff */
[C-C-:B------:R-:W-:Y:S02]  /*80e10*/  LOP3.LUT R21, R11.reuse, 0x18, R6.reuse, 0xfe, !PT ;  /* 0x000000180b157812 */ /* 0x140fe400078efe06 */
[----:B------:R-:W-:Y:S02]  /*80e20*/  LOP3.LUT R3, R11, 0x1a, R6, 0xfe, !PT ;  /* 0x0000001a0b037812 */ /* 0x000fe400078efe06 */
[C---:B------:R-:W-:Y:S02]  /*80e30*/  ISETP.LT.AND P4, PT, R21.reuse, c[0x0][0x17c], !P0 ;  /* 0x00005f0015007a0c */ /* 0x040fe40004781270 */
[C---:B-1----:R-:W-:Y:S01]  /*80e40*/  LEA R24, P1, R20.reuse, R0, 0x1 ;  /* 0x0000000014187211 */ /* 0x042fe200078208ff */
[----:B------:R-:W-:Y:S01]  /*80e50*/  IMAD R21, R21, c[0x0][0x198], RZ ;  /* 0x0000660015157a24 */ /* 0x000fe200078e02ff */
[C---:B------:R-:W-:Y:S01]  /*80e60*/  ISETP.LT.AND P3, PT, R3.reuse, c[0x0][0x17c], !P0 ;  /* 0x00005f0003007a0c */ /* 0x040fe20004761270 */
[----:B------:R-:W-:Y:S01]  /*80e70*/  IMAD R3, R3, c[0x0][0x198], RZ ;  /* 0x0000660003037a24 */ /* 0x000fe200078e02ff */
[----:B------:R-:W-:-:S02]  /*80e80*/  LEA.HI.X.SX32 R25, R20, R2, 0x1, P1 ;  /* 0x0000000214197211 */ /* 0x000fc400008f0eff */
[----:B------:R-:W-:Y:S02]  /*80e90*/  LOP3.LUT R23, R11, 0x1c, R6, 0xfe, !PT ;  /* 0x0000001c0b177812 */ /* 0x000fe400078efe06 */
[-C--:B------:R-:W-:Y:S01]  /*80ea0*/  LEA R22, P5, R21, R0.reuse, 0x1 ;  /* 0x0000000015167211 */ /* 0x080fe200078a08ff */
[----:B------:R0:W-:Y:S01]  /*80eb0*/  @P2 STG.E.U16 [R24.64], R16 ;  /* 0x0000001018002986 */ /* 0x0001e2000c10150a */
[----:B------:R-:W-:Y:S01]  /*80ec0*/  LEA R20, P6, R3, R0, 0x1 ;  /* 0x0000000003147211 */ /* 0x000fe200078c08ff */
[C---:B------:R-:W-:Y:S01]  /*80ed0*/  IMAD R26, R23.reuse, c[0x0][0x198], RZ ;  /* 0x00006600171a7a24 */ /* 0x040fe200078e02ff */
[----:B------:R-:W-:Y:S02]  /*80ee0*/  ISETP.LT.AND P1, PT, R23, c[0x0][0x17c], !P0 ;  /* 0x00005f0017007a0c */ /* 0x000fe40004721270 */
[-C--:B------:R-:W-:Y:S02]  /*80ef0*/  LEA.HI.X.SX32 R23, R21, R2.reuse, 0x1, P5 ;  /* 0x0000000215177211 */ /* 0x080fe400028f0eff */
[----:B------:R-:W-:-:S02]  /*80f00*/  LEA.HI.X.SX32 R21, R3, R2, 0x1, P6 ;  /* 0x0000000203157211 */ /* 0x000fc400030f0eff */
[----:B0-----:R-:W-:Y:S01]  /*80f10*/  LOP3.LUT R25, R11, 0x1e, R6, 0xfe, !PT ;  /* 0x0000001e0b197812 */ /* 0x001fe200078efe06 */
[----:B------:R0:W-:Y:S03]  /*80f20*/  @P4 STG.E.U16 [R22.64], R18 ;  /* 0x0000001216004986 */ /* 0x0001e6000c10150a */
[C---:B------:R-:W-:Y:S01]  /*80f30*/  ISETP.LT.AND P2, PT, R25.reuse, c[0x0][0x17c], !P0 ;  /* 0x00005f0019007a0c */ /* 0x040fe20004741270 */
[----:B------:R-:W-:Y:S01]  /*80f40*/  IMAD R3, R25, c[0x0][0x198], RZ ;  /* 0x0000660019037a24 */ /* 0x000fe200078e02ff */
[C---:B------:R-:W-:Y:S01]  /*80f50*/  LEA R24, P5, R26.reuse, R0, 0x1 ;  /* 0x000000001a187211 */ /* 0x040fe200078a08ff */
[----:B------:R1:W-:Y:S03]  /*80f60*/  @P3 STG.E.U16 [R20.64], R15 ;  /* 0x0000000f14003986 */ /* 0x0003e6000c10150a */
[----:B------:R-:W-:-:S02]  /*80f70*/  LEA.HI.X.SX32 R25, R26, R2, 0x1, P5 ;  /* 0x000000021a197211 */ /* 0x000fc400028f0eff */
[C-C-:B0-----:R-:W-:Y:S02]  /*80f80*/  LOP3.LUT R23, R11.reuse, 0x20, R6.reuse, 0xfe, !PT ;  /* 0x000000200b177812 */ /* 0x141fe400078efe06 */
[----:B------:R-:W-:Y:S02]  /*80f90*/  LOP3.LUT R22, R11, 0x22, R6, 0xfe, !PT ;  /* 0x000000220b167812 */ /* 0x000fe400078efe06 */
[----:B-1----:R-:W-:Y:S02]  /*80fa0*/  LEA R20, P3, R3, R0, 0x1 ;  /* 0x0000000003147211 */ /* 0x002fe400078608ff */
[C---:B------:R-:W-:Y:S01]  /*80fb0*/  ISETP.LT.AND P4, PT, R23.reuse, c[0x0][0x17c], !P0 ;  /* 0x00005f0017007a0c */ /* 0x040fe20004781270 */
[----:B------:R-:W-:Y:S01]  /*80fc0*/  IMAD R23, R23, c[0x0][0x198], RZ ;  /* 0x0000660017177a24 */ /* 0x000fe200078e02ff */
[----:B------:R-:W-:Y:S01]  /*80fd0*/  LEA.HI.X.SX32 R21, R3, R2, 0x1, P3 ;  /* 0x0000000203157211 */ /* 0x000fe200018f0eff */
[C---:B------:R-:W-:Y:S01]  /*80fe0*/  IMAD R3, R22.reuse, c[0x0][0x198], RZ ;  /* 0x0000660016037a24 */ /* 0x040fe200078e02ff */
[----:B------:R-:W-:Y:S01]  /*80ff0*/  @P1 STG.E.U16 [R24.64], R29 ;  /* 0x0000001d18001986 */ /* 0x000fe2000c10150a */
[----:B------:R-:W-:-:S03]  /*81000*/  ISETP.LT.AND P1, PT, R22, c[0x0][0x17c], !P0 ;  /* 0x00005f0016007a0c */ /* 0x000fc60004721270 */
[----:B------:R0:W-:Y:S01]  /*81010*/  @P2 STG.E.U16 [R20.64], R14 ;  /* 0x0000000e14002986 */ /* 0x0001e2000c10150a */
[----:B------:R-:W-:Y:S02]  /*81020*/  LEA R22, P2, R23, R0, 0x1 ;  /* 0x0000000017167211 */ /* 0x000fe400078408ff */
[----:B------:R-:W-:Y:S02]  /*81030*/  PRMT R4, R17, 0x7632, R4 ;  /* 0x0000763211047816 */ /* 0x000fe40000000004 */
[----:B------:R-:W-:Y:S01]  /*81040*/  LEA.HI.X.SX32 R23, R23, R2, 0x1, P2 ;  /* 0x0000000217177211 */ /* 0x000fe200010f0eff */
[----:B------:R-:W2:Y:S01]  /*81050*/  LDL.LU R17, [R1+0x1d60] ;  /* 0x001d600001117983 */ /* 0x000ea20000300800 */
[----:B0-----:R-:W-:Y:S02]  /*81060*/  LOP3.LUT R21, R11, 0x24, R6, 0xfe, !PT ;  /* 0x000000240b157812 */ /* 0x001fe400078efe06 */
[----:B------:R-:W-:Y:S02]  /*81070*/  LEA R20, P3, R3, R0, 0x1 ;  /* 0x0000000003147211 */ /* 0x000fe400078608ff */
[C---:B------:R-:W-:Y:S01]  /*81080*/  ISETP.LT.AND P2, PT, R21.reuse, c[0x0][0x17c], !P0 ;  /* 0x00005f0015007a0c */ /* 0x040fe20004741270 */
[----:B------:R-:W-:Y:S01]  /*81090*/  IMAD R24, R21, c[0x0][0x198], RZ ;  /* 0x0000660015187a24 */ /* 0x000fe200078e02ff */
[----:B------:R-:W-:-:S02]  /*810a0*/  LEA.HI.X.SX32 R21, R3, R2, 0x1, P3 ;  /* 0x0000000203157211 */ /* 0x000fc400018f0eff */
[----:B------:R-:W-:Y:S01]  /*810b0*/  PRMT R3, R13, 0x7632, R3 ;  /* 0x000076320d037816 */ /* 0x000fe20000000003 */
[----:B------:R0:W-:Y:S04]  /*810c0*/  @P4 STG.E.U16 [R22.64], R4 ;  /* 0x0000000416004986 */ /* 0x0001e8000c10150a */
[----:B------:R1:W-:Y:S01]  /*810d0*/  @P1 STG.E.U16 [R20.64], R3 ;  /* 0x0000000314001986 */ /* 0x0003e2000c10150a */
[----:B------:R-:W-:-:S03]  /*810e0*/  PRMT R12, R12, 0x7632, R12 ;  /* 0x000076320c0c7816 */ /* 0x000fc6000000000c */
[----:B------:R-:W3:Y:S01]  /*810f0*/  LDL.LU R13, [R1+0x1d5c] ;  /* 0x001d5c00010d7983 */ /* 0x000ee20000300800 */
[C---:B0-----:R-:W-:Y:S02]  /*81100*/  LEA R22, P3, R24.reuse, R0, 0x1 ;  /* 0x0000000018167211 */ /* 0x041fe400078608ff */
[C-C-:B-1----:R-:W-:Y:S02]  /*81110*/  LOP3.LUT R21, R11.reuse, 0x26, R6.reuse, 0xfe, !PT ;  /* 0x000000260b157812 */ /* 0x142fe400078efe06 */
[----:B------:R-:W-:Y:S02]  /*81120*/  LOP3.LUT R3, R11, 0x28, R6, 0xfe, !PT ;  /* 0x000000280b037812 */ /* 0x000fe400078efe06 */
[----:B------:R-:W-:Y:S02]  /*81130*/  PRMT R4, R9, 0x7632, R4 ;  /* 0x0000763209047816 */ /* 0x000fe40000000004 */
[----:B------:R-:W-:Y:S01]  /*81140*/  LEA.HI.X.SX32 R23, R24, R2, 0x1, P3 ;  /* 0x0000000218177211 */ /* 0x000fe200018f0eff */
[----:B------:R-:W4:Y:S01]  /*81150*/  LDL.LU R9, [R1+0x1d58] ;  /* 0x001d580001097983 */ /* 0x000f220000300800 */
[C---:B------:R-:W-:Y:S01]  /*81160*/  ISETP.LT.AND P4, PT, R21.reuse, c[0x0][0x17c], !P0 ;  /* 0x00005f0015007a0c */ /* 0x040fe20004781270 */
[----:B------:R-:W-:Y:S01]  /*81170*/  IMAD R21, R21, c[0x0][0x198], RZ ;  /* 0x0000660015157a24 */ /* 0x000fe200078e02ff */
[C---:B------:R-:W-:Y:S01]  /*81180*/  ISETP.LT.AND P1, PT, R3.reuse, c[0x0][0x17c], !P0 ;  /* 0x00005f0003007a0c */ /* 0x040fe20004721270 */
[----:B------:R-:W-:Y:S01]  /*81190*/  IMAD R3, R3, c[0x0][0x198], RZ ;  /* 0x0000660003037a24 */ /* 0x000fe200078e02ff */
[----:B------:R0:W-:Y:S01]  /*811a0*/  @P2 STG.E.U16 [R22.64], R4 ;  /* 0x0000000416002986 */ /* 0x0001e2000c10150a */
[----:B------:R-:W-:-:S03]  /*811b0*/  LOP3.LUT R24, R11, 0x2a, R6, 0xfe, !PT ;  /* 0x0000002a0b187812 */ /* 0x000fc600078efe06 */
[-C--:B------:R-:W-:Y:S02]  /*811c0*/  LEA R20, P3, R3, R0.reuse, 0x1 ;  /* 0x0000000003147211 */ /* 0x080fe400078608ff */
[C---:B0-----:R-:W-:Y:S02]  /*811d0*/  LEA R22, P2, R21.reuse, R0, 0x1 ;  /* 0x0000000015167211 */ /* 0x041fe400078408ff */
[----:B------:R-:W-:Y:S02]  /*811e0*/  PRMT R4, R8, 0x7632, R4 ;  /* 0x0000763208047816 */ /* 0x000fe40000000004 */
[-C--:B------:R-:W-:Y:S02]  /*811f0*/  LEA.HI.X.SX32 R23, R21, R2.reuse, 0x1, P2 ;  /* 0x0000000215177211 */ /* 0x080fe400010f0eff */
[----:B------:R-:W-:Y:S01]  /*81200*/  LEA.HI.X.SX32 R21, R3, R2, 0x1, P3 ;  /* 0x0000000203157211 */ /* 0x000fe200018f0eff */
[----:B------:R-:W-:Y:S01]  /*81210*/  IMAD R8, R24, c[0x0][0x198], RZ ;  /* 0x0000660018087a24 */ /* 0x000fe200078e02ff */
[----:B------:R-:W-:-:S02]  /*81220*/  PRMT R3, R7, 0x7632, R3 ;  /* 0x0000763207037816 */ /* 0x000fc40000000003 */
[----:B------:R-:W-:Y:S01]  /*81230*/  ISETP.LT.AND P2, PT, R24, c[0x0][0x17c], !P0 ;  /* 0x00005f0018007a0c */ /* 0x000fe20004741270 */
[----:B------:R0:W-:Y:S04]  /*81240*/  @P4 STG.E.U16 [R22.64], R4 ;  /* 0x0000000416004986 */ /* 0x0001e8000c10150a */
[----:B------:R1:W-:Y:S04]  /*81250*/  @P1 STG.E.U16 [R20.64], R3 ;  /* 0x0000000314001986 */ /* 0x0003e8000c10150a */
[----:B------:R-:W5:Y:S01]  /*81260*/  LDL.LU R7, [R1+0x1d54] ;  /* 0x001d540001077983 */ /* 0x000f620000300800 */
[----:B0-----:R-:W-:-:S02]  /*81270*/  LEA R22, P3, R8, R0, 0x1 ;  /* 0x0000000008167211 */ /* 0x001fc400078608ff */
[----:B-1----:R-:W-:Y:S02]  /*81280*/  LOP3.LUT R20, R11, 0x2c, R6, 0xfe, !PT ;  /* 0x0000002c0b147812 */ /* 0x002fe400078efe06 */
[----:B------:R-:W-:Y:S02]  /*81290*/  PRMT R4, R5, 0x7632, R4 ;  /* 0x0000763205047816 */ /* 0x000fe40000000004 */
[----:B------:R-:W-:Y:S01]  /*812a0*/  LEA.HI.X.SX32 R23, R8, R2, 0x1, P3 ;  /* 0x0000000208177211 */ /* 0x000fe200018f0eff */
[C---:B------:R-:W-:Y:S01]  /*812b0*/  IMAD R8, R20.reuse, c[0x0][0x198], RZ ;  /* 0x0000660014087a24 */ /* 0x040fe200078e02ff */
[--C-:B------:R-:W-:Y:S01]  /*812c0*/  LOP3.LUT R3, R11, 0x2e, R6.reuse, 0xfe, !PT ;  /* 0x0000002e0b037812 */ /* 0x100fe200078efe06 */
[----:B------:R-:W2:Y:S01]  /*812d0*/  LDL.LU R5, [R1+0x1d50] ;  /* 0x001d500001057983 */ /* 0x000ea20000300800 */
[----:B------:R-:W-:Y:S02]  /*812e0*/  ISETP.LT.AND P4, PT, R20, c[0x0][0x17c], !P0 ;  /* 0x00005f0014007a0c */ /* 0x000fe40004781270 */
[C---:B------:R-:W-:Y:S01]  /*812f0*/  ISETP.LT.AND P1, PT, R3.reuse, c[0x0][0x17c], !P0 ;  /* 0x00005f0003007a0c */ /* 0x040fe20004721270 */
[----:B------:R0:W-:Y:S01]  /*81300*/  @P2 STG.E.U16 [R22.64], R4 ;  /* 0x0000000416002986 */ /* 0x0001e2000c10150a */
[----:B------:R-:W-:Y:S01]  /*81310*/  IMAD R3, R3, c[0x0][0x198], RZ ;  /* 0x0000660003037a24 */ /* 0x000fe200078e02ff */
[----:B------:R-:W-:-:S04]  /*81320*/  LOP3.LUT R21, R11, 0x30, R6, 0xfe, !PT ;  /* 0x000000300b157812 */ /* 0x000fc800078efe06 */
[-C--:B------:R-:W-:Y:S02]  /*81330*/  LEA R20, P3, R3, R0.reuse, 0x1 ;  /* 0x0000000003147211 */ /* 0x080fe400078608ff */
[----:B0-----:R-:W-:Y:S02]  /*81340*/  LEA R22, P2, R8, R0, 0x1 ;  /* 0x0000000008167211 */ /* 0x001fe400078408ff */
[----:B------:R-:W-:Y:S02]  /*81350*/  PRMT R4, R28, 0x7632, R4 ;  /* 0x000076321c047816 */ /* 0x000fe40000000004 */
[-C--:B------:R-:W-:Y:S01]  /*81360*/  LEA.HI.X.SX32 R23, R8, R2.reuse, 0x1, P2 ;  /* 0x0000000208177211 */ /* 0x080fe200010f0eff */
[C---:B------:R-:W-:Y:S01]  /*81370*/  IMAD R8, R21.reuse, c[0x0][0x198], RZ ;  /* 0x0000660015087a24 */ /* 0x040fe200078e02ff */
[----:B------:R-:W-:Y:S01]  /*81380*/  ISETP.LT.AND P2, PT, R21, c[0x0][0x17c], !P0 ;  /* 0x00005f0015007a0c */ /* 0x000fe20004741270 */
[----:B------:R-:W2:Y:S01]  /*81390*/  LDL.LU R28, [R1+0x1d4c] ;  /* 0x001d4c00011c7983 */ /* 0x000ea20000300800 */
[----:B------:R-:W-:-:S03]  /*813a0*/  LEA.HI.X.SX32 R21, R3, R2, 0x1, P3 ;  /* 0x0000000203157211 */ /* 0x000fc600018f0eff */
[----:B------:R0:W-:Y:S01]  /*813b0*/  @P4 STG.E.U16 [R22.64], R4 ;  /* 0x0000000416004986 */ /* 0x0001e2000c10150a */
[----:B------:R-:W-:-:S03]  /*813c0*/  LOP3.LUT R3, R11, 0x32, R6, 0xfe, !PT ;  /* 0x000000320b037812 */ /* 0x000fc600078efe06 */
[----:B------:R1:W-:Y:S01]  /*813d0*/  @P1 STG.E.U16 [R20.64], R12 ;  /* 0x0000000c14001986 */ /* 0x0003e2000c10150a */
[----:B0-----:R-:W-:-:S04]  /*813e0*/  LEA R22, P3, R8, R0, 0x1 ;  /* 0x0000000008167211 */ /* 0x001fc800078608ff */
[----:B------:R-:W-:Y:S02]  /*813f0*/  LEA.HI.X.SX32 R23, R8, R2, 0x1, P3 ;  /* 0x0000000208177211 */ /* 0x000fe400018f0eff */
[----:B-1----:R-:W-:Y:S02]  /*81400*/  LOP3.LUT R12, R11, 0x34, R6, 0xfe, !PT ;  /* 0x000000340b0c7812 */ /* 0x002fe400078efe06 */
[C---:B------:R-:W-:Y:S01]  /*81410*/  ISETP.LT.AND P3, PT, R3.reuse, c[0x0][0x17c], !P0 ;  /* 0x00005f0003007a0c */ /* 0x040fe20004761270 */
[----:B------:R-:W-:Y:S01]  /*81420*/  IMAD R3, R3, c[0x0][0x198], RZ ;  /* 0x0000660003037a24 */ /* 0x000fe200078e02ff */
[----:B------:R-:W-:Y:S01]  /*81430*/  PRMT R4, R27, 0x7632, R4 ;  /* 0x000076321b047816 */ /* 0x000fe20000000004 */
[C---:B------:R-:W-:Y:S01]  /*81440*/  IMAD R8, R12.reuse, c[0x0][0x198], RZ ;  /* 0x000066000c087a24 */ /* 0x040fe200078e02ff */
[----:B------:R-:W-:Y:S01]  /*81450*/  ISETP.LT.AND P4, PT, R12, c[0x0][0x17c], !P0 ;  /* 0x00005f000c007a0c */ /* 0x000fe20004781270 */
[----:B------:R-:W2:Y:S01]  /*81460*/  LDL.LU R27, [R1+0x1d48] ;  /* 0x001d4800011b7983 */ /* 0x000ea20000300800 */
[----:B------:R-:W-:-:S02]  /*81470*/  LEA R20, P1, R3, R0, 0x1 ;  /* 0x0000000003147211 */ /* 0x000fc400078208ff */
[----:B------:R-:W-:Y:S01]  /*81480*/  LOP3.LUT R12, R11, 0x36, R6, 0xfe, !PT ;  /* 0x000000360b0c7812 */ /* 0x000fe200078efe06 */
[----:B------:R0:W-:Y:S01]  /*81490*/  @P2 STG.E.U16 [R22.64], R4 ;  /* 0x0000000416002986 */ /* 0x0001e2000c10150a */
[----:B------:R-:W-:Y:S02]  /*814a0*/  LEA.HI.X.SX32 R21, R3, R2, 0x1, P1 ;  /* 0x0000000203157211 */ /* 0x000fe400008f0eff */
[C---:B------:R-:W-:Y:S01]  /*814b0*/  ISETP.LT.AND P5, PT, R12.reuse, c[0x0][0x17c], !P0 ;  /* 0x00005f000c007a0c */ /* 0x040fe200047a1270 */
[----:B------:R-:W-:Y:S01]  /*814c0*/  IMAD R3, R12, c[0x0][0x198], RZ ;  /* 0x000066000c037a24 */ /* 0x000fe200078e02ff */
[----:B0-----:R-:W-:Y:S02]  /*814d0*/  PRMT R4, R19, 0x7632, R4 ;  /* 0x0000763213047816 */ /* 0x001fe40000000004 */
[----:B------:R-:W-:Y:S02]  /*814e0*/  LEA R22, P2, R8, R0, 0x1 ;  /* 0x0000000008167211 */ /* 0x000fe400078408ff */
[----:B------:R-:W-:Y:S01]  /*814f0*/  PRMT R16, R4, 0x7632, R16 ;  /* 0x0000763204107816 */ /* 0x000fe20000000010 */
[----:B------:R0:W-:Y:S01]  /*81500*/  @P3 STG.E.U16 [R20.64], R4 ;  /* 0x0000000414003986 */ /* 0x0001e2000c10150a */
[----:B------:R-:W-:-:S02]  /*81510*/  LEA.HI.X.SX32 R23, R8, R2, 0x1, P2 ;  /* 0x0000000208177211 */ /* 0x000fc400010f0eff */
[----:B------:R-:W-:-:S03]  /*81520*/  LOP3.LUT R8, R11, 0x38, R6, 0xfe, !PT ;  /* 0x000000380b087812 */ /* 0x000fc600078efe06 */
[----:B------:R1:W-:Y:S01]  /*81530*/  @P4 STG.E.U16 [R22.64], R16 ;  /* 0x0000001016004986 */ /* 0x0003e2000c10150a */
[C---:B------:R-:W-:Y:S02]  /*81540*/  ISETP.LT.AND P2, PT, R8.reuse, c[0x0][0x17c], !P0 ;  /* 0x00005f0008007a0c */ /* 0x040fe40004741270 */
[----:B0-----:R-:W-:Y:S01]  /*81550*/  LEA R20, P1, R3, R0, 0x1 ;  /* 0x0000000003147211 */ /* 0x001fe200078208ff */
[----:B------:R-:W-:Y:S01]  /*81560*/  IMAD R8, R8, c[0x0][0x198], RZ ;  /* 0x0000660008087a24 */ /* 0x000fe200078e02ff */
[----:B------:R-:W-:Y:S02]  /*81570*/  LOP3.LUT R12, R11, 0x3a, R6, 0xfe, !PT ;  /* 0x0000003a0b0c7812 */ /* 0x000fe400078efe06 */
[----:B------:R-:W-:Y:S02]  /*81580*/  LEA.HI.X.SX32 R21, R3, R2, 0x1, P1 ;  /* 0x0000000203157211 */ /* 0x000fe400008f0eff */
[----:B-1----:R-:W-:Y:S02]  /*81590*/  PRMT R16, R16, 0x7632, R16 ;  /* 0x0000763210107816 */ /* 0x002fe40000000010 */
[----:B------:R-:W-:Y:S01]  /*815a0*/  LOP3.LUT R4, R11, 0x3c, R6, 0xfe, !PT ;  /* 0x0000003c0b047812 */ /* 0x000fe200078efe06 */
[----:B------:R-:W-:-:S02]  /*815b0*/  IMAD R3, R12, c[0x0][0x198], RZ ;  /* 0x000066000c037a24 */ /* 0x000fc400078e02ff */
[----:B------:R0:W-:Y:S01]  /*815c0*/  @P5 STG.E.U16 [R20.64], R16 ;  /* 0x0000001014005986 */ /* 0x0001e2000c10150a */
[C---:B------:R-:W-:Y:S01]  /*815d0*/  ISETP.LT.AND P5, PT, R4.reuse, c[0x0][0x17c], !P0 ;  /* 0x00005f0004007a0c */ /* 0x040fe200047a1270 */
[----:B------:R-:W-:Y:S01]  /*815e0*/  IMAD R4, R4, c[0x0][0x198], RZ ;  /* 0x0000660004047a24 */ /* 0x000fe200078e02ff */
[----:B------:R-:W-:Y:S02]  /*815f0*/  ISETP.LT.AND P1, PT, R12, c[0x0][0x17c], !P0 ;  /* 0x00005f000c007a0c */ /* 0x000fe40004721270 */
[-C--:B------:R-:W-:Y:S02]  /*81600*/  LEA R22, P4, R3, R0.reuse, 0x1 ;  /* 0x0000000003167211 */ /* 0x080fe400078808ff */
[----:B0-----:R-:W-:-:S04]  /*81610*/  LEA R20, P3, R8, R0, 0x1 ;  /* 0x0000000008147211 */ /* 0x001fc800078608ff */
[----:B------:R-:W-:Y:S02]  /*81620*/  LEA.HI.X.SX32 R21, R8, R2, 0x1, P3 ;  /* 0x0000000208157211 */ /* 0x000fe400018f0eff */
[----:B------:R-:W-:Y:S02]  /*81630*/  PRMT R8, R18, 0x7632, R8 ;  /* 0x0000763212087816 */ /* 0x000fe40000000008 */
[C---:B------:R-:W-:Y:S02]  /*81640*/  LEA R24, P3, R4.reuse, R0, 0x1 ;  /* 0x0000000004187211 */ /* 0x040fe400078608ff */
[----:B------:R-:W-:Y:S01]  /*81650*/  PRMT R12, R15, 0x7632, R12 ;  /* 0x000076320f0c7816 */ /* 0x000fe2000000000c */
[----:B------:R0:W-:Y:S01]  /*81660*/  @P2 STG.E.U16 [R20.64], R8 ;  /* 0x0000000814002986 */ /* 0x0001e2000c10150a */
[-C--:B------:R-:W-:Y:S02]  /*81670*/  LEA.HI.X.SX32 R23, R3, R2.reuse, 0x1, P4 ;  /* 0x0000000203177211 */ /* 0x080fe400020f0eff */
[----:B------:R-:W-:-:S02]  /*81680*/  LEA.HI.X.SX32 R25, R4, R2, 0x1, P3 ;  /* 0x0000000204197211 */ /* 0x000fc400018f0eff */
[----:B------:R-:W-:Y:S01]  /*81690*/  LOP3.LUT R4, R11, 0x3e, R6, 0xfe, !PT ;  /* 0x0000003e0b047812 */ /* 0x000fe200078efe06 */
[----:B------:R1:W-:Y:S01]  /*816a0*/  @P1 STG.E.U16 [R22.64], R12 ;  /* 0x0000000c16001986 */ /* 0x0003e2000c10150a */
[----:B0-----:R-:W-:Y:S02]  /*816b0*/  PRMT R8, R29, 0x7632, R8 ;  /* 0x000076321d087816 */ /* 0x001fe40000000008 */
[----:B------:R-:W-:Y:S01]  /*816c0*/  ISETP.LT.AND P2, PT, R4, c[0x0][0x17c], !P0 ;  /* 0x00005f0004007a0c */ /* 0x000fe20004741270 */
[----:B------:R-:W2:Y:S04]  /*816d0*/  LDL.LU R29, [R1+0x1d44] ;  /* 0x001d4400011d7983 */ /* 0x000ea80000300800 */
[----:B------:R0:W-:Y:S01]  /*816e0*/  @P5 STG.E.U16 [R24.64], R8 ;  /* 0x0000000818005986 */ /* 0x0001e2000c10150a */
[----:B-1----:R-:W-:-:S02]  /*816f0*/  LOP3.LUT R12, R11, 0x40, R6, 0xfe, !PT ;  /* 0x000000400b0c7812 */ /* 0x002fc400078efe06 */
[----:B------:R-:W-:Y:S01]  /*81700*/  PRMT R3, R14, 0x7632, R3 ;  /* 0x000076320e037816 */ /* 0x000fe20000000003 */
[----:B------:R-:W2:Y:S01]  /*81710*/  LDL.LU R18, [R1+0x24] ;  /* 0x0000240001127983 */ /* 0x000ea20000300800 */
[----:B0-----:R-:W-:Y:S01]  /*81720*/  IMAD R8, R4, c[0x0][0x198], RZ ;  /* 0x0000660004087a24 */ /* 0x001fe200078e02ff */
[----:B------:R-:W-:Y:S02]  /*81730*/  ISETP.LT.AND P3, PT, R12, c[0x0][0x17c], !P0 ;  /* 0x00005f000c007a0c */ /* 0x000fe40004761270 */
[----:B------:R-:W2:Y:S02]  /*81740*/  LDL.LU R14, [R1+0x94] ;  /* 0x00009400010e7983 */ /* 0x000ea40000300800 */
[----:B------:R-:W-:Y:S01]  /*81750*/  LEA R24, P1, R8, R0, 0x1 ;  /* 0x0000000008187211 */ /* 0x000fe200078208ff */
[----:B------:R-:W-:Y:S01]  /*81760*/  IMAD R12, R12, c[0x0][0x198], RZ ;  /* 0x000066000c0c7a24 */ /* 0x000fe200078e02ff */
[----:B------:R-:W2:Y:S02]  /*81770*/  LDL.LU R26, [R1+0x44] ;  /* 0x00004400011a7983 */ /* 0x000ea40000300800 */
[----:B------:R-:W-:-:S02]  /*81780*/  LEA.HI.X.SX32 R25, R8, R2, 0x1, P1 ;  /* 0x0000000208197211 */ /* 0x000fc400008f0eff */
[----:B------:R-:W2:Y:S01]  /*81790*/  LDL.LU R19, [R1+0x4] ;  /* 0x0000040001137983 */ /* 0x000ea20000300800 */
[----:B------:R-:W-:-:S03]  /*817a0*/  LEA R22, P5, R12, R0, 0x1 ;  /* 0x000000000c167211 */ /* 0x000fc600078a08ff */
[----:B------:R-:W2:Y:S04]  /*817b0*/  LDL.LU R15, [R1+0x84] ;  /* 0x00008400010f7983 */ /* 0x000ea80000300800 */
[----:B------:R0:W-:Y:S01]  /*817c0*/  @P2 STG.E.U16 [R24.64], R3 ;  /* 0x0000000318002986 */ /* 0x0001e2000c10150a */
[----:B------:R-:W-:-:S03]  /*817d0*/  LEA.HI.X.SX32 R23, R12, R2, 0x1, P5 ;  /* 0x000000020c177211 */ /* 0x000fc600028f0eff */
[----:B------:R-:W2:Y:S04]  /*817e0*/  LDL R12, [R1+0x54] ;  /* 0x00005400010c7983 */ /* 0x000ea80000100800 */
[----:B0-----:R-:W2:Y:S01]  /*817f0*/  LDL R3, [R1+0x64] ;  /* 0x0000640001037983 */ /* 0x001ea20000100800 */
[C-C-:B------:R-:W-:Y:S02]  /*81800*/  LOP3.LUT R4, R11.reuse, 0x42, R6.reuse, 0xfe, !PT ;  /* 0x000000420b047812 */ /* 0x140fe400078efe06 */
[----:B------:R-:W-:Y:S02]  /*81810*/  LOP3.LUT R16, R11, 0x44, R6, 0xfe, !PT ;  /* 0x000000440b107812 */ /* 0x000fe400078efe06 */
[C---:B------:R-:W-:Y:S01]  /*81820*/  ISETP.LT.AND P4, PT, R4.reuse, c[0x0][0x17c], !P0 ;  /* 0x00005f0004007a0c */ /* 0x040fe20004781270 */
[----:B------:R-:W-:-:S02]  /*81830*/  IMAD R4, R4, c[0x0][0x198], RZ ;  /* 0x0000660004047a24 */ /* 0x000fc400078e02ff */
[C---:B------:R-:W-:Y:S01]  /*81840*/  IMAD R8, R16.reuse, c[0x0][0x198], RZ ;  /* 0x0000660010087a24 */ /* 0x040fe200078e02ff */
[----:B------:R-:W-:Y:S02]  /*81850*/  ISETP.LT.AND P1, PT, R16, c[0x0][0x17c], !P0 ;  /* 0x00005f0010007a0c */ /* 0x000fe40004721270 */
[-C--:B------:R-:W-:Y:S02]  /*81860*/  LEA R20, P6, R4, R0.reuse, 0x1 ;  /* 0x0000000004147211 */ /* 0x080fe400078c08ff */
[----:B------:R-:W-:Y:S02]  /*81870*/  LEA R24, P2, R8, R0, 0x1 ;  /* 0x0000000008187211 */ /* 0x000fe400078408ff */
[-C--:B------:R-:W-:Y:S02]  /*81880*/  LEA.HI.X.SX32 R21, R4, R2.reuse, 0x1, P6 ;  /* 0x0000000204157211 */ /* 0x080fe400030f0eff */
[----:B------:R-:W-:Y:S02]  /*81890*/  LOP3.LUT R4, R11, 0x46, R6, 0xfe, !PT ;  /* 0x000000460b047812 */ /* 0x000fe400078efe06 */
[----:B------:R-:W-:-:S02]  /*818a0*/  LEA.HI.X.SX32 R25, R8, R2, 0x1, P2 ;  /* 0x0000000208197211 */ /* 0x000fc400010f0eff */
[C---:B------:R-:W-:Y:S01]  /*818b0*/  ISETP.LT.AND P2, PT, R4.reuse, c[0x0][0x17c], !P0 ;  /* 0x00005f0004007a0c */ /* 0x040fe20004741270 */
[----:B------:R-:W-:Y:S01]  /*818c0*/  IMAD R4, R4, c[0x0][0x198], RZ ;  /* 0x0000660004047a24 */ /* 0x000fe200078e02ff */
[C-C-:B------:R-:W-:Y:S01]  /*818d0*/  LOP3.LUT R8, R11.reuse, 0x48, R6.reuse, 0xfe, !PT ;  /* 0x000000480b087812 */ /* 0x140fe200078efe06 */
[----:B--2---:R0:W-:Y:S04]  /*818e0*/  @P3 STG.E.U16 [R22.64], R3 ;  /* 0x0000000316003986 */ /* 0x0041e8000c10150a */
[----:B------:R1:W-:Y:S04]  /*818f0*/  @P4 STG.E.U16 [R20.64], R12 ;  /* 0x0000000c14004986 */ /* 0x0003e8000c10150a */
[----:B------:R2:W-:Y:S01]  /*81900*/  @P1 STG.E.U16 [R24.64], R18 ;  /* 0x0000001218001986 */ /* 0x0005e2000c10150a */
[----:B0-----:R-:W-:-:S04]  /*81910*/  LOP3.LUT R3, R11, 0x4a, R6, 0xfe, !PT ;  /* 0x0000004a0b037812 */ /* 0x001fc800078efe06 */
[C---:B------:R-:W-:Y:S01]  /*81920*/  ISETP.LT.AND P4, PT, R3.reuse, c[0x0][0x17c], !P0 ;  /* 0x00005f0003007a0c */ /* 0x040fe20004781270 */
[----:B------:R-:W-:Y:S01]  /*81930*/  IMAD R3, R3, c[0x0][0x198], RZ ;  /* 0x0000660003037a24 */ /* 0x000fe200078e02ff */
[----:B-1----:R-:W-:Y:S02]  /*81940*/  LOP3.LUT R12, R11, 0x4c, R6, 0xfe, !PT ;  /* 0x0000004c0b0c7812 */ /* 0x002fe400078efe06 */
[----:B--2---:R-:W-:Y:S02]  /*81950*/  LEA R24, P1, R4, R0, 0x1 ;  /* 0x0000000004187211 */ /* 0x004fe400078208ff */
[C---:B------:R-:W-:Y:S01]  /*81960*/  ISETP.LT.AND P3, PT, R8.reuse, c[0x0][0x17c], !P0 ;  /* 0x00005f0008007a0c */ /* 0x040fe20004761270 */
[----:B------:R-:W-:Y:S01]  /*81970*/  IMAD R8, R8, c[0x0][0x198], RZ ;  /* 0x0000660008087a24 */ /* 0x000fe200078e02ff */
[----:B------:R-:W-:Y:S01]  /*81980*/  LEA.HI.X.SX32 R25, R4, R2, 0x1, P1 ;  /* 0x0000000204197211 */ /* 0x000fe200008f0eff */
[----:B------:R-:W-:Y:S01]  /*81990*/  IMAD R4, R12, c[0x0][0x198], RZ ;  /* 0x000066000c047a24 */ /* 0x000fe200078e02ff */
[----:B------:R-:W-:-:S02]  /*819a0*/  LEA R20, P6, R3, R0, 0x1 ;  /* 0x0000000003147211 */ /* 0x000fc400078c08ff */
[----:B------:R-:W-:Y:S01]  /*819b0*/  ISETP.LT.AND P1, PT, R12, c[0x0][0x17c], !P0 ;  /* 0x00005f000c007a0c */ /* 0x000fe20004721270 */
[----:B----4-:R0:W-:Y:S01]  /*819c0*/  @P2 STG.E.U16 [R24.64], R9 ;  /* 0x0000000918002986 */ /* 0x0101e2000c10150a */
[C---:B------:R-:W-:Y:S02]  /*819d0*/  LEA R22, P5, R8.reuse, R0, 0x1 ;  /* 0x0000000008167211 */ /* 0x040fe400078a08ff */
[-C--:B------:R-:W-:Y:S02]  /*819e0*/  LEA.HI.X.SX32 R21, R3, R2.reuse, 0x1, P6 ;  /* 0x0000000203157211 */ /* 0x080fe400030f0eff */
[----:B------:R-:W-:Y:S02]  /*819f0*/  LOP3.LUT R3, R11, 0x4e, R6, 0xfe, !PT ;  /* 0x0000004e0b037812 */ /* 0x000fe400078efe06 */
[----:B------:R-:W-:Y:S02]  /*81a00*/  LEA.HI.X.SX32 R23, R8, R2, 0x1, P5 ;  /* 0x0000000208177211 */ /* 0x000fe400028f0eff */
[----:B0-----:R-:W-:-:S04]  /*81a10*/  LEA R24, P2, R4, R0, 0x1 ;  /* 0x0000000004187211 */ /* 0x001fc800078408ff */
[----:B------:R-:W-:Y:S01]  /*81a20*/  LEA.HI.X.SX32 R25, R4, R2, 0x1, P2 ;  /* 0x0000000204197211 */ /* 0x000fe200010f0eff */
[C---:B------:R-:W-:Y:S01]  /*81a30*/  IMAD R4, R3.reuse, c[0x0][0x198], RZ ;  /* 0x0000660003047a24 */ /* 0x040fe200078e02ff */
[----:B------:R-:W-:Y:S02]  /*81a40*/  ISETP.LT.AND P2, PT, R3, c[0x0][0x17c], !P0 ;  /* 0x00005f0003007a0c */ /* 0x000fe40004741270 */
[C-C-:B------:R-:W-:Y:S01]  /*81a50*/  LOP3.LUT R3, R11.reuse, 0x52, R6.reuse, 0xfe, !PT ;  /* 0x000000520b037812 */ /* 0x140fe200078efe06 */
[----:B------:R-:W-:Y:S01]  /*81a60*/  @P3 STG.E.U16 [R22.64], R14 ;  /* 0x0000000e16003986 */ /* 0x000fe2000c10150a */
[----:B------:R-:W-:-:S03]  /*81a70*/  LOP3.LUT R8, R11, 0x50, R6, 0xfe, !PT ;  /* 0x000000500b087812 */ /* 0x000fc600078efe06 */
[----:B------:R-:W-:Y:S01]  /*81a80*/  @P4 STG.E.U16 [R20.64], R26 ;  /* 0x0000001a14004986 */ /* 0x000fe2000c10150a */
[C---:B------:R-:W-:Y:S01]  /*81a90*/  ISETP.LT.AND P4, PT, R3.reuse, c[0x0][0x17c], !P0 ;  /* 0x00005f0003007a0c */ /* 0x040fe20004781270 */
[----:B------:R-:W-:Y:S01]  /*81aa0*/  IMAD R3, R3, c[0x0][0x198], RZ ;  /* 0x0000660003037a24 */ /* 0x000fe200078e02ff */
[----:B------:R-:W-:Y:S01]  /*81ab0*/  LOP3.LUT R12, R11, 0x54, R6, 0xfe, !PT ;  /* 0x000000540b0c7812 */ /* 0x000fe200078efe06 */
[----:B------:R0:W-:Y:S01]  /*81ac0*/  @P1 STG.E.U16 [R24.64], R19 ;  /* 0x0000001318001986 */ /* 0x0001e2000c10150a */
[C---:B------:R-:W-:Y:S01]  /*81ad0*/  ISETP.LT.AND P3, PT, R8.reuse, c[0x0][0x17c], !P0 ;  /* 0x00005f0008007a0c */ /* 0x040fe20004761270 */
[----:B------:R-:W-:Y:S01]  /*81ae0*/  IMAD R8, R8, c[0x0][0x198], RZ ;  /* 0x0000660008087a24 */ /* 0x000fe200078e02ff */
[CC--:B0-----:R-:W-:Y:S02]  /*81af0*/  LEA R24, P1, R4.reuse, R0.reuse, 0x1 ;  /* 0x0000000004187211 */ /* 0x0c1fe400078208ff */
[----:B------:R-:W-:Y:S02]  /*81b00*/  LEA R20, P6, R3, R0, 0x1 ;  /* 0x0000000003147211 */ /* 0x000fe400078c08ff */
[----:B------:R-:W-:Y:S01]  /*81b10*/  LEA.HI.X.SX32 R25, R4, R2, 0x1, P1 ;  /* 0x0000000204197211 */ /* 0x000fe200008f0eff */
[C---:B------:R-:W-:Y:S01]  /*81b20*/  IMAD R4, R12.reuse, c[0x0][0x198], RZ ;  /* 0x000066000c047a24 */ /* 0x040fe200078e02ff */
[----:B------:R-:W-:-:S02]  /*81b30*/  ISETP.LT.AND P1, PT, R12, c[0x0][0x17c], !P0 ;  /* 0x00005f000c007a0c */ /* 0x000fc40004721270 */
[C---:B------:R-:W-:Y:S01]  /*81b40*/  LEA R22, P5, R8.reuse, R0, 0x1 ;  /* 0x0000000008167211 */ /* 0x040fe200078a08ff */
[----:B---3--:R0:W-:Y:S01]  /*81b50*/  @P2 STG.E.U16 [R24.64], R13 ;  /* 0x0000000d18002986 */ /* 0x0081e2000c10150a */
[-C--:B------:R-:W-:Y:S02]  /*81b60*/  LEA.HI.X.SX32 R21, R3, R2.reuse, 0x1, P6 ;  /* 0x0000000203157211 */ /* 0x080fe400030f0eff */
[C-C-:B------:R-:W-:Y:S02]  /*81b70*/  LOP3.LUT R3, R11.reuse, 0x56, R6.reuse, 0xfe, !PT ;  /* 0x000000560b037812 */ /* 0x140fe400078efe06 */
[----:B------:R-:W-:Y:S02]  /*81b80*/  LEA.HI.X.SX32 R23, R8, R2, 0x1, P5 ;  /* 0x0000000208177211 */ /* 0x000fe400028f0eff */
[--C-:B------:R-:W-:Y:S02]  /*81b90*/  LOP3.LUT R8, R11, 0x58, R6.reuse, 0xfe, !PT ;  /* 0x000000580b087812 */ /* 0x100fe400078efe06 */
[C---:B0-----:R-:W-:Y:S01]  /*81ba0*/  LEA R24, P2, R4.reuse, R0, 0x1 ;  /* 0x0000000004187211 */ /* 0x041fe200078408ff */
[----:B------:R0:W-:Y:S03]  /*81bb0*/  @P3 STG.E.U16 [R22.64], R15 ;  /* 0x0000000f16003986 */ /* 0x0001e6000c10150a */
[----:B------:R-:W-:Y:S01]  /*81bc0*/  LEA.HI.X.SX32 R25, R4, R2, 0x1, P2 ;  /* 0x0000000204197211 */ /* 0x000fe200010f0eff */
[C---:B------:R-:W-:Y:S01]  /*81bd0*/  IMAD R4, R3.reuse, c[0x0][0x198], RZ ;  /* 0x0000660003047a24 */ /* 0x040fe200078e02ff */
[----:B------:R-:W-:Y:S01]  /*81be0*/  ISETP.LT.AND P2, PT, R3, c[0x0][0x17c], !P0 ;  /* 0x00005f0003007a0c */ /* 0x000fe20004741270 */
[----:B------:R-:W-:Y:S01]  /*81bf0*/  @P4 STG.E.U16 [R20.64], R27 ;  /* 0x0000001b14004986 */ /* 0x000fe2000c10150a */
[----:B------:R-:W-:-:S02]  /*81c00*/  LOP3.LUT R3, R11, 0x5a, R6, 0xfe, !PT ;  /* 0x0000005a0b037812 */ /* 0x000fc400078efe06 */
[C---:B------:R-:W-:Y:S01]  /*81c10*/  ISETP.LT.AND P4, PT, R8.reuse, c[0x0][0x17c], !P0 ;  /* 0x00005f0008007a0c */ /* 0x040fe20004781270 */
[----:B------:R1:W-:Y:S01]  /*81c20*/  @P1 STG.E.U16 [R24.64], R5 ;  /* 0x0000000518001986 */ /* 0x0003e2000c10150a */
[----:B------:R-:W-:Y:S01]  /*81c30*/  IMAD R8, R8, c[0x0][0x198], RZ ;  /* 0x0000660008087a24 */ /* 0x000fe200078e02ff */
[----:B------:R-:W-:Y:S02]  /*81c40*/  LOP3.LUT R12, R11, 0x5c, R6, 0xfe, !PT ;  /* 0x0000005c0b0c7812 */ /* 0x000fe400078efe06 */
[C---:B------:R-:W-:Y:S01]  /*81c50*/  ISETP.LT.AND P3, PT, R3.reuse, c[0x0][0x17c], !P0 ;  /* 0x00005f0003007a0c */ /* 0x040fe20004761270 */
[----:B------:R-:W-:Y:S01]  /*81c60*/  IMAD R3, R3, c[0x0][0x198], RZ ;  /* 0x0000660003037a24 */ /* 0x000fe200078e02ff */
[-C--:B0-----:R-:W-:Y:S02]  /*81c70*/  LEA R22, P5, R8, R0.reuse, 0x1 ;  /* 0x0000000008167211 */ /* 0x081fe400078a08ff */
[----:B-1----:R-:W-:-:S04]  /*81c80*/  LEA R24, P1, R4, R0, 0x1 ;  /* 0x0000000004187211 */ /* 0x002fc800078208ff */
[----:B------:R-:W-:Y:S01]  /*81c90*/  LEA.HI.X.SX32 R25, R4, R2, 0x1, P1 ;  /* 0x0000000204197211 */ /* 0x000fe200008f0eff */
[C---:B------:R-:W-:Y:S01]  /*81ca0*/  IMAD R4, R12.reuse, c[0x0][0x198], RZ ;  /* 0x000066000c047a24 */ /* 0x040fe200078e02ff */
[----:B------:R-:W-:Y:S02]  /*81cb0*/  ISETP.LT.AND P1, PT, R12, c[0x0][0x17c], !P0 ;  /* 0x00005f000c007a0c */ /* 0x000fe40004721270 */
[C---:B------:R-:W-:Y:S01]  /*81cc0*/  LEA R20, P6, R3.reuse, R0, 0x1 ;  /* 0x0000000003147211 */ /* 0x040fe200078c08ff */
[----:B------:R0:W-:Y:S01]  /*81cd0*/  @P2 STG.E.U16 [R24.64], R17 ;  /* 0x0000001118002986 */ /* 0x0001e2000c10150a */
[-C--:B------:R-:W-:Y:S02]  /*81ce0*/  LEA.HI.X.SX32 R23, R8, R2.reuse, 0x1, P5 ;  /* 0x0000000208177211 */ /* 0x080fe400028f0eff */
[----:B------:R-:W-:Y:S01]  /*81cf0*/  LEA.HI.X.SX32 R21, R3, R2, 0x1, P6 ;  /* 0x0000000203157211 */ /* 0x000fe200030f0eff */
[----:B------:R-:W2:Y:S01]  /*81d00*/  LDL.LU R12, [R1+0x54] ;  /* 0x00005400010c7983 */ /* 0x000ea20000300800 */
[----:B0-----:R-:W-:-:S03]  /*81d10*/  LEA R24, P5, R4, R0, 0x1 ;  /* 0x0000000004187211 */ /* 0x001fc600078a08ff */
[----:B------:R-:W-:Y:S01]  /*81d20*/  @P4 STG.E.U16 [R22.64], R29 ;  /* 0x0000001d16004986 */ /* 0x000fe2000c10150a */
[----:B------:R-:W-:-:S03]  /*81d30*/  LEA.HI.X.SX32 R25, R4, R2, 0x1, P5 ;  /* 0x0000000204197211 */ /* 0x000fc600028f0eff */
[----:B------:R-:W-:Y:S04]  /*81d40*/  @P3 STG.E.U16 [R20.64], R28 ;  /* 0x0000001c14003986 */ /* 0x000fe8000c10150a */
[----:B-----5:R0:W-:Y:S04]  /*81d50*/  @P1 STG.E.U16 [R24.64], R7 ;  /* 0x0000000718001986 */ /* 0x0201e8000c10150a */
[----:B0-----:R-:W3:Y:S01]  /*81d60*/  LDL.LU R25, [R1+0x64] ;  /* 0x0000640001197983 */ /* 0x001ee20000300800 */
[----:B------:R-:W-:-:S04]  /*81d70*/  LOP3.LUT R8, R11, 0x5e, R6, 0xfe, !PT ;  /* 0x0000005e0b087812 */ /* 0x000fc800078efe06 */
[C---:B------:R-:W-:Y:S01]  /*81d80*/  ISETP.LT.AND P2, PT, R8.reuse, c[0x0][0x17c], !P0 ;  /* 0x00005f0008007a0c */ /* 0x040fe20004741270 */
[----:B------:R-:W-:Y:S01]  /*81d90*/  IMAD R8, R8, c[0x0][0x198], RZ ;  /* 0x0000660008087a24 */ /* 0x000fe200078e02ff */
[C-C-:B------:R-:W-:Y:S02]  /*81da0*/  LOP3.LUT R4, R11.reuse, 0x60, R6.reuse, 0xfe, !PT ;  /* 0x000000600b047812 */ /* 0x140fe400078efe06 */
[----:B------:R-:W-:Y:S02]  /*81db0*/  LOP3.LUT R3, R11, 0x62, R6, 0xfe, !PT ;  /* 0x000000620b037812 */ /* 0x000fe400078efe06 */
[----:B------:R-:W-:Y:S02]  /*81dc0*/  LEA R20, P3, R8, R0, 0x1 ;  /* 0x0000000008147211 */ /* 0x000fe400078608ff */
[C---:B------:R-:W-:Y:S01]  /*81dd0*/  ISETP.LT.AND P4, PT, R4.reuse, c[0x0][0x17c], !P0 ;  /* 0x00005f0004007a0c */ /* 0x040fe20004781270 */
[----:B------:R-:W-:Y:S01]  /*81de0*/  IMAD R4, R4, c[0x0][0x198], RZ ;  /* 0x0000660004047a24 */ /* 0x000fe200078e02ff */
[----:B------:R-:W-:-:S02]  /*81df0*/  LEA.HI.X.SX32 R21, R8, R2, 0x1, P3 ;  /* 0x0000000208157211 */ /* 0x000fc400018f0eff */
[C---:B------:R-:W-:Y:S01]  /*81e00*/  ISETP.LT.AND P1, PT, R3.reuse, c[0x0][0x17c], !P0 ;  /* 0x00005f0003007a0c */ /* 0x040fe20004721270 */
[----:B------:R-:W-:Y:S02]  /*81e10*/  IMAD R3, R3, c[0x0][0x198], RZ ;  /* 0x0000660003037a24 */ /* 0x000fe400078e02ff */
[----:B------:R0:W-:Y:S01]  /*81e20*/  @P2 STG.E.U16 [R20.64], R10 ;  /* 0x0000000a14002986 */ /* 0x0001e2000c10150a */
[C---:B------:R-:W-:Y:S02]  /*81e30*/  LEA R22, P2, R4.reuse, R0, 0x1 ;  /* 0x0000000004167211 */ /* 0x040fe400078408ff */
[----:B------:R-:W-:Y:S02]  /*81e40*/  LOP3.LUT R8, R11, 0x64, R6, 0xfe, !PT ;  /* 0x000000640b087812 */ /* 0x000fe400078efe06 */
[----:B------:R-:W-:Y:S02]  /*81e50*/  LEA.HI.X.SX32 R23, R4, R2, 0x1, P2 ;  /* 0x0000000204177211 */ /* 0x000fe400010f0eff */
[----:B0-----:R-:W-:Y:S01]  /*81e60*/  LEA R20, P3, R3, R0, 0x1 ;  /* 0x0000000003147211 */ /* 0x001fe200078608ff */
[----:B------:R-:W-:-:S03]  /*81e70*/  IMAD R4, R8, c[0x0][0x198], RZ ;  /* 0x0000660008047a24 */ /* 0x000fc600078e02ff */
[----:B------:R-:W-:Y:S02]  /*81e80*/  LEA.HI.X.SX32 R21, R3, R2, 0x1, P3 ;  /* 0x0000000203157211 */ /* 0x000fe400018f0eff */
[----:B------:R-:W-:Y:S02]  /*81e90*/  ISETP.LT.AND P2, PT, R8, c[0x0][0x17c], !P0 ;  /* 0x00005f0008007a0c */ /* 0x000fe40004741270 */
[----:B------:R-:W-:Y:S02]  /*81ea0*/  LOP3.LUT R8, R11, 0x68, R6, 0xfe, !PT ;  /* 0x000000680b087812 */ /* 0x000fe400078efe06 */
[----:B------:R-:W-:Y:S02]  /*81eb0*/  PRMT R13, R13, 0x7632, R13 ;  /* 0x000076320d0d7816 */ /* 0x000fe4000000000d */
[----:B------:R-:W-:Y:S02]  /*81ec0*/  PRMT R16, R27, 0x7632, R16 ;  /* 0x000076321b107816 */ /* 0x000fe40000000010 */
[----:B------:R-:W-:-:S02]  /*81ed0*/  PRMT R17, R17, 0x7632, R17 ;  /* 0x0000763211117816 */ /* 0x000fc40000000011 */
[----:B--2---:R-:W-:Y:S02]  /*81ee0*/  PRMT R3, R12, 0x7632, R3 ;  /* 0x000076320c037816 */ /* 0x004fe40000000003 */
[----:B------:R-:W-:Y:S02]  /*81ef0*/  LOP3.LUT R12, R11, 0x6a, R6, 0xfe, !PT ;  /* 0x0000006a0b0c7812 */ /* 0x000fe400078efe06 */
[----:B---3--:R-:W-:-:S05]  /*81f00*/  PRMT R5, R25, 0x7632, R5 ;  /* 0x0000763219057816 */ /* 0x008fca0000000005 */
[----:B------:R0:W-:Y:S04]  /*81f10*/  @P4 STG.E.U16 [R22.64], R5 ;  /* 0x0000000516004986 */ /* 0x0001e8000c10150a */
[----:B------:R1:W-:Y:S01]  /*81f20*/  @P1 STG.E.U16 [R20.64], R3 ;  /* 0x0000000314001986 */ /* 0x0003e2000c10150a */
[----:B------:R-:W-:Y:S02]  /*81f30*/  ISETP.LT.AND P1, PT, R8, c[0x0][0x17c], !P0 ;  /* 0x00005f0008007a0c */ /* 0x000fe40004721270 */
[----:B0-----:R-:W-:Y:S02]  /*81f40*/  LEA R22, P3, R4, R0, 0x1 ;  /* 0x0000000004167211 */ /* 0x001fe400078608ff */
[----:B-1----:R-:W-:Y:S02]  /*81f50*/  LOP3.LUT R3, R11, 0x66, R6, 0xfe, !PT ;  /* 0x000000660b037812 */ /* 0x002fe400078efe06 */
[----:B------:R-:W-:-:S02]  /*81f60*/  PRMT R5, R18, 0x7632, R5 ;  /* 0x0000763212057816 */ /* 0x000fc40000000005 */
[----:B------:R-:W-:Y:S02]  /*81f70*/  LEA.HI.X.SX32 R23, R4, R2, 0x1, P3 ;  /* 0x0000000204177211 */ /* 0x000fe400018f0eff */
[C---:B------:R-:W-:Y:S01]  /*81f80*/  ISETP.LT.AND P4, PT, R3.reuse, c[0x0][0x17c], !P0 ;  /* 0x00005f0003007a0c */ /* 0x040fe20004781270 */
[----:B------:R-:W-:Y:S01]  /*81f90*/  IMAD R3, R3, c[0x0][0x198], RZ ;  /* 0x0000660003037a24 */ /* 0x000fe200078e02ff */
[----:B------:R-:W2:Y:S01]  /*81fa0*/  LDL.LU R18, [R1+0x1d40] ;  /* 0x001d400001127983 */ /* 0x000ea20000300800 */
[----:B------:R-:W-:-:S03]  /*81fb0*/  IMAD R4, R8, c[0x0][0x198], RZ ;  /* 0x0000660008047a24 */ /* 0x000fc600078e02ff */
[----:B------:R0:W-:Y:S01]  /*81fc0*/  @P2 STG.E.U16 [R22.64], R5 ;  /* 0x0000000516002986 */ /* 0x0001e2000c10150a */
[-C--:B------:R-:W-:Y:S02]  /*81fd0*/  LEA R8, P2, R3, R0.reuse, 0x1 ;  /* 0x0000000003087211 */ /* 0x080fe400078408ff */
[----:B------:R-:W-:-:S04]  /*81fe0*/  LEA R20, P3, R4, R0, 0x1 ;  /* 0x0000000004147211 */ /* 0x000fc800078608ff */
[-C--:B------:R-:W-:Y:S02]  /*81ff0*/  LEA.HI.X.SX32 R21, R4, R2.reuse, 0x1, P3 ;  /* 0x0000000204157211 */ /* 0x080fe400018f0eff */
[----:B0-----:R-:W-:Y:S02]  /*82000*/  PRMT R5, R9, 0x7632, R5 ;  /* 0x0000763209057816 */ /* 0x001fe40000000005 */
[----:B------:R-:W-:Y:S02]  /*82010*/  LEA.HI.X.SX32 R9, R3, R2, 0x1, P2 ;  /* 0x0000000203097211 */ /* 0x000fe400010f0eff */
[C---:B------:R-:W-:Y:S01]  /*82020*/  ISETP.LT.AND P2, PT, R12.reuse, c[0x0][0x17c], !P0 ;  /* 0x00005f000c007a0c */ /* 0x040fe20004741270 */
[----:B------:R-:W-:Y:S01]  /*82030*/  IMAD R12, R12, c[0x0][0x198], RZ ;  /* 0x000066000c0c7a24 */ /* 0x000fe200078e02ff */
[----:B------:R-:W-:Y:S01]  /*82040*/  PRMT R3, R14, 0x7632, R3 ;  /* 0x000076320e037816 */ /* 0x000fe20000000003 */
[----:B------:R0:W-:Y:S04]  /*82050*/  @P4 STG.E.U16 [R8.64], R5 ;  /* 0x0000000508004986 */ /* 0x0001e8000c10150a */
[----:B------:R1:W-:Y:S01]  /*82060*/  @P1 STG.E.U16 [R20.64], R3 ;  /* 0x0000000314001986 */ /* 0x0003e2000c10150a */
[----:B------:R-:W-:-:S03]  /*82070*/  LOP3.LUT R4, R11, 0x6e, R6, 0xfe, !PT ;  /* 0x0000006e0b047812 */ /* 0x000fc600078efe06 */
[----:B------:R-:W3:Y:S01]  /*82080*/  LDL.LU R14, [R1+0x1d3c] ;  /* 0x001d3c00010e7983 */ /* 0x000ee20000300800 */
[----:B0-----:R-:W-:-:S03]  /*82090*/  LEA R8, P3, R12, R0, 0x1 ;  /* 0x000000000c087211 */ /* 0x001fc600078608ff */
[----:B------:R-:W4:Y:S01]  /*820a0*/  LDL.LU R27, [R1+0x1d38] ;  /* 0x001d3800011b7983 */ /* 0x000f220000300800 */
[--C-:B-1----:R-:W-:Y:S02]  /*820b0*/  LOP3.LUT R3, R11, 0x6c, R6.reuse, 0xfe, !PT ;  /* 0x0000006c0b037812 */ /* 0x102fe400078efe06 */
[----:B------:R-:W-:Y:S02]  /*820c0*/  PRMT R5, R26, 0x7632, R5 ;  /* 0x000076321a057816 */ /* 0x000fe40000000005 */
[----:B------:R-:W-:Y:S02]  /*820d0*/  LEA.HI.X.SX32 R9, R12, R2, 0x1, P3 ;  /* 0x000000020c097211 */ /* 0x000fe400018f0eff */
[C---:B------:R-:W-:Y:S01]  /*820e0*/  ISETP.LT.AND P4, PT, R3.reuse, c[0x0][0x17c], !P0 ;  /* 0x00005f0003007a0c */ /* 0x040fe20004781270 */
[----:B------:R-:W-:Y:S01]  /*820f0*/  IMAD R3, R3, c[0x0][0x198], RZ ;  /* 0x0000660003037a24 */ /* 0x000fe200078e02ff */
[C---:B------:R-:W-:Y:S01]  /*82100*/  ISETP.LT.AND P1, PT, R4.reuse, c[0x0][0x17c], !P0 ;  /* 0x00005f0004007a0c */ /* 0x040fe20004721270 */
[----:B------:R0:W-:Y:S01]  /*82110*/  @P2 STG.E.U16 [R8.64], R5 ;  /* 0x0000000508002986 */ /* 0x0001e2000c10150a */
[----:B------:R-:W-:Y:S01]  /*82120*/  IMAD R4, R4, c[0x0][0x198], RZ ;  /* 0x0000660004047a24 */ /* 0x000fe200078e02ff */
[----:B------:R-:W-:-:S04]  /*82130*/  LOP3.LUT R12, R11, 0x70, R6, 0xfe, !PT ;  /* 0x000000700b0c7812 */ /* 0x000fc800078efe06 */
[-C--:B------:R-:W-:Y:S02]  /*82140*/  LEA R20, P3, R4, R0.reuse, 0x1 ;  /* 0x0000000004147211 */ /* 0x080fe400078608ff */
[----:B0-----:R-:W-:Y:S02]  /*82150*/  LEA R8, P2, R3, R0, 0x1 ;  /* 0x0000000003087211 */ /* 0x001fe400078408ff */
[----:B------:R-:W-:Y:S02]  /*82160*/  PRMT R5, R19, 0x7632, R5 ;  /* 0x0000763213057816 */ /* 0x000fe40000000005 */
[-C--:B------:R-:W-:Y:S02]  /*82170*/  LEA.HI.X.SX32 R9, R3, R2.reuse, 0x1, P2 ;  /* 0x0000000203097211 */ /* 0x080fe400010f0eff */
[C---:B------:R-:W-:Y:S01]  /*82180*/  ISETP.LT.AND P2, PT, R12.reuse, c[0x0][0x17c], !P0 ;  /* 0x00005f000c007a0c */ /* 0x040fe20004741270 */
[----:B------:R-:W-:Y:S01]  /*82190*/  IMAD R12, R12, c[0x0][0x198], RZ ;  /* 0x000066000c0c7a24 */ /* 0x000fe200078e02ff */
[----:B------:R-:W-:Y:S01]  /*821a0*/  LEA.HI.X.SX32 R21, R4, R2, 0x1, P3 ;  /* 0x0000000204157211 */ /* 0x000fe200018f0eff */
[----:B------:R0:W-:Y:S01]  /*821b0*/  @P4 STG.E.U16 [R8.64], R5 ;  /* 0x0000000508004986 */ /* 0x0001e2000c10150a */
[----:B------:R-:W-:-:S02]  /*821c0*/  LOP3.LUT R3, R11, 0x72, R6, 0xfe, !PT ;  /* 0x000000720b037812 */ /* 0x000fc400078efe06 */
[----:B------:R-:W-:Y:S02]  /*821d0*/  LOP3.LUT R4, R11, 0x74, R6, 0xfe, !PT ;  /* 0x000000740b047812 */ /* 0x000fe400078efe06 */
[C---:B0-----:R-:W-:Y:S02]  /*821e0*/  LEA R8, P3, R12.reuse, R0, 0x1 ;  /* 0x000000000c087211 */ /* 0x041fe400078608ff */
[----:B------:R-:W-:Y:S02]  /*821f0*/  PRMT R5, R15, 0x7632, R5 ;  /* 0x000076320f057816 */ /* 0x000fe40000000005 */
[----:B------:R-:W-:Y:S02]  /*82200*/  LEA.HI.X.SX32 R9, R12, R2, 0x1, P3 ;  /* 0x000000020c097211 */ /* 0x000fe400018f0eff */
[C---:B------:R-:W-:Y:S01]  /*82210*/  ISETP.LT.AND P3, PT, R3.reuse, c[0x0][0x17c], !P0 ;  /* 0x00005f0003007a0c */ /* 0x040fe20004761270 */
[----:B------:R-:W-:Y:S01]  /*82220*/  IMAD R3, R3, c[0x0][0x198], RZ ;  /* 0x0000660003037a24 */ /* 0x000fe200078e02ff */
[----:B------:R0:W-:Y:S01]  /*82230*/  @P1 STG.E.U16 [R20.64], R13 ;  /* 0x0000000d14001986 */ /* 0x0001e2000c10150a */
[C---:B------:R-:W-:Y:S01]  /*82240*/  IMAD R12, R4.reuse, c[0x0][0x198], RZ ;  /* 0x00006600040c7a24 */ /* 0x040fe200078e02ff */
[----:B------:R-:W-:-:S02]  /*82250*/  ISETP.LT.AND P4, PT, R4, c[0x0][0x17c], !P0 ;  /* 0x00005f0004007a0c */ /* 0x000fc40004781270 */
[----:B------:R1:W-:Y:S02]  /*82260*/  @P2 STG.E.U16 [R8.64], R5 ;  /* 0x0000000508002986 */ /* 0x0003e4000c10150a */
[-C--:B------:R-:W-:Y:S02]  /*82270*/  LEA R4, P2, R12, R0.reuse, 0x1 ;  /* 0x000000000c047211 */ /* 0x080fe400078408ff */
[----:B0-----:R-:W-:Y:S02]  /*82280*/  LOP3.LUT R13, R11, 0x76, R6, 0xfe, !PT ;  /* 0x000000760b0d7812 */ /* 0x001fe400078efe06 */
[----:B-1----:R-:W-:-:S04]  /*82290*/  LEA R8, P1, R3, R0, 0x1 ;  /* 0x0000000003087211 */ /* 0x002fc800078208ff */
[-C--:B------:R-:W-:Y:S02]  /*822a0*/  LEA.HI.X.SX32 R9, R3, R2.reuse, 0x1, P1 ;  /* 0x0000000203097211 */ /* 0x080fe400008f0eff */
[----:B------:R-:W-:Y:S02]  /*822b0*/  PRMT R3, R5, 0x7632, R3 ;  /* 0x0000763205037816 */ /* 0x000fe40000000003 */
[----:B------:R-:W-:Y:S01]  /*822c0*/  LEA.HI.X.SX32 R5, R12, R2, 0x1, P2 ;  /* 0x000000020c057211 */ /* 0x000fe200010f0eff */
[----:B------:R0:W-:Y:S01]  /*822d0*/  @P3 STG.E.U16 [R8.64], R16 ;  /* 0x0000001008003986 */ /* 0x0001e2000c10150a */
[C---:B------:R-:W-:Y:S01]  /*822e0*/  ISETP.LT.AND P5, PT, R13.reuse, c[0x0][0x17c], !P0 ;  /* 0x00005f000d007a0c */ /* 0x040fe200047a1270 */
[----:B------:R-:W-:Y:S02]  /*822f0*/  IMAD R13, R13, c[0x0][0x198], RZ ;  /* 0x000066000d0d7a24 */ /* 0x000fe400078e02ff */
[----:B------:R1:W-:Y:S01]  /*82300*/  @P4 STG.E.U16 [R4.64], R3 ;  /* 0x0000000304004986 */ /* 0x0003e2000c10150a */
[----:B0-----:R-:W-:-:S02]  /*82310*/  LOP3.LUT R9, R11, 0x78, R6, 0xfe, !PT ;  /* 0x000000780b097812 */ /* 0x001fc400078efe06 */
[----:B-1----:R-:W-:Y:S02]  /*82320*/  LEA R4, P1, R13, R0, 0x1 ;  /* 0x000000000d047211 */ /* 0x002fe400078208ff */
[C---:B------:R-:W-:Y:S01]  /*82330*/  ISETP.LT.AND P2, PT, R9.reuse, c[0x0][0x17c], !P0 ;  /* 0x00005f0009007a0c */ /* 0x040fe20004741270 */
[----:B------:R-:W-:Y:S01]  /*82340*/  IMAD R9, R9, c[0x0][0x198], RZ ;  /* 0x0000660009097a24 */ /* 0x000fe200078e02ff */
[----:B------:R-:W-:Y:S02]  /*82350*/  LEA.HI.X.SX32 R5, R13, R2, 0x1, P1 ;  /* 0x000000020d057211 */ /* 0x000fe400008f0eff */
[--C-:B------:R-:W-:Y:S02]  /*82360*/  LOP3.LUT R3, R11, 0x7a, R6.reuse, 0xfe, !PT ;  /* 0x0000007a0b037812 */ /* 0x100fe400078efe06 */
[----:B------:R-:W-:Y:S01]  /*82370*/  LEA R8, P3, R9, R0, 0x1 ;  /* 0x0000000009087211 */ /* 0x000fe200078608ff */
[----:B------:R0:W-:Y:S01]  /*82380*/  @P5 STG.E.U16 [R4.64], R17 ;  /* 0x0000001104005986 */ /* 0x0001e2000c10150a */
[----:B------:R-:W-:-:S02]  /*82390*/  LOP3.LUT R12, R11, 0x7c, R6, 0xfe, !PT ;  /* 0x0000007c0b0c7812 */ /* 0x000fc400078efe06 */
[C---:B------:R-:W-:Y:S01]  /*823a0*/  ISETP.LT.AND P1, PT, R3.reuse, c[0x0][0x17c], !P0 ;  /* 0x00005f0003007a0c */ /* 0x040fe20004721270 */
[----:B------:R-:W-:Y:S01]  /*823b0*/  IMAD R3, R3, c[0x0][0x198], RZ ;  /* 0x0000660003037a24 */ /* 0x000fe200078e02ff */
[----:B------:R-:W-:Y:S02]  /*823c0*/  LEA.HI.X.SX32 R9, R9, R2, 0x1, P3 ;  /* 0x0000000209097211 */ /* 0x000fe400018f0eff */
[C---:B------:R-:W-:Y:S02]  /*823d0*/  ISETP.LT.AND P5, PT, R12.reuse, c[0x0][0x17c], !P0 ;  /* 0x00005f000c007a0c */ /* 0x040fe400047a1270 */
[----:B0-----:R-:W-:Y:S01]  /*823e0*/  PRMT R17, R29, 0x7632, R17 ;  /* 0x000076321d117816 */ /* 0x001fe20000000011 */
[----:B------:R-:W-:Y:S01]  /*823f0*/  IMAD R5, R12, c[0x0][0x198], RZ ;  /* 0x000066000c057a24 */ /* 0x000fe200078e02ff */
[----:B------:R-:W-:-:S03]  /*82400*/  LEA R12, P4, R3, R0, 0x1 ;  /* 0x00000000030c7211 */ /* 0x000fc600078808ff */
[----:B------:R0:W-:Y:S01]  /*82410*/  @P2 STG.E.U16 [R8.64], R17 ;  /* 0x0000001108002986 */ /* 0x0001e2000c10150a */
[----:B------:R-:W-:Y:S02]  /*82420*/  LEA.HI.X.SX32 R13, R3, R2, 0x1, P4 ;  /* 0x00000002030d7211 */ /* 0x000fe400020f0eff */
[----:B------:R-:W-:Y:S01]  /*82430*/  PRMT R3, R7, 0x7632, R3 ;  /* 0x0000763207037816 */ /* 0x000fe20000000003 */
[----:B0-----:R-:W-:-:S05]  /*82440*/  IMAD.MOV.U32 R17, RZ, RZ, R11 ;  /* 0x000000ffff117224 */ /* 0x001fca00078e000b */
[C-C-:B------:R-:W-:Y:S02]  /*82450*/  LOP3.LUT R15, R17.reuse, 0x9e, R6.reuse, 0xfe, !PT ;  /* 0x0000009e110f7812 */ /* 0x140fe400078efe06 */
[C-C-:B------:R-:W-:Y:S02]  /*82460*/  LOP3.LUT R7, R17.reuse, 0xa0, R6.reuse, 0xfe, !PT ;  /* 0x000000a011077812 */ /* 0x140fe400078efe06 */
[C-C-:B------:R-:W-:Y:S01]  /*82470*/  LOP3.LUT R11, R17.reuse, 0xa2, R6.reuse, 0xfe, !PT ;  /* 0x000000a2110b7812 */ /* 0x140fe200078efe06 */
[----:B------:R0:W-:Y:S04]  /*82480*/  STL [R1], R15 ;  /* 0x0000000f01007387 */ /* 0x0001e80000100800 */
[----:B------:R1:W-:Y:S04]  /*82490*/  STL [R1+0x4], R7 ;  /* 0x0000040701007387 */ /* 0x0003e80000100800 */
[----:B------:R5:W-:Y:S01]  /*824a0*/  STL [R1+0x10], R11 ;  /* 0x0000100b01007387 */ /* 0x000be20000100800 */
[----:B0-----:R-:W-:-:S02]  /*824b0*/  LOP3.LUT R15, R17, 0xa4, R6, 0xfe, !PT ;  /* 0x000000a4110f7812 */ /* 0x001fc400078efe06 */
[----:B-1----:R-:W-:-:S03]  /*824c0*/  LOP3.LUT R7, R17, 0xa6, R6, 0xfe, !PT ;  /* 0x000000a611077812 */ /* 0x002fc600078efe06 */
[----:B------:R0:W-:Y:S01]  /*824d0*/  STL [R1+0x14], R15 ;  /* 0x0000140f01007387 */ /* 0x0001e20000100800 */
[----:B-----5:R-:W-:-:S03]  /*824e0*/  LOP3.LUT R11, R17, 0xa8, R6, 0xfe, !PT ;  /* 0x000000a8110b7812 */ /* 0x020fc600078efe06 */
[----:B------:R1:W-:Y:S04]  /*824f0*/  STL [R1+0x18], R7 ;  /* 0x0000180701007387 */ /* 0x0003e80000100800 */
[----:B------:R5:W-:Y:S01]  /*82500*/  STL [R1+0x1c], R11 ;  /* 0x00001c0b01007387 */ /* 0x000be20000100800 */
[C-C-:B0-----:R-:W-:Y:S02]  /*82510*/  LOP3.LUT R15, R17.reuse, 0xaa, R6.reuse, 0xfe, !PT ;  /* 0x000000aa110f7812 */ /* 0x141fe400078efe06 */
        /* <DEDUP_REMOVED lines=9> */
[----:B------:R1:W-:Y:S01]  /*825b0*/  STL [R1+0x40], R7 ;  /* 0x0000400701007387 */ /* 0x0003e20000100800 */
[----:B------:R-:W-:-:S03]  /*825c0*/  PRMT R16, R28, 0x7632, R16 ;  /* 0x000076321c107816 */ /* 0x000fc60000000010 */
[----:B------:R5:W-:Y:S01]  /*825d0*/  STL [R1+0x44], R11 ;  /* 0x0000440b01007387 */ /* 0x000be20000100800 */
[----:B0-----:R-:W-:-:S03]  /*825e0*/  LOP3.LUT R15, R17, 0xb6, R6, 0xfe, !PT ;  /* 0x000000b6110f7812 */ /* 0x001fc600078efe06 */
[----:B------:R-:W0:Y:S01]  /*825f0*/  S2R R28, SR_TID.X ;  /* 0x00000000001c7919 */ /* 0x000e220000002100 */
[C-C-:B-1----:R-:W-:Y:S02]  /*82600*/  LOP3.LUT R7, R17.reuse, 0xb8, R6.reuse, 0xfe, !PT ;  /* 0x000000b811077812 */ /* 0x142fe400078efe06 */
[C-C-:B-----5:R-:W-:Y:S01]  /*82610*/  LOP3.LUT R11, R17.reuse, 0xba, R6.reuse, 0xfe, !PT ;  /* 0x000000ba110b7812 */ /* 0x160fe200078efe06 */
[----:B------:R1:W-:Y:S04]  /*82620*/  STL [R1+0x50], R15 ;  /* 0x0000500f01007387 */ /* 0x0003e80000100800 */
[----:B------:R5:W-:Y:S04]  /*82630*/  STL [R1+0x54], R7 ;  /* 0x0000540701007387 */ /* 0x000be80000100800 */
[----:B------:R0:W-:Y:S01]  /*82640*/  STL [R1+0x60], R11 ;  /* 0x0000600b01007387 */ /* 0x0001e20000100800 */
[----:B-1----:R-:W-:-:S02]  /*82650*/  LOP3.LUT R15, R17, 0xbc, R6, 0xfe, !PT ;  /* 0x000000bc110f7812 */ /* 0x002fc400078efe06 */
[----:B-----5:R-:W-:-:S03]  /*82660*/  LOP3.LUT R7, R17, 0xbe, R6, 0xfe, !PT ;  /* 0x000000be11077812 */ /* 0x020fc600078efe06 */
[----:B------:R1:W-:Y:S01]  /*82670*/  STL [R1+0x64], R15 ;  /* 0x0000640f01007387 */ /* 0x0003e20000100800 */
[----:B0-----:R-:W-:-:S03]  /*82680*/  LOP3.LUT R11, R17, 0xc0, R6, 0xfe, !PT ;  /* 0x000000c0110b7812 */ /* 0x001fc600078efe06 */
[----:B------:R0:W-:Y:S04]  /*82690*/  STL [R1+0x70], R7 ;  /* 0x0000700701007387 */ /* 0x0001e80000100800 */
[----:B------:R5:W-:Y:S01]  /*826a0*/  STL [R1+0x74], R11 ;  /* 0x0000740b01007387 */ /* 0x000be20000100800 */
[C-C-:B-1----:R-:W-:Y:S02]  /*826b0*/  LOP3.LUT R15, R17.reuse, 0xc2, R6.reuse, 0xfe, !PT ;  /* 0x000000c2110f7812 */ /* 0x142fe400078efe06 */
[----:B0-----:R-:W-:-:S03]  /*826c0*/  LOP3.LUT R7, R17, 0xc4, R6, 0xfe, !PT ;  /* 0x000000c411077812 */ /* 0x001fc600078efe06 */
[----:B------:R-:W-:Y:S01]  /*826d0*/  STL [R1+0x80], R15 ;  /* 0x0000800f01007387 */ /* 0x000fe20000100800 */
[----:B-----5:R-:W-:-:S03]  /*826e0*/  LOP3.LUT R11, R17, 0xc6, R6, 0xfe, !PT ;  /* 0x000000c6110b7812 */ /* 0x020fc600078efe06 */
[----:B------:R-:W-:Y:S04]  /*826f0*/  STL [R1+0x84], R7 ;  /* 0x0000840701007387 */ /* 0x000fe80000100800 */
[----:B------:R0:W-:Y:S01]  /*82700*/  STL [R1+0x90], R11 ;  /* 0x0000900b01007387 */ /* 0x0001e20000100800 */
[----:B------:R-:W-:Y:S02]  /*82710*/  LEA R4, P3, R5, R0, 0x1 ;  /* 0x0000000005047211 */ /* 0x000fe400078608ff */
[----:B0-----:R-:W-:Y:S02]  /*82720*/  LOP3.LUT R11, R17, 0xca, R6, 0xfe, !PT ;  /* 0x000000ca110b7812 */ /* 0x001fe400078efe06 */
[----:B------:R-:W-:-:S03]  /*82730*/  LEA.HI.X.SX32 R5, R5, R2, 0x1, P3 ;  /* 0x0000000205057211 */ /* 0x000fc600018f0eff */
[----:B------:R0:W-:Y:S01]  /*82740*/  STL [R1+0x1d20], R11 ;  /* 0x001d200b01007387 */ /* 0x0001e20000100800 */
[----:B------:R-:W-:-:S03]  /*82750*/  LOP3.LUT R25, R17, 0x7e, R6, 0xfe, !PT ;  /* 0x0000007e11197812 */ /* 0x000fc600078efe06 */
[----:B------:R1:W-:Y:S01]  /*82760*/  @P1 STG.E.U16 [R12.64], R16 ;  /* 0x000000100c001986 */ /* 0x0003e2000c10150a */
[----:B0-----:R-:W-:-:S03]  /*82770*/  SHF.R.U32.HI R11, RZ, 0x6, R28 ;  /* 0x00000006ff0b7819 */ /* 0x001fc6000001161c */
[----:B------:R0:W-:Y:S01]  /*82780*/  @P5 STG.E.U16 [R4.64], R3 ;  /* 0x0000000304005986 */ /* 0x0001e2000c10150a */
[----:B------:R-:W-:Y:S02]  /*82790*/  SGXT.U32 R11, R11, 0x1 ;  /* 0x000000010b0b781a */ /* 0x000fe40000000000 */
[C-C-:B------:R-:W-:Y:S02]  /*827a0*/  LOP3.LUT R26, R17.reuse, 0x80, R6.reuse, 0xfe, !PT ;  /* 0x00000080111a7812 */ /* 0x140fe400078efe06 */
[C-C-:B-1----:R-:W-:Y:S02]  /*827b0*/  LOP3.LUT R16, R17.reuse, 0x82, R6.reuse, 0xfe, !PT ;  /* 0x0000008211107812 */ /* 0x142fe400078efe06 */
[C-C-:B------:R-:W-:Y:S02]  /*827c0*/  LOP3.LUT R20, R17.reuse, 0x84, R6.reuse, 0xfe, !PT ;  /* 0x0000008411147812 */ /* 0x140fe400078efe06 */
[C-C-:B------:R-:W-:Y:S02]  /*827d0*/  LOP3.LUT R21, R17.reuse, 0x86, R6.reuse, 0xfe, !PT ;  /* 0x0000008611157812 */ /* 0x140fe400078efe06 */
[----:B------:R-:W-:-:S02]  /*827e0*/  LOP3.LUT R24, R17, 0x88, R6, 0xfe, !PT ;  /* 0x0000008811187812 */ /* 0x000fc400078efe06 */
[C-C-:B------:R-:W-:Y:S02]  /*827f0*/  LOP3.LUT R23, R17.reuse, 0x8a, R6.reuse, 0xfe, !PT ;  /* 0x0000008a11177812 */ /* 0x140fe400078efe06 */
[C-C-:B------:R-:W-:Y:S02]  /*82800*/  LOP3.LUT R13, R17.reuse, 0x8c, R6.reuse, 0xfe, !PT ;  /* 0x0000008c110d7812 */ /* 0x140fe400078efe06 */
[C-C-:B0-----:R-:W-:Y:S02]  /*82810*/  LOP3.LUT R3, R17.reuse, 0x8e, R6.reuse, 0xfe, !PT ;  /* 0x0000008e11037812 */ /* 0x141fe400078efe06 */
[C-C-:B------:R-:W-:Y:S02]  /*82820*/  LOP3.LUT R4, R17.reuse, 0x90, R6.reuse, 0xfe, !PT ;  /* 0x0000009011047812 */ /* 0x140fe400078efe06 */
[C-C-:B------:R-:W-:Y:S02]  /*82830*/  LOP3.LUT R5, R17.reuse, 0x92, R6.reuse, 0xfe, !PT ;  /* 0x0000009211057812 */ /* 0x140fe400078efe06 */
[----:B------:R-:W-:-:S02]  /*82840*/  LOP3.LUT R8, R17, 0x94, R6, 0xfe, !PT ;  /* 0x0000009411087812 */ /* 0x000fc400078efe06 */
[C-C-:B------:R-:W-:Y:S02]  /*82850*/  LOP3.LUT R9, R17.reuse, 0x96, R6.reuse, 0xfe, !PT ;  /* 0x0000009611097812 */ /* 0x140fe400078efe06 */
[C-C-:B------:R-:W-:Y:S02]  /*82860*/  LOP3.LUT R12, R17.reuse, 0x98, R6.reuse, 0xfe, !PT ;  /* 0x00000098110c7812 */ /* 0x140fe400078efe06 */
[C-C-:B------:R-:W-:Y:S02]  /*82870*/  LOP3.LUT R22, R17.reuse, 0x9a, R6.reuse, 0xfe, !PT ;  /* 0x0000009a11167812 */ /* 0x140fe400078efe06 */
[C-C-:B------:R-:W-:Y:S02]  /*82880*/  LOP3.LUT R29, R17.reuse, 0x9c, R6.reuse, 0xfe, !PT ;  /* 0x0000009c111d7812 */ /* 0x140fe400078efe06 */
[C---:B------:R-:W-:Y:S02]  /*82890*/  LOP3.LUT R7, R17.reuse, 0xc8, R6, 0xfe, !PT ;  /* 0x000000c811077812 */ /* 0x040fe400078efe06 */
[----:B------:R-:W-:-:S02]  /*828a0*/  LOP3.LUT R6, R17, 0xcc, R11, 0xfe, !PT ;  /* 0x000000cc11067812 */ /* 0x000fc400078efe0b */
[C-C-:B------:R-:W-:Y:S01]  /*828b0*/  LOP3.LUT R15, R17.reuse, 0xce, R11.reuse, 0xfe, !PT ;  /* 0x000000ce110f7812 */ /* 0x140fe200078efe0b */
[----:B------:R0:W-:Y:S04]  /*828c0*/  STL [R1+0x94], R7 ;  /* 0x0000940701007387 */ /* 0x0001e80000100800 */
[----:B------:R1:W-:Y:S04]  /*828d0*/  STL [R1+0xa4], R6 ;  /* 0x0000a40601007387 */ /* 0x0003e80000100800 */
[----:B------:R5:W-:Y:S01]  /*828e0*/  STL [R1+0xa8], R15 ;  /* 0x0000a80f01007387 */ /* 0x000be20000100800 */
[----:B0-----:R-:W-:-:S02]  /*828f0*/  LOP3.LUT R7, R17, 0xd0, R11, 0xfe, !PT ;  /* 0x000000d011077812 */ /* 0x001fc400078efe0b */
[C-C-:B-1----:R-:W-:Y:S02]  /*82900*/  LOP3.LUT R6, R17.reuse, 0xd2, R11.reuse, 0xfe, !PT ;  /* 0x000000d211067812 */ /* 0x142fe400078efe0b */
[C-C-:B-----5:R-:W-:Y:S01]  /*82910*/  LOP3.LUT R15, R17.reuse, 0xd4, R11.reuse, 0xfe, !PT ;  /* 0x000000d4110f7812 */ /* 0x160fe200078efe0b */
[----:B------:R0:W-:Y:S04]  /*82920*/  STL [R1+0xac], R7 ;  /* 0x0000ac0701007387 */ /* 0x0001e80000100800 */
[----:B------:R1:W-:Y:S04]  /*82930*/  STL [R1+0x1d24], R15 ;  /* 0x001d240f01007387 */ /* 0x0003e80000100800 */
[----:B------:R5:W-:Y:S01]  /*82940*/  STL [R1+0xb4], R6 ;  /* 0x0000b40601007387 */ /* 0x000be20000100800 */
[----:B0-----:R-:W-:-:S02]  /*82950*/  LOP3.LUT R7, R17, 0xda, R11, 0xfe, !PT ;  /* 0x000000da11077812 */ /* 0x001fc400078efe0b */
[C-C-:B-1----:R-:W-:Y:S02]  /*82960*/  LOP3.LUT R15, R17.reuse, 0xd6, R11.reuse, 0xfe, !PT ;  /* 0x000000d6110f7812 */ /* 0x142fe400078efe0b */
[----:B-----5:R-:W-:-:S03]  /*82970*/  LOP3.LUT R6, R17, 0xd8, R11, 0xfe, !PT ;  /* 0x000000d811067812 */ /* 0x020fc600078efe0b */
[----:B------:R-:W-:Y:S01]  /*82980*/  STL [R1+0xbc], R15 ;  /* 0x0000bc0f01007387 */ /* 0x000fe20000100800 */
[----:B------:R-:W-:-:S03]  /*82990*/  LOP3.LUT R19, R17, 0xdc, R11, 0xfe, !PT ;  /* 0x000000dc11137812 */ /* 0x000fc600078efe0b */
[----:B------:R0:W-:Y:S04]  /*829a0*/  STL [R1+0x1d28], R7 ;  /* 0x001d280701007387 */ /* 0x0001e80000100800 */
[----:B------:R1:W-:Y:S01]  /*829b0*/  STL [R1+0xc0], R6 ;  /* 0x0000c00601007387 */ /* 0x0003e20000100800 */
[----:B0-----:R-:W-:-:S03]  /*829c0*/  LOP3.LUT R7, R17, 0xde, R11, 0xfe, !PT ;  /* 0x000000de11077812 */ /* 0x001fc600078efe0b */
[----:B------:R-:W-:Y:S01]  /*829d0*/  STL [R1+0x1d2c], R19 ;  /* 0x001d2c1301007387 */ /* 0x000fe20000100800 */
[----:B-1----:R-:W-:-:S03]  /*829e0*/  LOP3.LUT R6, R17, 0xe0, R11, 0xfe, !PT ;  /* 0x000000e011067812 */ /* 0x002fc600078efe0b */
[----:B------:R0:W-:Y:S01]  /*829f0*/  STL [R1+0xcc], R7 ;  /* 0x0000cc0701007387 */ /* 0x0001e20000100800 */
[----:B------:R-:W-:-:S03]  /*82a00*/  LOP3.LUT R15, R17, 0xe2, R11, 0xfe, !PT ;  /* 0x000000e2110f7812 */ /* 0x000fc600078efe0b */
[----:B------:R1:W-:Y:S01]  /*82a10*/  STL [R1+0xd0], R6 ;  /* 0x0000d00601007387 */ /* 0x0003e20000100800 */
[----:B0-----:R-:W-:-:S03]  /*82a20*/  LOP3.LUT R7, R17, 0xe4, R11, 0xfe, !PT ;  /* 0x000000e411077812 */ /* 0x001fc600078efe0b */
[----:B------:R0:W-:Y:S01]  /*82a30*/  STL [R1+0xd4], R15 ;  /* 0x0000d40f01007387 */ /* 0x0001e20000100800 */
[----:B-1----:R-:W-:-:S03]  /*82a40*/  LOP3.LUT R6, R17, 0xe6, R11, 0xfe, !PT ;  /* 0x000000e611067812 */ /* 0x002fc600078efe0b */
        /* <DEDUP_REMOVED lines=13> */
[----:B------:R-:W-:-:S03]  /*82b20*/  LOP3.LUT R28, R17, 0xfa, R11, 0xfe, !PT ;  /* 0x000000fa111c7812 */ /* 0x000fc600078efe0b */
[----:B------:R5:W-:Y:S01]  /*82b30*/  STL [R1+0xf4], R6 ;  /* 0x0000f40601007387 */ /* 0x000be20000100800 */
[C-C-:B0-----:R-:W-:Y:S02]  /*82b40*/  LOP3.LUT R15, R17.reuse, 0xf4, R11.reuse, 0xfe, !PT ;  /* 0x000000f4110f7812 */ /* 0x141fe400078efe0b */
[----:B-1----:R-:W-:-:S03]  /*82b50*/  LOP3.LUT R7, R17, 0xf6, R11, 0xfe, !PT ;  /* 0x000000f611077812 */ /* 0x002fc600078efe0b */
[----:B------:R-:W-:Y:S01]  /*82b60*/  STL [R1+0xf8], R15 ;  /* 0x0000f80f01007387 */ /* 0x000fe20000100800 */
[----:B-----5:R-:W-:-:S03]  /*82b70*/  LOP3.LUT R6, R17, 0xf8, R11, 0xfe, !PT ;  /* 0x000000f811067812 */ /* 0x020fc600078efe0b */
[----:B------:R0:W-:Y:S04]  /*82b80*/  STL [R1+0xfc], R7 ;  /* 0x0000fc0701007387 */ /* 0x0001e80000100800 */
[----:B------:R-:W-:Y:S04]  /*82b90*/  STL [R1+0x1d0c], R28 ;  /* 0x001d0c1c01007387 */ /* 0x000fe80000100800 */
[----:B------:R1:W-:Y:S01]  /*82ba0*/  STL [R1+0x100], R6 ;  /* 0x0001000601007387 */ /* 0x0003e20000100800 */
[C-C-:B0-----:R-:W-:Y:S02]  /*82bb0*/  LOP3.LUT R7, R17.reuse, 0xfc, R11.reuse, 0xfe, !PT ;  /* 0x000000fc11077812 */ /* 0x141fe400078efe0b */
[----:B------:R-:W-:-:S02]  /*82bc0*/  LOP3.LUT R15, R17, 0x100, R11, 0xfe, !PT ;  /* 0x00000100110f7812 */ /* 0x000fc400078efe0b */
[C-C-:B-1----:R-:W-:Y:S01]  /*82bd0*/  LOP3.LUT R6, R17.reuse, 0xfe, R11.reuse, 0xfe, !PT ;  /* 0x000000fe11067812 */ /* 0x142fe200078efe0b */
[----:B------:R0:W-:Y:S04]  /*82be0*/  STL [R1+0x108], R7 ;  /* 0x0001080701007387 */ /* 0x0001e80000100800 */
        /* <DEDUP_REMOVED lines=242> */
[----:B------:R-:W-:Y:S01]  /*83b10*/  STL [R1+0x318], R15 ;  /* 0x0003180f01007387 */ /* 0x000fe20000100800 */
[----:B-----5:R-:W-:-:S03]  /*83b20*/  LOP3.LUT R6, R17, 0x1f4, R11, 0xfe, !PT ;  /* 0x000001f411067812 */ /* 0x020fc600078efe0b */
[----:B------:R-:W-:Y:S04]  /*83b30*/  STL [R1+0x31c], R7 ;  /* 0x00031c0701007387 */ /* 0x000fe80000100800 */
[----:B------:R0:W-:Y:S04]  /*83b40*/  STL [R1+0x320], R6 ;  /* 0x0003200601007387 */ /* 0x0001e80000100800 */
[----:B0-----:R-:W5:Y:S01]  /*83b50*/  LDL R6, [R1+0x68] ;  /* 0x0000680001067983 */ /* 0x001f620000100800 */
[C-C-:B------:R-:W-:Y:S02]  /*83b60*/  LOP3.LUT R15, R17.reuse, 0x1f6, R11.reuse, 0xfe, !PT ;  /* 0x000001f6110f7812 */ /* 0x140fe400078efe0b */
[----:B------:R-:W-:-:S03]  /*83b70*/  LOP3.LUT R7, R17, 0x1f8, R11, 0xfe, !PT ;  /* 0x000001f811077812 */ /* 0x000fc600078efe0b */
[----:B------:R0:W-:Y:S01]  /*83b80*/  STL [R1+0x328], R15 ;  /* 0x0003280f01007387 */ /* 0x0001e20000100800 */
[----:B------:R-:W-:-:S03]  /*83b90*/  LOP3.LUT R19, R17, 0x1fa, R11, 0xfe, !PT ;  /* 0x000001fa11137812 */ /* 0x000fc600078efe0b */
[----:B------:R1:W-:Y:S01]  /*83ba0*/  STL [R1+0x32c], R7 ;  /* 0x00032c0701007387 */ /* 0x0003e20000100800 */
[----:B------:R-:W-:Y:S02]  /*83bb0*/  ISETP.LT.AND P1, PT, R25, c[0x0][0x17c], !P0 ;  /* 0x00005f0019007a0c */ /* 0x000fe40004721270 */
[C-C-:B0-----:R-:W-:Y:S02]  /*83bc0*/  LOP3.LUT R15, R17.reuse, 0x1fc, R11.reuse, 0xfe, !PT ;  /* 0x000001fc110f7812 */ /* 0x141fe400078efe0b */
[----:B-1----:R-:W-:Y:S01]  /*83bd0*/  LOP3.LUT R7, R17, 0x1fe, R11, 0xfe, !PT ;  /* 0x000001fe11077812 */ /* 0x002fe200078efe0b */
[----:B------:R-:W-:Y:S01]  /*83be0*/  IMAD R17, R25, c[0x0][0x198], RZ ;  /* 0x0000660019117a24 */ /* 0x000fe200078e02ff */
[----:B------:R-:W-:Y:S01]  /*83bf0*/  ISETP.LT.AND P4, PT, R16, c[0x0][0x17c], !P0 ;  /* 0x00005f0010007a0c */ /* 0x000fe20004781270 */
[----:B------:R0:W-:Y:S03]  /*83c00*/  STL [R1+0x330], R19 ;  /* 0x0003301301007387 */ /* 0x0001e60000100800 */
[----:B------:R-:W-:-:S02]  /*83c10*/  LEA R16, P3, R17, R0, 0x1 ;  /* 0x0000000011107211 */ /* 0x000fc400078608ff */
[C---:B------:R-:W-:Y:S01]  /*83c20*/  ISETP.LT.AND P2, PT, R26.reuse, c[0x0][0x17c], !P0 ;  /* 0x00005f001a007a0c */ /* 0x040fe20004741270 */
[----:B------:R-:W-:Y:S01]  /*83c30*/  IMAD R26, R26, c[0x0][0x198], RZ ;  /* 0x000066001a1a7a24 */ /* 0x000fe200078e02ff */
[----:B------:R-:W-:Y:S01]  /*83c40*/  LEA.HI.X.SX32 R17, R17, R2, 0x1, P3 ;  /* 0x0000000211117211 */ /* 0x000fe200018f0eff */
[----:B0-----:R-:W2:Y:S01]  /*83c50*/  LDL.LU R19, [R1+0x28] ;  /* 0x0000280001137983 */ /* 0x001ea20000300800 */
[----:B----4-:R-:W-:-:S03]  /*83c60*/  PRMT R27, R10, 0x7632, R27 ;  /* 0x000076320a1b7816 */ /* 0x010fc6000000001b */
[----:B------:R-:W-:Y:S04]  /*83c70*/  STL [R1+0x334], R15 ;  /* 0x0003340f01007387 */ /* 0x000fe80000100800 */
[----:B------:R0:W-:Y:S01]  /*83c80*/  STL [R1+0x324], R7 ;  /* 0x0003240701007387 */ /* 0x0001e20000100800 */
[----:B------:R-:W-:Y:S02]  /*83c90*/  ISETP.LT.AND P5, PT, R20, c[0x0][0x17c], !P0 ;  /* 0x00005f0014007a0c */ /* 0x000fe400047a1270 */
[----:B------:R-:W-:Y:S01]  /*83ca0*/  LEA R20, P6, R26, R0, 0x1 ;  /* 0x000000001a147211 */ /* 0x000fe200078c08ff */
[----:B------:R1:W-:Y:S01]  /*83cb0*/  @P1 STG.E.U16 [R16.64], R27 ;  /* 0x0000001b10001986 */ /* 0x0003e2000c10150a */
[----:B0-----:R-:W-:Y:S01]  /*83cc0*/  IMAD.MOV.U32 R7, RZ, RZ, c[0x0][0x198] ;  /* 0x00006600ff077624 */ /* 0x001fe200078e00ff */
[----:B------:R-:W-:-:S02]  /*83cd0*/  ISETP.LT.AND P3, PT, R21, c[0x0][0x17c], !P0 ;  /* 0x00005f0015007a0c */ /* 0x000fc40004761270 */
[----:B------:R-:W4:Y:S01]  /*83ce0*/  LDL.LU R10, [R1+0x1d34] ;  /* 0x001d3400010a7983 */ /* 0x000f220000300800 */
[----:B------:R-:W-:Y:S02]  /*83cf0*/  IMAD R25, R7, 0x2, R26 ;  /* 0x0000000207197824 */ /* 0x000fe400078e021a */
[----:B-1----:R-:W-:Y:S01]  /*83d00*/  IMAD.MOV.U32 R27, RZ, RZ, c[0x0][0x198] ;  /* 0x00006600ff1b7624 */ /* 0x002fe200078e00ff */
[----:B------:R-:W-:Y:S01]  /*83d10*/  LEA.HI.X.SX32 R21, R26, R2, 0x1, P6 ;  /* 0x000000021a157211 */ /* 0x000fe200030f0eff */
[----:B------:R-:W2:Y:S01]  /*83d20*/  LDL.LU R7, [R1+0x98] ;  /* 0x0000980001077983 */ /* 0x000ea20000300800 */
[----:B------:R-:W-:Y:S01]  /*83d30*/  ISETP.LT.AND P1, PT, R24, c[0x0][0x17c], !P0 ;  /* 0x00005f0018007a0c */ /* 0x000fe20004721270 */
[----:B------:R-:W-:Y:S01]  /*83d40*/  IMAD R24, R27, 0x2, R25 ;  /* 0x000000021b187824 */ /* 0x000fe200078e0219 */
[C---:B------:R-:W-:Y:S01]  /*83d50*/  LEA R16, P6, R25.reuse, R0, 0x1 ;  /* 0x0000000019107211 */ /* 0x040fe200078c08ff */
[----:B------:R-:W2:Y:S03]  /*83d60*/  LDL.LU R15, [R1+0x48] ;  /* 0x00004800010f7983 */ /* 0x000ea60000300800 */
[----:B------:R-:W-:Y:S01]  /*83d70*/  LEA.HI.X.SX32 R17, R25, R2, 0x1, P6 ;  /* 0x0000000219117211 */ /* 0x000fe200030f0eff */
[----:B------:R-:W2:Y:S04]  /*83d80*/  LDL.LU R11, [R1+0x88] ;  /* 0x00008800010b7983 */ /* 0x000ea80000300800 */
[----:B------:R-:W2:Y:S04]  /*83d90*/  LDL.LU R28, [R1+0x1a8] ;  /* 0x0001a800011c7983 */ /* 0x000ea80000300800 */
[----:B------:R-:W2:Y:S04]  /*83da0*/  LDL.LU R26, [R1+0x8] ;  /* 0x00000800011a7983 */ /* 0x000ea80000300800 */
[----:B------:R-:W2:Y:S04]  /*83db0*/  LDL.LU R25, [R1+0x38] ;  /* 0x0000380001197983 */ /* 0x000ea80000300800 */
[----:B-----5:R0:W-:Y:S01]  /*83dc0*/  @P2 STG.E.U16 [R20.64], R6 ;  /* 0x0000000614002986 */ /* 0x0201e2000c10150a */
[----:B------:R-:W-:Y:S01]  /*83dd0*/  ISETP.LT.AND P2, PT, R23, c[0x0][0x17c], !P0 ;  /* 0x00005f0017007a0c */ /* 0x000fe20004741270 */
[----:B------:R-:W-:Y:S01]  /*83de0*/  IMAD R23, R27, 0x2, R24 ;  /* 0x000000021b177824 */ /* 0x000fe200078e0218 */
[C---:B0-----:R-:W-:Y:S01]  /*83df0*/  LEA R20, P6, R24.reuse, R0, 0x1 ;  /* 0x0000000018147211 */ /* 0x041fe200078c08ff */
[----:B------:R-:W5:Y:S03]  /*83e00*/  LDL.LU R6, [R1+0x1d30] ;  /* 0x001d300001067983 */ /* 0x000f660000300800 */
[----:B------:R-:W-:-:S02]  /*83e10*/  LEA.HI.X.SX32 R21, R24, R2, 0x1, P6 ;  /* 0x0000000218157211 */ /* 0x000fc400030f0eff */
[----:B------:R-:W2:Y:S04]  /*83e20*/  LDL R24, [R1+0x58] ;  /* 0x0000580001187983 */ /* 0x000ea80000100800 */
[----:B--2---:R0:W-:Y:S01]  /*83e30*/  @P4 STG.E.U16 [R16.64], R24 ;  /* 0x0000001810004986 */ /* 0x0041e2000c10150a */
[----:B------:R-:W-:Y:S01]  /*83e40*/  ISETP.LT.AND P4, PT, R13, c[0x0][0x17c], !P0 ;  /* 0x00005f000d007a0c */ /* 0x000fe20004781270 */
[----:B------:R-:W-:Y:S02]  /*83e50*/  IMAD R13, R27, 0x2, R23 ;  /* 0x000000021b0d7824 */ /* 0x000fe400078e0217 */
[----:B------:R1:W-:Y:S01]  /*83e60*/  @P5 STG.E.U16 [R20.64], R19 ;  /* 0x0000001314005986 */ /* 0x0003e2000c10150a */
[----:B------:R-:W-:Y:S01]  /*83e70*/  ISETP.LT.AND P5, PT, R3, c[0x0][0x17c], !P0 ;  /* 0x00005f0003007a0c */ /* 0x000fe200047a1270 */
[----:B------:R-:W-:Y:S01]  /*83e80*/  IMAD R3, R27, 0x2, R13 ;  /* 0x000000021b037824 */ /* 0x000fe200078e020d */
[C---:B0-----:R-:W-:Y:S01]  /*83e90*/  LEA R16, P6, R23.reuse, R0, 0x1 ;  /* 0x0000000017107211 */ /* 0x041fe200078c08ff */
[----:B------:R-:W2:Y:S03]  /*83ea0*/  LDL.LU R24, [R1+0x18] ;  /* 0x0000180001187983 */ /* 0x000ea60000300800 */
[----:B------:R-:W-:-:S02]  /*83eb0*/  LEA.HI.X.SX32 R17, R23, R2, 0x1, P6 ;  /* 0x0000000217117211 */ /* 0x000fc400030f0eff */
[C---:B-1----:R-:W-:Y:S01]  /*83ec0*/  LEA R20, P6, R13.reuse, R0, 0x1 ;  /* 0x000000000d147211 */ /* 0x042fe200078c08ff */
[----:B------:R-:W2:Y:S03]  /*83ed0*/  LDL.LU R23, [R1+0x10] ;  /* 0x0000100001177983 */ /* 0x000ea60000300800 */
[----:B------:R-:W-:Y:S01]  /*83ee0*/  LEA.HI.X.SX32 R21, R13, R2, 0x1, P6 ;  /* 0x000000020d157211 */ /* 0x000fe200030f0eff */
[----:B----4-:R0:W-:Y:S01]  /*83ef0*/  @P3 STG.E.U16 [R16.64], R10 ;  /* 0x0000000a10003986 */ /* 0x0101e2000c10150a */
[----:B------:R-:W-:Y:S01]  /*83f00*/  IMAD R13, R27, 0x2, R3 ;  /* 0x000000021b0d7824 */ /* 0x000fe200078e0203 */
[----:B------:R-:W-:Y:S02]  /*83f10*/  ISETP.LT.AND P3, PT, R4, c[0x0][0x17c], !P0 ;  /* 0x00005f0004007a0c */ /* 0x000fe40004761270 */
[----:B------:R1:W-:Y:S01]  /*83f20*/  @P1 STG.E.U16 [R20.64], R7 ;  /* 0x0000000714001986 */ /* 0x0003e2000c10150a */
[----:B0-----:R-:W-:-:S04]  /*83f30*/  LEA R16, P6, R3, R0, 0x1 ;  /* 0x0000000003107211 */ /* 0x001fc800078c08ff */
[----:B------:R-:W-:Y:S01]  /*83f40*/  LEA.HI.X.SX32 R17, R3, R2, 0x1, P6 ;  /* 0x0000000203117211 */ /* 0x000fe200030f0eff */
[----:B------:R-:W-:Y:S01]  /*83f50*/  IMAD R3, R27, 0x2, R13 ;  /* 0x000000021b037824 */ /* 0x000fe200078e020d */
[----:B------:R-:W-:Y:S01]  /*83f60*/  LEA R4, P6, R13, R0, 0x1 ;  /* 0x000000000d047211 */ /* 0x000fe200078c08ff */
[----:B-1----:R-:W4:Y:S01]  /*83f70*/  LDL.LU R20, [R1+0x1b8] ;  /* 0x0001b80001147983 */ /* 0x002f220000300800 */
[----:B------:R-:W-:Y:S02]  /*83f80*/  ISETP.LT.AND P1, PT, R5, c[0x0][0x17c], !P0 ;  /* 0x00005f0005007a0c */ /* 0x000fe40004721270 */
[----:B------:R-:W-:Y:S01]  /*83f90*/  LEA.HI.X.SX32 R5, R13, R2, 0x1, P6 ;  /* 0x000000020d057211 */ /* 0x000fe200030f0eff */
[----:B------:R0:W-:Y:S04]  /*83fa0*/  @P2 STG.E.U16 [R16.64], R15 ;  /* 0x0000000f10002986 */ /* 0x0001e8000c10150a */
[----:B------:R-:W2:Y:S01]  /*83fb0*/  LDL.LU R21, [R1+0x1c8] ;  /* 0x0001c80001157983 */ /* 0x000ea20000300800 */
[----:B0-----:R-:W-:-:S03]  /*83fc0*/  LEA R16, P6, R3, R0, 0x1 ;  /* 0x0000000003107211 */ /* 0x001fc600078c08ff */
[----:B------:R-:W-:Y:S01]  /*83fd0*/  @P4 STG.E.U16 [R4.64], R26 ;  /* 0x0000001a04004986 */ /* 0x000fe2000c10150a */
[----:B------:R-:W-:-:S03]  /*83fe0*/  LEA.HI.X.SX32 R17, R3, R2, 0x1, P6 ;  /* 0x0000000203117211 */ /* 0x000fc600030f0eff */
[----:B------:R-:W2:Y:S04]  /*83ff0*/  LDL.LU R13, [R1+0x78] ;  /* 0x00007800010d7983 */ /* 0x000ea80000300800 */
[----:B---3--:R0:W-:Y:S04]  /*84000*/  @P5 STG.E.U16 [R16.64], R14 ;  /* 0x0000000e10005986 */ /* 0x0081e8000c10150a */
[----:B0-----:R-:W3:Y:S04]  /*84010*/  LDL.LU R17, [R1] ;  /* 0x0000000001117983 */ /* 0x001ee80000300800 */
[----:B------:R-:W4:Y:S01]  /*84020*/  LDL.LU R16, [R1+0x4] ;  /* 0x0000040001107983 */ /* 0x000f220000300800 */
[----:B------:R-:W-:Y:S01]  /*84030*/  ISETP.LT.AND P2, PT, R8, c[0x0][0x17c], !P0 ;  /* 0x00005f0008007a0c */ /* 0x000fe20004741270 */
[----:B------:R-:W-:-:S04]  /*84040*/  IMAD R8, R27, 0x2, R3 ;  /* 0x000000021b087824 */ /* 0x000fc800078e0203 */
[C---:B------:R-:W-:Y:S01]  /*84050*/  IMAD R3, R27.reuse, 0x2, R8 ;  /* 0x000000021b037824 */ /* 0x040fe200078e0208 */
[----:B------:R-:W-:Y:S02]  /*84060*/  LEA R4, P6, R8, R0, 0x1 ;  /* 0x0000000008047211 */ /* 0x000fe400078c08ff */
[----:B------:R-:W-:Y:S01]  /*84070*/  ISETP.LT.AND P5, PT, R12, c[0x0][0x17c], !P0 ;  /* 0x00005f000c007a0c */ /* 0x000fe200047a1270 */
[----:B------:R-:W-:Y:S01]  /*84080*/  IMAD R12, R27, 0x2, R3 ;  /* 0x000000021b0c7824 */ /* 0x000fe200078e0203 */
[----:B------:R-:W-:Y:S02]  /*84090*/  LEA.HI.X.SX32 R5, R8, R2, 0x1, P6 ;  /* 0x0000000208057211 */ /* 0x000fe400030f0eff */
[----:B------:R-:W-:Y:S02]  /*840a0*/  LEA R8, P6, R3, R0, 0x1 ;  /* 0x0000000003087211 */ /* 0x000fe400078c08ff */
[----:B------:R-:W-:Y:S01]  /*840b0*/  ISETP.LT.AND P4, PT, R9, c[0x0][0x17c], !P0 ;  /* 0x00005f0009007a0c */ /* 0x000fe20004781270 */
[----:B------:R0:W-:Y:S01]  /*840c0*/  @P3 STG.E.U16 [R4.64], R11 ;  /* 0x0000000b04003986 */ /* 0x0001e2000c10150a */
[----:B------:R-:W-:Y:S01]  /*840d0*/  LEA.HI.X.SX32 R9, R3, R2, 0x1, P6 ;  /* 0x0000000203097211 */ /* 0x000fe200030f0eff */
[----:B------:R-:W-:-:S04]  /*840e0*/  IMAD R3, R27, 0x2, R12 ;  /* 0x000000021b037824 */ /* 0x000fc800078e020c */
[----:B------:R1:W-:Y:S01]  /*840f0*/  @P1 STG.E.U16 [R8.64], R25 ;  /* 0x0000001908001986 */ /* 0x0003e2000c10150a */
[----:B0-----:R-:W-:-:S04]  /*84100*/  LEA R4, P6, R12, R0, 0x1 ;  /* 0x000000000c047211 */ /* 0x001fc800078c08ff */
[----:B------:R-:W-:Y:S01]  /*84110*/  LEA.HI.X.SX32 R5, R12, R2, 0x1, P6 ;  /* 0x000000020c057211 */ /* 0x000fe200030f0eff */
[----:B------:R-:W-:Y:S01]  /*84120*/  IMAD R12, R27, 0x2, R3 ;  /* 0x000000021b0c7824 */ /* 0x000fe200078e0203 */
[----:B-1----:R-:W-:-:S03]  /*84130*/  LEA R8, P6, R3, R0, 0x1 ;  /* 0x0000000003087211 */ /* 0x002fc600078c08ff */
[----:B-----5:R0:W-:Y:S01]  /*84140*/  @P2 STG.E.U16 [R4.64], R6 ;  /* 0x0000000604002986 */ /* 0x0201e2000c10150a */
[----:B------:R-:W-:Y:S01]  /*84150*/  LEA.HI.X.SX32 R9, R3, R2, 0x1, P6 ;  /* 0x0000000203097211 */ /* 0x000fe200030f0eff */
[----:B------:R-:W-:Y:S01]  /*84160*/  IMAD R3, R27, 0x2, R12 ;  /* 0x000000021b037824 */ /* 0x000fe200078e020c */
[----:B------:R-:W-:-:S03]  /*84170*/  ISETP.LT.AND P3, PT, R22, c[0x0][0x17c], !P0 ;  /* 0x00005f0016007a0c */ /* 0x000fc60004761270 */
[----:B------:R1:W-:Y:S01]  /*84180*/  @P4 STG.E.U16 [R8.64], R18 ;  /* 0x0000001208004986 */ /* 0x0003e2000c10150a */
[----:B0-----:R-:W-:-:S04]  /*84190*/  LEA R4, P6, R12, R0, 0x1 ;  /* 0x000000000c047211 */ /* 0x001fc800078c08ff */
[----:B------:R-:W-:Y:S01]  /*841a0*/  LEA.HI.X.SX32 R5, R12, R2, 0x1, P6 ;  /* 0x000000020c057211 */ /* 0x000fe200030f0eff */
[----:B------:R-:W-:Y:S01]  /*841b0*/  IMAD R12, R27, 0x2, R3 ;  /* 0x000000021b0c7824 */ /* 0x000fe200078e0203 */
[----:B-1----:R-:W-:Y:S02]  /*841c0*/  LEA R8, P6, R3, R0, 0x1 ;  /* 0x0000000003087211 */ /* 0x002fe400078c08ff */
[----:B------:R-:W-:Y:S02]  /*841d0*/  ISETP.LT.AND P1, PT, R29, c[0x0][0x17c], !P0 ;  /* 0x00005f001d007a0c */ /* 0x000fe40004721270 */
[----:B------:R-:W-:Y:S01]  /*841e0*/  LEA.HI.X.SX32 R9, R3, R2, 0x1, P6 ;  /* 0x0000000203097211 */ /* 0x000fe200030f0eff */
[----:B------:R-:W5:Y:S01]  /*841f0*/  LDL.LU R29, [R1+0x68] ;  /* 0x00006800011d7983 */ /* 0x000f620000300800 */
[----:B------:R-:W-:-:S03]  /*84200*/  IMAD R3, R27, 0x2, R12 ;  /* 0x000000021b037824 */ /* 0x000fc600078e020c */
[----:B--2---:R0:W-:Y:S01]  /*84210*/  @P5 STG.E.U16 [R4.64], R13 ;  /* 0x0000000d04005986 */ /* 0x0041e2000c10150a */
[----:B------:R-:W-:Y:S02]  /*84220*/  ISETP.LT.AND P5, PT, R23, c[0x0][0x17c], !P0 ;  /* 0x00005f0017007a0c */ /* 0x000fe400047a1270 */
[C---:B0-----:R-:W-:Y:S02]  /*84230*/  LEA R4, P6, R12.reuse, R0, 0x1 ;  /* 0x000000000c047211 */ /* 0x041fe400078c08ff */
[----:B---3--:R-:W-:Y:S02]  /*84240*/  ISETP.LT.AND P2, PT, R17, c[0x0][0x17c], !P0 ;  /* 0x00005f0011007a0c */ /* 0x008fe40004741270 */
[----:B------:R-:W2:Y:S01]  /*84250*/  LDL.LU R17, [R1+0x58] ;  /* 0x0000580001117983 */ /* 0x000ea20000300800 */
[----:B------:R-:W-:Y:S02]  /*84260*/  LEA.HI.X.SX32 R5, R12, R2, 0x1, P6 ;  /* 0x000000020c057211 */ /* 0x000fe400030f0eff */
[----:B----4-:R-:W-:Y:S01]  /*84270*/  ISETP.LT.AND P4, PT, R16, c[0x0][0x17c], !P0 ;  /* 0x00005f0010007a0c */ /* 0x010fe20004781270 */
[----:B------:R-:W3:Y:S04]  /*84280*/  LDL.LU R22, [R1+0x20] ;  /* 0x0000200001167983 */ /* 0x000ee80000300800 */
[----:B------:R-:W4:Y:S04]  /*84290*/  LDL.LU R23, [R1+0x24] ;  /* 0x0000240001177983 */ /* 0x000f280000300800 */
[----:B------:R-:W3:Y:S04]  /*842a0*/  LDL.LU R16, [R1+0x30] ;  /* 0x0000300001107983 */ /* 0x000ee80000300800 */
[----:B------:R-:W3:Y:S04]  /*842b0*/  LDL.LU R12, [R1+0x14] ;  /* 0x00001400010c7983 */ /* 0x000ee80000300800 */
[----:B------:R-:W-:Y:S04]  /*842c0*/  @P3 STG.E.U16 [R8.64], R28 ;  /* 0x0000001c08003986 */ /* 0x000fe8000c10150a */
[----:B------:R0:W-:Y:S01]  /*842d0*/  @P1 STG.E.U16 [R4.64], R20 ;  /* 0x0000001404001986 */ /* 0x0001e2000c10150a */
[----:B------:R-:W-:-:S03]  /*842e0*/  ISETP.LT.AND P1, PT, R24, c[0x0][0x17c], !P0 ;  /* 0x00005f0018007a0c */ /* 0x000fc60004721270 */
[----:B------:R-:W4:Y:S04]  /*842f0*/  LDL.LU R24, [R1+0x34] ;  /* 0x0000340001187983 */ /* 0x000f280000300800 */
[----:B0-----:R-:W4:Y:S01]  /*84300*/  LDL.LU R5, [R1+0x1c] ;  /* 0x00001c0001057983 */ /* 0x001f220000300800 */
[----:B------:R-:W-:-:S04]  /*84310*/  LEA R8, P6, R3, R0, 0x1 ;  /* 0x0000000003087211 */ /* 0x000fc800078c08ff */
[----:B------:R-:W-:-:S05]  /*84320*/  LEA.HI.X.SX32 R9, R3, R2, 0x1, P6 ;  /* 0x0000000203097211 */ /* 0x000fca00030f0eff */
[----:B------:R0:W-:Y:S01]  /*84330*/  @P2 STG.E.U16 [R8.64], R21 ;  /* 0x0000001508002986 */ /* 0x0001e2000c10150a */
[----:B-----5:R-:W-:Y:S02]  /*84340*/  PRMT R10, R29, 0x7632, R10 ;  /* 0x000076321d0a7816 */ /* 0x020fe4000000000a */
[----:B--2---:R-:W-:Y:S02]  /*84350*/  PRMT R6, R17, 0x7632, R6 ;  /* 0x0000763211067816 */ /* 0x004fe40000000006 */
[----:B------:R-:W2:Y:S01]  /*84360*/  LDL.LU R17, [R1+0x40] ;  /* 0x0000400001117983 */ /* 0x000ea20000300800 */
[----:B---3--:R-:W-:Y:S01]  /*84370*/  ISETP.LT.AND P3, PT, R12, c[0x0][0x17c], !P0 ;  /* 0x00005f000c007a0c */ /* 0x008fe20004761270 */
[----:B------:R-:W-:-:S04]  /*84380*/  IMAD R12, R27, 0x2, R3 ;  /* 0x000000021b0c7824 */ /* 0x000fc800078e0203 */
[----:B------:R-:W-:Y:S01]  /*84390*/  IMAD R3, R27, 0x2, R12 ;  /* 0x000000021b037824 */ /* 0x000fe200078e020c */
[C---:B------:R-:W-:Y:S02]  /*843a0*/  LEA R4, P6, R12.reuse, R0, 0x1 ;  /* 0x000000000c047211 */ /* 0x040fe400078c08ff */
[----:B----4-:R-:W-:Y:S02]  /*843b0*/  ISETP.LT.AND P2, PT, R5, c[0x0][0x17c], !P0 ;  /* 0x00005f0005007a0c */ /* 0x010fe40004741270 */
[----:B------:R-:W-:Y:S02]  /*843c0*/  LEA.HI.X.SX32 R5, R12, R2, 0x1, P6 ;  /* 0x000000020c057211 */ /* 0x000fe400030f0eff */
[----:B0-----:R-:W-:-:S04]  /*843d0*/  LEA R8, P6, R3, R0, 0x1 ;  /* 0x0000000003087211 */ /* 0x001fc800078c08ff */
[----:B------:R-:W-:Y:S01]  /*843e0*/  LEA.HI.X.SX32 R9, R3, R2, 0x1, P6 ;  /* 0x0000000203097211 */ /* 0x000fe200030f0eff */
[----:B------:R-:W-:Y:S01]  /*843f0*/  @P4 STG.E.U16 [R4.64], R10 ;  /* 0x0000000a04004986 */ /* 0x000fe2000c10150a */
[----:B------:R-:W-:-:S03]  /*84400*/  ISETP.LT.AND P4, PT, R22, c[0x0][0x17c], !P0 ;  /* 0x00005f0016007a0c */ /* 0x000fc60004781270 */
[----:B------:R0:W-:Y:S01]  /*84410*/  @P5 STG.E.U16 [R8.64], R6 ;  /* 0x0000000608005986 */ /* 0x0001e2000c10150a */
[----:B------:R-:W-:-:S03]  /*84420*/  ISETP.LT.AND P5, PT, R23, c[0x0][0x17c], !P0 ;  /* 0x00005f0017007a0c */ /* 0x000fc600047a1270 */
[----:B------:R-:W3:Y:S01]  /*84430*/  LDL.LU R22, [R1+0x44] ;  /* 0x0000440001167983 */ /* 0x000ee20000300800 */
[----:B0-----:R-:W-:-:S03]  /*84440*/  PRMT R6, R19, 0x7632, R6 ;  /* 0x0000763213067816 */ /* 0x001fc60000000006 */
[----:B------:R-:W4:Y:S04]  /*84450*/  LDL.LU R19, [R1+0x1d2c] ;  /* 0x001d2c0001137983 */ /* 0x000f280000300800 */
[----:B------:R-:W5:Y:S01]  /*84460*/  LDL.LU R23, [R1+0x50] ;  /* 0x0000500001177983 */ /* 0x000f620000300800 */
[----:B------:R-:W-:-:S04]  /*84470*/  IMAD R12, R27, 0x2, R3 ;  /* 0x000000021b0c7824 */ /* 0x000fc800078e0203 */
[----:B------:R-:W-:Y:S01]  /*84480*/  IMAD R3, R27, 0x2, R12 ;  /* 0x000000021b037824 */ /* 0x000fe200078e020c */
[----:B------:R-:W-:-:S04]  /*84490*/  LEA R4, P6, R12, R0, 0x1 ;  /* 0x000000000c047211 */ /* 0x000fc800078c08ff */
[----:B------:R-:W-:Y:S01]  /*844a0*/  LEA.HI.X.SX32 R5, R12, R2, 0x1, P6 ;  /* 0x000000020c057211 */ /* 0x000fe200030f0eff */
[----:B------:R-:W-:Y:S01]  /*844b0*/  IMAD R12, R27, 0x2, R3 ;  /* 0x000000021b0c7824 */ /* 0x000fe200078e0203 */
[----:B------:R-:W-:-:S03]  /*844c0*/  LEA R8, P6, R3, R0, 0x1 ;  /* 0x0000000003087211 */ /* 0x000fc600078c08ff */
[----:B------:R0:W-:Y:S01]  /*844d0*/  @P3 STG.E.U16 [R4.64], R6 ;  /* 0x0000000604003986 */ /* 0x0001e2000c10150a */
[----:B------:R-:W-:Y:S01]  /*844e0*/  LEA.HI.X.SX32 R9, R3, R2, 0x1, P6 ;  /* 0x0000000203097211 */ /* 0x000fe200030f0eff */
[----:B------:R-:W-:Y:S01]  /*844f0*/  IMAD R3, R27, 0x2, R12 ;  /* 0x000000021b037824 */ /* 0x000fe200078e020c */
[----:B------:R-:W-:Y:S02]  /*84500*/  PRMT R10, R10, 0x7632, R10 ;  /* 0x000076320a0a7816 */ /* 0x000fe4000000000a */
[C---:B0-----:R-:W-:Y:S02]  /*84510*/  LEA R4, P6, R12.reuse, R0, 0x1 ;  /* 0x000000000c047211 */ /* 0x041fe400078c08ff */
[----:B------:R-:W-:Y:S02]  /*84520*/  PRMT R6, R7, 0x7632, R6 ;  /* 0x0000763207067816 */ /* 0x000fe40000000006 */
[----:B------:R-:W-:Y:S01]  /*84530*/  LEA.HI.X.SX32 R5, R12, R2, 0x1, P6 ;  /* 0x000000020c057211 */ /* 0x000fe200030f0eff */
[----:B------:R0:W-:Y:S04]  /*84540*/  @P1 STG.E.U16 [R8.64], R10 ;  /* 0x0000000a08001986 */ /* 0x0001e8000c10150a */
[----:B------:R1:W-:Y:S01]  /*84550*/  @P2 STG.E.U16 [R4.64], R6 ;  /* 0x0000000604002986 */ /* 0x0003e2000c10150a */
[----:B------:R-:W-:-:S03]  /*84560*/  ISETP.LT.AND P3, PT, R16, c[0x0][0x17c], !P0 ;  /* 0x00005f0010007a0c */ /* 0x000fc60004761270 */
[----:B------:R-:W4:Y:S01]  /*84570*/  LDL.LU R7, [R1+0x1d28] ;  /* 0x001d280001077983 */ /* 0x000f220000300800 */
[----:B0-----:R-:W-:-:S03]  /*84580*/  LEA R8, P6, R3, R0, 0x1 ;  /* 0x0000000003087211 */ /* 0x001fc600078c08ff */
[----:B------:R-:W4:Y:S01]  /*84590*/  LDL.LU R16, [R1+0x54] ;  /* 0x0000540001107983 */ /* 0x000f220000300800 */
[----:B-1----:R-:W-:Y:S01]  /*845a0*/  IMAD R5, R27, 0x2, R3 ;  /* 0x000000021b057824 */ /* 0x002fe200078e0203 */
[----:B------:R-:W-:Y:S02]  /*845b0*/  LEA.HI.X.SX32 R9, R3, R2, 0x1, P6 ;  /* 0x0000000203097211 */ /* 0x000fe400030f0eff */
[----:B------:R-:W-:Y:S02]  /*845c0*/  PRMT R6, R15, 0x7632, R6 ;  /* 0x000076320f067816 */ /* 0x000fe40000000006 */
[----:B------:R-:W-:Y:S01]  /*845d0*/  LEA R4, P6, R5, R0, 0x1 ;  /* 0x0000000005047211 */ /* 0x000fe200078c08ff */
[----:B------:R-:W-:Y:S01]  /*845e0*/  IMAD R3, R27, 0x2, R5 ;  /* 0x000000021b037824 */ /* 0x000fe200078e0205 */
[----:B------:R-:W-:Y:S01]  /*845f0*/  ISETP.LT.AND P1, PT, R24, c[0x0][0x17c], !P0 ;  /* 0x00005f0018007a0c */ /* 0x000fe20004721270 */
[----:B------:R0:W-:Y:S01]  /*84600*/  @P4 STG.E.U16 [R8.64], R6 ;  /* 0x0000000608004986 */ /* 0x0001e2000c10150a */
[----:B------:R-:W-:-:S03]  /*84610*/  LEA.HI.X.SX32 R5, R5, R2, 0x1, P6 ;  /* 0x0000000205057211 */ /* 0x000fc600030f0eff */
[----:B------:R-:W4:Y:S04]  /*84620*/  LDL.LU R24, [R1+0x60] ;  /* 0x0000600001187983 */ /* 0x000f280000300800 */
[----:B------:R-:W4:Y:S01]  /*84630*/  LDL.LU R15, [R1+0x1d24] ;  /* 0x001d2400010f7983 */ /* 0x000f220000300800 */
[----:B0-----:R-:W-:-:S05]  /*84640*/  PRMT R6, R26, 0x7632, R6 ;  /* 0x000076321a067816 */ /* 0x001fca0000000006 */
[----:B------:R0:W-:Y:S01]  /*84650*/  @P5 STG.E.U16 [R4.64], R6 ;  /* 0x0000000604005986 */ /* 0x0001e2000c10150a */
[----:B--2---:R-:W-:-:S03]  /*84660*/  ISETP.LT.AND P2, PT, R17, c[0x0][0x17c], !P0 ;  /* 0x00005f0011007a0c */ /* 0x004fc60004741270 */
[----:B------:R-:W2:Y:S04]  /*84670*/  LDL.LU R17, [R1+0x64] ;  /* 0x0000640001117983 */ /* 0x000ea80000300800 */
[----:B------:R-:W2:Y:S01]  /*84680*/  LDL.LU R26, [R1+0x70] ;  /* 0x00007000011a7983 */ /* 0x000ea20000300800 */
[----:B-----5:R-:W-:-:S03]  /*84690*/  ISETP.LT.AND P5, PT, R23, c[0x0][0x17c], !P0 ;  /* 0x00005f0017007a0c */ /* 0x020fc600047a1270 */
[----:B------:R-:W5:Y:S01]  /*846a0*/  LDL.LU R23, [R1+0x74] ;  /* 0x0000740001177983 */ /* 0x000f620000300800 */
[----:B------:R-:W-:Y:S01]  /*846b0*/  LEA R8, P6, R3, R0, 0x1 ;  /* 0x0000000003087211 */ /* 0x000fe200078c08ff */
[----:B------:R-:W-:Y:S01]  /*846c0*/  IMAD R10, R27, 0x2, R3 ;  /* 0x000000021b0a7824 */ /* 0x000fe200078e0203 */
[----:B------:R-:W-:Y:S02]  /*846d0*/  PRMT R14, R14, 0x7632, R14 ;  /* 0x000076320e0e7816 */ /* 0x000fe4000000000e */
[----:B------:R-:W-:Y:S01]  /*846e0*/  LEA.HI.X.SX32 R9, R3, R2, 0x1, P6 ;  /* 0x0000000203097211 */ /* 0x000fe200030f0eff */
[----:B------:R-:W-:Y:S01]  /*846f0*/  IMAD R3, R27, 0x2, R10 ;  /* 0x000000021b037824 */ /* 0x000fe200078e020a */
[C---:B0-----:R-:W-:Y:S02]  /*84700*/  LEA R4, P6, R10.reuse, R0, 0x1 ;  /* 0x000000000a047211 */ /* 0x041fe400078c08ff */
[----:B------:R-:W-:Y:S01]  /*84710*/  PRMT R6, R11, 0x7632, R6 ;  /* 0x000076320b067816 */ /* 0x000fe20000000006 */
[----:B------:R0:W-:Y:S01]  /*84720*/  @P3 STG.E.U16 [R8.64], R14 ;  /* 0x0000000e08003986 */ /* 0x0001e2000c10150a */
[----:B------:R-:W-:Y:S01]  /*84730*/  LEA.HI.X.SX32 R5, R10, R2, 0x1, P6 ;  /* 0x000000020a057211 */ /* 0x000fe200030f0eff */
[----:B------:R-:W-:Y:S01]  /*84740*/  IMAD R10, R27, 0x2, R3 ;  /* 0x000000021b0a7824 */ /* 0x000fe200078e0203 */
[----:B---3--:R-:W-:Y:S01]  /*84750*/  ISETP.LT.AND P4, PT, R22, c[0x0][0x17c], !P0 ;  /* 0x00005f0016007a0c */ /* 0x008fe20004781270 */
[----:B------:R-:W3:Y:S01]  /*84760*/  LDL.LU R11, [R1+0x1d20] ;  /* 0x001d2000010b7983 */ /* 0x000ee20000300800 */
[----:B------:R-:W-:-:S03]  /*84770*/  PRMT R12, R25, 0x7632, R12 ;  /* 0x00007632190c7816 */ /* 0x000fc6000000000c */
[----:B------:R1:W-:Y:S01]  /*84780*/  @P1 STG.E.U16 [R4.64], R6 ;  /* 0x0000000604001986 */ /* 0x0003e2000c10150a */
[----:B0-----:R-:W-:-:S04]  /*84790*/  LEA R8, P6, R3, R0, 0x1 ;  /* 0x0000000003087211 */ /* 0x001fc800078c08ff */
[----:B------:R-:W-:Y:S01]  /*847a0*/  LEA.HI.X.SX32 R9, R3, R2, 0x1, P6 ;  /* 0x0000000203097211 */ /* 0x000fe200030f0eff */
[----:B------:R-:W-:Y:S01]  /*847b0*/  IMAD R3, R27, 0x2, R10 ;  /* 0x000000021b037824 */ /* 0x000fe200078e020a */
[----:B-1----:R-:W-:-:S03]  /*847c0*/  LEA R4, P6, R10, R0, 0x1 ;  /* 0x000000000a047211 */ /* 0x002fc600078c08ff */
[----:B------:R0:W-:Y:S01]  /*847d0*/  @P2 STG.E.U16 [R8.64], R12 ;  /* 0x0000000c08002986 */ /* 0x0001e2000c10150a */
[----:B------:R-:W-:Y:S02]  /*847e0*/  LEA.HI.X.SX32 R5, R10, R2, 0x1, P6 ;  /* 0x000000020a057211 */ /* 0x000fe400030f0eff */
[----:B------:R-:W-:Y:S02]  /*847f0*/  PRMT R6, R6, 0x7632, R6 ;  /* 0x0000763206067816 */ /* 0x000fe40000000006 */
[----:B------:R-:W-:Y:S02]  /*84800*/  PRMT R18, R18, 0x7632, R18 ;  /* 0x0000763212127816 */ /* 0x000fe40000000012 */
[C---:B0-----:R-:W-:Y:S01]  /*84810*/  LEA R8, P6, R3.reuse, R0, 0x1 ;  /* 0x0000000003087211 */ /* 0x041fe200078c08ff */
[----:B------:R-:W-:Y:S03]  /*84820*/  @P4 STG.E.U16 [R4.64], R6 ;  /* 0x0000000604004986 */ /* 0x000fe6000c10150a */
[----:B------:R-:W-:-:S05]  /*84830*/  LEA.HI.X.SX32 R9, R3, R2, 0x1, P6 ;  /* 0x0000000203097211 */ /* 0x000fca00030f0eff */
[----:B------:R0:W-:Y:S01]  /*84840*/  @P5 STG.E.U16 [R8.64], R18 ;  /* 0x0000001208005986 */ /* 0x0001e2000c10150a */
[----:B----4-:R-:W-:-:S03]  /*84850*/  ISETP.LT.AND P1, PT, R24, c[0x0][0x17c], !P0 ;  /* 0x00005f0018007a0c */ /* 0x010fc60004721270 */
[----:B------:R-:W4:Y:S04]  /*84860*/  LDL.LU R24, [R1+0x80] ;  /* 0x0000800001187983 */ /* 0x000f280000300800 */
[----:B------:R-:W3:Y:S01]  /*84870*/  LDL.LU R25, [R1+0x84] ;  /* 0x0000840001197983 */ /* 0x000ee20000300800 */
[----:B--2---:R-:W-:-:S03]  /*84880*/  ISETP.LT.AND P4, PT, R26, c[0x0][0x17c], !P0 ;  /* 0x00005f001a007a0c */ /* 0x004fc60004781270 */
[----:B------:R-:W2:Y:S01]  /*84890*/  LDL.LU R26, [R1+0x90] ;  /* 0x00009000011a7983 */ /* 0x000ea20000300800 */
[----:B-----5:R-:W-:-:S03]  /*848a0*/  ISETP.LT.AND P5, PT, R23, c[0x0][0x17c], !P0 ;  /* 0x00005f0017007a0c */ /* 0x020fc600047a1270 */
[----:B------:R-:W5:Y:S04]  /*848b0*/  LDL.LU R23, [R1+0x94] ;  /* 0x0000940001177983 */ /* 0x000f680000300800 */
[----:B0-----:R-:W5:Y:S01]  /*848c0*/  LDL.LU R18, [R1+0x6c] ;  /* 0x00006c0001127983 */ /* 0x001f620000300800 */
[----:B------:R-:W-:Y:S01]  /*848d0*/  IMAD R5, R27, 0x2, R3 ;  /* 0x000000021b057824 */ /* 0x000fe200078e0203 */
[----:B------:R-:W-:-:S03]  /*848e0*/  ISETP.LT.AND P3, PT, R16, c[0x0][0x17c], !P0 ;  /* 0x00005f0010007a0c */ /* 0x000fc60004761270 */
[----:B------:R-:W-:Y:S01]  /*848f0*/  IMAD R3, R27, 0x2, R5 ;  /* 0x000000021b037824 */ /* 0x000fe200078e0205 */
[----:B------:R-:W-:Y:S02]  /*84900*/  LEA R4, P6, R5, R0, 0x1 ;  /* 0x0000000005047211 */ /* 0x000fe400078c08ff */
[----:B------:R-:W-:Y:S02]  /*84910*/  PRMT R12, R13, 0x7632, R12 ;  /* 0x000076320d0c7816 */ /* 0x000fe4000000000c */
[----:B------:R-:W-:Y:S01]  /*84920*/  LEA.HI.X.SX32 R5, R5, R2, 0x1, P6 ;  /* 0x0000000205057211 */ /* 0x000fe200030f0eff */
[----:B------:R-:W-:Y:S01]  /*84930*/  IMAD R6, R27, 0x2, R3 ;  /* 0x000000021b067824 */ /* 0x000fe200078e0203 */
[----:B------:R-:W-:Y:S02]  /*84940*/  LEA R8, P6, R3, R0, 0x1 ;  /* 0x0000000003087211 */ /* 0x000fe400078c08ff */
[----:B------:R-:W-:Y:S01]  /*84950*/  ISETP.LT.AND P2, PT, R17, c[0x0][0x17c], !P0 ;  /* 0x00005f0011007a0c */ /* 0x000fe20004741270 */
[----:B------:R0:W-:Y:S01]  /*84960*/  @P3 STG.E.U16 [R4.64], R12 ;  /* 0x0000000c04003986 */ /* 0x0001e2000c10150a */
[----:B------:R-:W-:-:S02]  /*84970*/  PRMT R10, R28, 0x7632, R10 ;  /* 0x000076321c0a7816 */ /* 0x000fc4000000000a */
[----:B------:R-:W-:Y:S01]  /*84980*/  LEA.HI.X.SX32 R9, R3, R2, 0x1, P6 ;  /* 0x0000000203097211 */ /* 0x000fe200030f0eff */
[----:B------:R-:W-:Y:S01]  /*84990*/  IMAD R3, R27, 0x2, R6 ;  /* 0x000000021b037824 */ /* 0x000fe200078e0206 */
[----:B------:R-:W5:Y:S04]  /*849a0*/  LDL.LU R28, [R1+0x5c] ;  /* 0x00005c00011c7983 */ /* 0x000f680000300800 */
[----:B------:R1:W-:Y:S01]  /*849b0*/  @P1 STG.E.U16 [R8.64], R10 ;  /* 0x0000000a08001986 */ /* 0x0003e2000c10150a */
[----:B0-----:R-:W-:-:S04]  /*849c0*/  LEA R4, P6, R6, R0, 0x1 ;  /* 0x0000000006047211 */ /* 0x001fc800078c08ff */
[----:B------:R-:W-:Y:S01]  /*849d0*/  LEA.HI.X.SX32 R5, R6, R2, 0x1, P6 ;  /* 0x0000000206057211 */ /* 0x000fe200030f0eff */
[----:B------:R-:W-:Y:S01]  /*849e0*/  IMAD R6, R27, 0x2, R3 ;  /* 0x000000021b067824 */ /* 0x000fe200078e0203 */
[----:B-1----:R-:W-:Y:S02]  /*849f0*/  PRMT R9, R20, 0x7632, R9 ;  /* 0x0000763214097816 */ /* 0x002fe40000000009 */
[----:B------:R-:W-:-:S03]  /*84a00*/  LEA R8, P6, R3, R0, 0x1 ;  /* 0x0000000003087211 */ /* 0x000fc600078c08ff */
[----:B------:R0:W-:Y:S01]  /*84a10*/  @P2 STG.E.U16 [R4.64], R9 ;  /* 0x0000000904002986 */ /* 0x0001e2000c10150a */
[----:B------:R-:W-:Y:S02]  /*84a20*/  PRMT R10, R21, 0x7632, R10 ;  /* 0x00007632150a7816 */ /* 0x000fe4000000000a */
[----:B0-----:R-:W-:Y:S02]  /*84a30*/  LEA.HI.X.SX32 R9, R3, R2, 0x1, P6 ;  /* 0x0000000203097211 */ /* 0x001fe400030f0eff */
[----:B------:R-:W-:Y:S02]  /*84a40*/  LEA R4, P6, R6, R0, 0x1 ;  /* 0x0000000006047211 */ /* 0x000fe400078c08ff */
[----:B----4-:R-:W-:Y:S02]  /*84a50*/  ISETP.LT.AND P3, PT, R24, c[0x0][0x17c], !P0 ;  /* 0x00005f0018007a0c */ /* 0x010fe40004761270 */
[----:B------:R-:W4:Y:S01]  /*84a60*/  LDL.LU R24, [R1+0xa4] ;  /* 0x0000a40001187983 */ /* 0x000f220000300800 */
[----:B---3--:R-:W-:-:S02]  /*84a70*/  ISETP.LT.AND P1, PT, R25, c[0x0][0x17c], !P0 ;  /* 0x00005f0019007a0c */ /* 0x008fc40004721270 */
[----:B------:R-:W-:Y:S01]  /*84a80*/  LEA.HI.X.SX32 R5, R6, R2, 0x1, P6 ;  /* 0x0000000206057211 */ /* 0x000fe200030f0eff */
[----:B------:R-:W3:Y:S04]  /*84a90*/  LDL.LU R13, [R1+0x2c] ;  /* 0x00002c00010d7983 */ /* 0x000ee80000300800 */
[----:B------:R-:W4:Y:S04]  /*84aa0*/  LDL.LU R25, [R1+0xa8] ;  /* 0x0000a80001197983 */ /* 0x000f280000300800 */
[----:B------:R-:W4:Y:S04]  /*84ab0*/  LDL.LU R20, [R1+0xac] ;  /* 0x0000ac0001147983 */ /* 0x000f280000300800 */
[----:B------:R0:W-:Y:S01]  /*84ac0*/  @P4 STG.E.U16 [R8.64], R10 ;  /* 0x0000000a08004986 */ /* 0x0001e2000c10150a */
[----:B--2---:R-:W-:-:S03]  /*84ad0*/  ISETP.LT.AND P2, PT, R26, c[0x0][0x17c], !P0 ;  /* 0x00005f001a007a0c */ /* 0x004fc60004741270 */
[----:B------:R-:W2:Y:S04]  /*84ae0*/  LDL.LU R26, [R1+0x9c] ;  /* 0x00009c00011a7983 */ /* 0x000ea80000300800 */
[----:B------:R-:W2:Y:S04]  /*84af0*/  LDL.LU R21, [R1+0xb4] ;  /* 0x0000b40001157983 */ /* 0x000ea80000300800 */
[----:B------:R-:W2:Y:S04]  /*84b00*/  LDL.LU R29, [R1+0x4c] ;  /* 0x00004c00011d7983 */ /* 0x000ea80000300800 */
[----:B------:R-:W2:Y:S04]  /*84b10*/  LDL.LU R16, [R1+0xc] ;  /* 0x00000c0001107983 */ /* 0x000ea80000300800 */
[----:B-----5:R1:W-:Y:S01]  /*84b20*/  @P5 STG.E.U16 [R4.64], R18 ;  /* 0x0000001204005986 */ /* 0x0203e2000c10150a */
[----:B------:R-:W-:-:S03]  /*84b30*/  ISETP.LT.AND P5, PT, R11, c[0x0][0x17c], !P0 ;  /* 0x00005f000b007a0c */ /* 0x000fc600047a1270 */
[----:B------:R-:W5:Y:S01]  /*84b40*/  LDL.LU R11, [R1+0x1d1c] ;  /* 0x001d1c00010b7983 */ /* 0x000f620000300800 */
[----:B------:R-:W-:-:S04]  /*84b50*/  IMAD R3, R27, 0x2, R6 ;  /* 0x000000021b037824 */ /* 0x000fc800078e0206 */
[----:B------:R-:W-:Y:S01]  /*84b60*/  IMAD R6, R27, 0x2, R3 ;  /* 0x000000021b067824 */ /* 0x000fe200078e0203 */
[----:B0-----:R-:W-:-:S04]  /*84b70*/  LEA R8, P6, R3, R0, 0x1 ;  /* 0x0000000003087211 */ /* 0x001fc800078c08ff */
[----:B------:R-:W-:Y:S01]  /*84b80*/  LEA.HI.X.SX32 R9, R3, R2, 0x1, P6 ;  /* 0x0000000203097211 */ /* 0x000fe200030f0eff */
[----:B------:R-:W-:Y:S01]  /*84b90*/  IMAD R3, R27, 0x2, R6 ;  /* 0x000000021b037824 */ /* 0x000fe200078e0206 */
[----:B-1----:R-:W-:-:S04]  /*84ba0*/  LEA R4, P6, R6, R0, 0x1 ;  /* 0x0000000006047211 */ /* 0x002fc800078c08ff */
[----:B------:R-:W-:Y:S01]  /*84bb0*/  LEA.HI.X.SX32 R5, R6, R2, 0x1, P6 ;  /* 0x0000000206057211 */ /* 0x000fe200030f0eff */
[----:B------:R0:W-:Y:S01]  /*84bc0*/  @P3 STG.E.U16 [R8.64], R28 ;  /* 0x0000001c08003986 */ /* 0x0001e2000c10150a */
[----:B------:R-:W-:Y:S01]  /*84bd0*/  IMAD R6, R27, 0x2, R3 ;  /* 0x000000021b067824 */ /* 0x000fe200078e0203 */
[----:B------:R-:W-:Y:S02]  /*84be0*/  ISETP.LT.AND P4, PT, R23, c[0x0][0x17c], !P0 ;  /* 0x00005f0017007a0c */ /* 0x000fe40004781270 */
[----:B------:R-:W2:Y:S01]  /*84bf0*/  LDL.LU R23, [R1+0xbc] ;  /* 0x0000bc0001177983 */ /* 0x000ea20000300800 */
[----:B0-----:R-:W-:-:S04]  /*84c00*/  LEA R8, P6, R3, R0, 0x1 ;  /* 0x0000000003087211 */ /* 0x001fc800078c08ff */
[----:B------:R-:W-:Y:S01]  /*84c10*/  LEA.HI.X.SX32 R9, R3, R2, 0x1, P6 ;  /* 0x0000000203097211 */ /* 0x000fe200030f0eff */
[----:B------:R-:W-:Y:S01]  /*84c20*/  IMAD R3, R27, 0x2, R6 ;  /* 0x000000021b037824 */ /* 0x000fe200078e0206 */
[----:B---3--:R0:W-:Y:S02]  /*84c30*/  @P1 STG.E.U16 [R4.64], R13 ;  /* 0x0000000d04001986 */ /* 0x0081e4000c10150a */
[----:B0-----:R-:W-:-:S04]  /*84c40*/  LEA R4, P6, R6, R0, 0x1 ;  /* 0x0000000006047211 */ /* 0x001fc800078c08ff */
[----:B------:R-:W-:Y:S02]  /*84c50*/  LEA.HI.X.SX32 R5, R6, R2, 0x1, P6 ;  /* 0x0000000206057211 */ /* 0x000fe400030f0eff */
[----:B----4-:R-:W-:Y:S02]  /*84c60*/  ISETP.LT.AND P3, PT, R24, c[0x0][0x17c], !P0 ;  /* 0x00005f0018007a0c */ /* 0x010fe40004761270 */
[----:B------:R-:W3:Y:S01]  /*84c70*/  LDL.LU R24, [R1+0xc0] ;  /* 0x0000c00001187983 */ /* 0x000ee20000300800 */
[----:B------:R-:W-:-:S03]  /*84c80*/  ISETP.LT.AND P1, PT, R25, c[0x0][0x17c], !P0 ;  /* 0x00005f0019007a0c */ /* 0x000fc60004721270 */
[----:B------:R-:W4:Y:S04]  /*84c90*/  LDL.LU R25, [R1+0x8c] ;  /* 0x00008c0001197983 */ /* 0x000f280000300800 */
[----:B-----5:R0:W-:Y:S01]  /*84ca0*/  @P2 STG.E.U16 [R8.64], R11 ;  /* 0x0000000b08002986 */ /* 0x0201e2000c10150a */
[----:B------:R-:W-:-:S03]  /*84cb0*/  ISETP.LT.AND P2, PT, R20, c[0x0][0x17c], !P0 ;  /* 0x00005f0014007a0c */ /* 0x000fc60004741270 */
[----:B--2---:R1:W-:Y:S04]  /*84cc0*/  @P4 STG.E.U16 [R4.64], R26 ;  /* 0x0000001a04004986 */ /* 0x0043e8000c10150a */
[----:B------:R-:W2:Y:S01]  /*84cd0*/  LDL.LU R20, [R1+0x3c] ;  /* 0x00003c0001147983 */ /* 0x000ea20000300800 */
[----:B0-----:R-:W-:-:S04]  /*84ce0*/  LEA R8, P6, R3, R0, 0x1 ;  /* 0x0000000003087211 */ /* 0x001fc800078c08ff */
[----:B------:R-:W-:-:S05]  /*84cf0*/  LEA.HI.X.SX32 R9, R3, R2, 0x1, P6 ;  /* 0x0000000203097211 */ /* 0x000fca00030f0eff */
[----:B------:R0:W-:Y:S01]  /*84d00*/  @P5 STG.E.U16 [R8.64], R29 ;  /* 0x0000001d08005986 */ /* 0x0001e2000c10150a */
[----:B------:R-:W-:-:S03]  /*84d10*/  ISETP.LT.AND P5, PT, R15, c[0x0][0x17c], !P0 ;  /* 0x00005f000f007a0c */ /* 0x000fc600047a1270 */
[----:B------:R-:W5:Y:S01]  /*84d20*/  LDL.LU R15, [R1+0x1d18] ;  /* 0x001d1800010f7983 */ /* 0x000f620000300800 */
[----:B------:R-:W-:Y:S01]  /*84d30*/  IMAD R6, R27, 0x2, R3 ;  /* 0x000000021b067824 */ /* 0x000fe200078e0203 */
[----:B------:R-:W-:Y:S02]  /*84d40*/  ISETP.LT.AND P4, PT, R21, c[0x0][0x17c], !P0 ;  /* 0x00005f0015007a0c */ /* 0x000fe40004781270 */
[----:B------:R-:W2:Y:S01]  /*84d50*/  LDL.LU R22, [R1+0xd4] ;  /* 0x0000d40001167983 */ /* 0x000ea20000300800 */
[----:B------:R-:W-:Y:S01]  /*84d60*/  IMAD R3, R27, 0x2, R6 ;  /* 0x000000021b037824 */ /* 0x000fe200078e0206 */
[----:B-1----:R-:W-:-:S04]  /*84d70*/  LEA R4, P6, R6, R0, 0x1 ;  /* 0x0000000006047211 */ /* 0x002fc800078c08ff */
[----:B------:R-:W-:Y:S01]  /*84d80*/  LEA.HI.X.SX32 R5, R6, R2, 0x1, P6 ;  /* 0x0000000206057211 */ /* 0x000fe200030f0eff */
[----:B------:R-:W-:Y:S01]  /*84d90*/  IMAD R6, R27, 0x2, R3 ;  /* 0x000000021b067824 */ /* 0x000fe200078e0203 */
[----:B0-----:R-:W-:-:S03]  /*84da0*/  LEA R8, P6, R3, R0, 0x1 ;  /* 0x0000000003087211 */ /* 0x001fc600078c08ff */
[----:B------:R0:W-:Y:S01]  /*84db0*/  @P3 STG.E.U16 [R4.64], R16 ;  /* 0x0000001004003986 */ /* 0x0001e2000c10150a */
[----:B------:R-:W-:Y:S01]  /*84dc0*/  LEA.HI.X.SX32 R9, R3, R2, 0x1, P6 ;  /* 0x0000000203097211 */ /* 0x000fe200030f0eff */
[----:B------:R-:W-:Y:S01]  /*84dd0*/  IMAD R3, R27, 0x2, R6 ;  /* 0x000000021b037824 */ /* 0x000fe200078e0206 */
[----:B0-----:R-:W-:-:S04]  /*84de0*/  LEA R4, P6, R6, R0, 0x1 ;  /* 0x0000000006047211 */ /* 0x001fc800078c08ff */
[----:B------:R-:W-:Y:S01]  /*84df0*/  LEA.HI.X.SX32 R5, R6, R2, 0x1, P6 ;  /* 0x0000000206057211 */ /* 0x000fe200030f0eff */
[----:B------:R-:W-:Y:S01]  /*84e00*/  IMAD R6, R27, 0x2, R3 ;  /* 0x000000021b067824 */ /* 0x000fe200078e0203 */
[----:B------:R-:W-:Y:S02]  /*84e10*/  ISETP.LT.AND P3, PT, R23, c[0x0][0x17c], !P0 ;  /* 0x00005f0017007a0c */ /* 0x000fe40004761270 */
[----:B------:R-:W2:Y:S04]  /*84e20*/  LDL.LU R23, [R1+0x7c] ;  /* 0x00007c0001177983 */ /* 0x000ea80000300800 */
[----:B------:R-:W2:Y:S04]  /*84e30*/  LDL.LU R17, [R1+0x1ac] ;  /* 0x0001ac0001117983 */ /* 0x000ea80000300800 */
[----:B------:R-:W2:Y:S04]  /*84e40*/  LDL.LU R12, [R1+0xd8] ;  /* 0x0000d800010c7983 */ /* 0x000ea80000300800 */
[----:B-----5:R0:W-:Y:S04]  /*84e50*/  @P1 STG.E.U16 [R8.64], R15 ;  /* 0x0000000f08001986 */ /* 0x0201e8000c10150a */
[----:B----4-:R1:W-:Y:S01]  /*84e60*/  @P2 STG.E.U16 [R4.64], R25 ;  /* 0x0000001904002986 */ /* 0x0103e2000c10150a */
[----:B0-----:R-:W-:-:S04]  /*84e70*/  LEA R8, P6, R3, R0, 0x1 ;  /* 0x0000000003087211 */ /* 0x001fc800078c08ff */
[----:B------:R-:W-:Y:S01]  /*84e80*/  LEA.HI.X.SX32 R9, R3, R2, 0x1, P6 ;  /* 0x0000000203097211 */ /* 0x000fe200030f0eff */
[----:B------:R-:W-:Y:S01]  /*84e90*/  IMAD R3, R27, 0x2, R6 ;  /* 0x000000021b037824 */ /* 0x000fe200078e0206 */
[----:B-1----:R-:W-:Y:S02]  /*84ea0*/  LEA R4, P6, R6, R0, 0x1 ;  /* 0x0000000006047211 */ /* 0x002fe400078c08ff */
[----:B---3--:R-:W-:Y:S01]  /*84eb0*/  ISETP.LT.AND P1, PT, R24, c[0x0][0x17c], !P0 ;  /* 0x00005f0018007a0c */ /* 0x008fe20004721270 */
[----:B--2---:R0:W-:Y:S01]  /*84ec0*/  @P4 STG.E.U16 [R8.64], R20 ;  /* 0x0000001408004986 */ /* 0x0041e2000c10150a */
[----:B------:R-:W-:Y:S02]  /*84ed0*/  LEA.HI.X.SX32 R5, R6, R2, 0x1, P6 ;  /* 0x0000000206057211 */ /* 0x000fe400030f0eff */
[----:B------:R-:W-:Y:S01]  /*84ee0*/  ISETP.LT.AND P2, PT, R7, c[0x0][0x17c], !P0 ;  /* 0x00005f0007007a0c */ /* 0x000fe20004741270 */
[----:B------:R-:W2:Y:S01]  /*84ef0*/  LDL.LU R24, [R1+0x1bc] ;  /* 0x0001bc0001187983 */ /* 0x000ea20000300800 */
[----:B------:R-:W-:-:S03]  /*84f00*/  ISETP.LT.AND P4, PT, R19, c[0x0][0x17c], !P0 ;  /* 0x00005f0013007a0c */ /* 0x000fc60004781270 */
[----:B------:R-:W3:Y:S01]  /*84f10*/  LDL.LU R7, [R1+0x1d14] ;  /* 0x001d140001077983 */ /* 0x000ee20000300800 */
[----:B0-----:R-:W-:-:S03]  /*84f20*/  LEA R8, P6, R3, R0, 0x1 ;  /* 0x0000000003087211 */ /* 0x001fc600078c08ff */
[----:B------:R-:W4:Y:S01]  /*84f30*/  LDL.LU R21, [R1+0x1cc] ;  /* 0x0001cc0001157983 */ /* 0x000f220000300800 */
[----:B------:R-:W-:Y:S01]  /*84f40*/  IMAD R6, R27, 0x2, R3 ;  /* 0x000000021b067824 */ /* 0x000fe200078e0203 */
[----:B------:R-:W-:Y:S02]  /*84f50*/  LEA.HI.X.SX32 R9, R3, R2, 0x1, P6 ;  /* 0x0000000203097211 */ /* 0x000fe400030f0eff */
[----:B------:R-:W5:Y:S04]  /*84f60*/  LDL.LU R19, [R1+0x1d10] ;  /* 0x001d100001137983 */ /* 0x000f680000300800 */
[----:B------:R-:W2:Y:S04]  /*84f70*/  LDL.LU R14, [R1+0xe0] ;  /* 0x0000e000010e7983 */ /* 0x000ea80000300800 */
[----:B------:R-:W2:Y:S04]  /*84f80*/  LDL.LU R3, [R1+0xcc] ;  /* 0x0000cc0001037983 */ /* 0x000ea80000300800 */
[----:B---3--:R0:W-:Y:S02]  /*84f90*/  @P5 STG.E.U16 [R4.64], R7 ;  /* 0x0000000704005986 */ /* 0x0081e4000c10150a */
[----:B0-----:R-:W-:-:S04]  /*84fa0*/  LEA R4, P6, R6, R0, 0x1 ;  /* 0x0000000006047211 */ /* 0x001fc800078c08ff */
[----:B------:R-:W-:Y:S02]  /*84fb0*/  LEA.HI.X.SX32 R5, R6, R2, 0x1, P6 ;  /* 0x0000000206057211 */ /* 0x000fe400030f0eff */
[----:B--2---:R-:W-:Y:S01]  /*84fc0*/  ISETP.LT.AND P5, PT, R3, c[0x0][0x17c], !P0 ;  /* 0x00005f0003007a0c */ /* 0x004fe200047a1270 */
[----:B------:R-:W-:Y:S02]  /*84fd0*/  IMAD R3, R27, 0x2, R6 ;  /* 0x000000021b037824 */ /* 0x000fe400078e0206 */
[----:B------:R-:W2:Y:S04]  /*84fe0*/  LDL.LU R6, [R1+0xd0] ;  /* 0x0000d00001067983 */ /* 0x000ea80000300800 */
[----:B-----5:R0:W-:Y:S04]  /*84ff0*/  @P3 STG.E.U16 [R8.64], R19 ;  /* 0x0000001308003986 */ /* 0x0201e8000c10150a */
[----:B------:R1:W-:Y:S01]  /*85000*/  @P1 STG.E.U16 [R4.64], R23 ;  /* 0x0000001704001986 */ /* 0x0003e2000c10150a */
[----:B0-----:R-:W-:-:S04]  /*85010*/  LEA R8, P6, R3, R0, 0x1 ;  /* 0x0000000003087211 */ /* 0x001fc800078c08ff */
[----:B------:R-:W-:Y:S02]  /*85020*/  LEA.HI.X.SX32 R9, R3, R2, 0x1, P6 ;  /* 0x0000000203097211 */ /* 0x000fe400030f0eff */
[----:B------:R-:W-:Y:S02]  /*85030*/  ISETP.LT.AND P1, PT, R22, c[0x0][0x17c], !P0 ;  /* 0x00005f0016007a0c */ /* 0x000fe40004721270 */
[----:B------:R-:W3:Y:S04]  /*85040*/  LDL.LU R22, [R1+0xe8] ;  /* 0x0000e80001167983 */ /* 0x000ee80000300800 */
[----:B------:R0:W-:Y:S01]  /*85050*/  @P2 STG.E.U16 [R8.64], R17 ;  /* 0x0000001108002986 */ /* 0x0001e2000c10150a */
[----:B------:R-:W-:-:S03]  /*85060*/  ISETP.LT.AND P2, PT, R12, c[0x0][0x17c], !P0 ;  /* 0x00005f000c007a0c */ /* 0x000fc60004741270 */
[----:B------:R-:W5:Y:S01]  /*85070*/  LDL.LU R12, [R1+0xec] ;  /* 0x0000ec00010c7983 */ /* 0x000f620000300800 */
[----:B------:R-:W-:Y:S02]  /*85080*/  PRMT R7, R18, 0x7632, R7 ;  /* 0x0000763212077816 */ /* 0x000fe40000000007 */
[----:B--2---:R-:W-:Y:S01]  /*85090*/  ISETP.LT.AND P3, PT, R6, c[0x0][0x17c], !P0 ;  /* 0x00005f0006007a0c */ /* 0x004fe20004761270 */
[----:B------:R-:W-:-:S04]  /*850a0*/  IMAD R6, R27, 0x2, R3 ;  /* 0x000000021b067824 */ /* 0x000fc800078e0203 */
[----:B------:R-:W-:Y:S01]  /*850b0*/  IMAD R3, R27, 0x2, R6 ;  /* 0x000000021b037824 */ /* 0x000fe200078e0206 */
[----:B-1----:R-:W-:-:S04]  /*850c0*/  LEA R4, P6, R6, R0, 0x1 ;  /* 0x0000000006047211 */ /* 0x002fc800078c08ff */
[----:B------:R-:W-:Y:S02]  /*850d0*/  LEA.HI.X.SX32 R5, R6, R2, 0x1, P6 ;  /* 0x0000000206057211 */ /* 0x000fe400030f0eff */
[----:B0-----:R-:W-:-:S03]  /*850e0*/  LEA R8, P6, R3, R0, 0x1 ;  /* 0x0000000003087211 */ /* 0x001fc600078c08ff */
[----:B------:R0:W-:Y:S01]  /*850f0*/  @P4 STG.E.U16 [R4.64], R24 ;  /* 0x0000001804004986 */ /* 0x0001e2000c10150a */
[----:B------:R-:W-:-:S05]  /*85100*/  LEA.HI.X.SX32 R9, R3, R2, 0x1, P6 ;  /* 0x0000000203097211 */ /* 0x000fca00030f0eff */
[----:B----4-:R1:W-:Y:S01]  /*85110*/  @P5 STG.E.U16 [R8.64], R21 ;  /* 0x0000001508005986 */ /* 0x0103e2000c10150a */
[----:B------:R-:W-:-:S03]  /*85120*/  ISETP.LT.AND P5, PT, R14, c[0x0][0x17c], !P0 ;  /* 0x00005f000e007a0c */ /* 0x000fc600047a1270 */
[----:B0-----:R-:W2:Y:S04]  /*85130*/  LDL.LU R5, [R1+0xdc] ;  /* 0x0000dc0001057983 */ /* 0x001ea80000300800 */
[----:B------:R-:W4:Y:S04]  /*85140*/  LDL.LU R18, [R1+0xf0] ;  /* 0x0000f00001127983 */ /* 0x000f280000300800 */
[----:B------:R-:W3:Y:S04]  /*85150*/  LDL.LU R14, [R1+0xf4] ;  /* 0x0000f400010e7983 */ /* 0x000ee80000300800 */
[----:B-1----:R-:W3:Y:S01]  /*85160*/  LDL.LU R9, [R1+0xe4] ;  /* 0x0000e40001097983 */ /* 0x002ee20000300800 */
[----:B------:R-:W-:-:S05]  /*85170*/  IMAD R6, R27, 0x2, R3 ;  /* 0x000000021b067824 */ /* 0x000fca00078e0203 */
[----:B------:R-:W-:Y:S01]  /*85180*/  LEA R4, P6, R6, R0, 0x1 ;  /* 0x0000000006047211 */ /* 0x000fe200078c08ff */
[----:B------:R-:W-:Y:S01]  /*85190*/  IMAD R3, R27, 0x2, R6 ;  /* 0x000000021b037824 */ /* 0x000fe200078e0206 */
[----:B------:R-:W-:Y:S02]  /*851a0*/  PRMT R10, R28, 0x7632, R10 ;  /* 0x000076321c0a7816 */ /* 0x000fe4000000000a */
[----:B------:R-:W4:Y:S01]  /*851b0*/  LDL.LU R28, [R1+0x1d0c] ;  /* 0x001d0c00011c7983 */ /* 0x000f220000300800 */
[----:B--2---:R-:W-:Y:S02]  /*851c0*/  ISETP.LT.AND P4, PT, R5, c[0x0][0x17c], !P0 ;  /* 0x00005f0005007a0c */ /* 0x004fe40004781270 */
[----:B------:R-:W-:Y:S01]  /*851d0*/  LEA.HI.X.SX32 R5, R6, R2, 0x1, P6 ;  /* 0x0000000206057211 */ /* 0x000fe200030f0eff */
[----:B------:R-:W-:Y:S01]  /*851e0*/  IMAD R6, R27, 0x2, R3 ;  /* 0x000000021b067824 */ /* 0x000fe200078e0203 */
[----:B------:R-:W-:-:S03]  /*851f0*/  LEA R8, P6, R3, R0, 0x1 ;  /* 0x0000000003087211 */ /* 0x000fc600078c08ff */
[----:B------:R0:W-:Y:S01]  /*85200*/  @P3 STG.E.U16 [R4.64], R7 ;  /* 0x0000000704003986 */ /* 0x0001e2000c10150a */
[----:B---3--:R-:W-:Y:S02]  /*85210*/  ISETP.LT.AND P3, PT, R9, c[0x0][0x17c], !P0 ;  /* 0x00005f0009007a0c */ /* 0x008fe40004761270 */
[----:B------:R-:W-:Y:S02]  /*85220*/  LEA.HI.X.SX32 R9, R3, R2, 0x1, P6 ;  /* 0x0000000203097211 */ /* 0x000fe400030f0eff */
[C---:B0-----:R-:W-:Y:S02]  /*85230*/  LEA R4, P6, R6.reuse, R0, 0x1 ;  /* 0x0000000006047211 */ /* 0x041fe400078c08ff */
[----:B------:R-:W-:Y:S02]  /*85240*/  PRMT R7, R13, 0x7632, R7 ;  /* 0x000076320d077816 */ /* 0x000fe40000000007 */
[----:B------:R-:W-:Y:S01]  /*85250*/  LEA.HI.X.SX32 R5, R6, R2, 0x1, P6 ;  /* 0x0000000206057211 */ /* 0x000fe200030f0eff */
[----:B------:R-:W-:Y:S01]  /*85260*/  @P1 STG.E.U16 [R8.64], R10 ;  /* 0x0000000a08001986 */ /* 0x000fe2000c10150a */
[----:B------:R-:W-:-:S03]  /*85270*/  ISETP.LT.AND P1, PT, R22, c[0x0][0x17c], !P0 ;  /* 0x00005f0016007a0c */ /* 0x000fc60004721270 */
[----:B------:R-:W2:Y:S04]  /*85280*/  LDL.LU R13, [R1+0xf8] ;  /* 0x0000f800010d7983 */ /* 0x000ea80000300800 */
[----:B------:R0:W-:Y:S04]  /*85290*/  @P2 STG.E.U16 [R4.64], R7 ;  /* 0x0000000704002986 */ /* 0x0001e8000c10150a */
[----:B------:R-:W3:Y:S01]  /*852a0*/  LDL.LU R22, [R1+0xfc] ;  /* 0x0000fc0001167983 */ /* 0x000ee20000300800 */
[----:B0-----:R-:W-:-:S03]  /*852b0*/  PRMT R7, R26, 0x7632, R7 ;  /* 0x000076321a077816 */ /* 0x001fc60000000007 */
[----:B------:R-:W3:Y:S01]  /*852c0*/  LDL.LU R26, [R1+0x100] ;  /* 0x00010000011a7983 */ /* 0x000ee20000300800 */
[----:B------:R-:W-:-:S04]  /*852d0*/  IMAD R3, R27, 0x2, R6 ;  /* 0x000000021b037824 */ /* 0x000fc800078e0206 */
[----:B------:R-:W-:Y:S01]  /*852e0*/  IMAD R5, R27, 0x2, R3 ;  /* 0x000000021b057824 */ /* 0x000fe200078e0203 */
[----:B------:R-:W-:Y:S02]  /*852f0*/  LEA R8, P6, R3, R0, 0x1 ;  /* 0x0000000003087211 */ /* 0x000fe400078c08ff */
[----:B------:R-:W-:Y:S02]  /*85300*/  PRMT R11, R11, 0x7632, R11 ;  /* 0x000076320b0b7816 */ /* 0x000fe4000000000b */
[----:B------:R-:W-:Y:S01]  /*85310*/  LEA.HI.X.SX32 R9, R3, R2, 0x1, P6 ;  /* 0x0000000203097211 */ /* 0x000fe200030f0eff */
[----:B------:R-:W-:Y:S01]  /*85320*/  IMAD R3, R27, 0x2, R5 ;  /* 0x000000021b037824 */ /* 0x000fe200078e0205 */
[----:B------:R-:W-:-:S03]  /*85330*/  LEA R4, P6, R5, R0, 0x1 ;  /* 0x0000000005047211 */ /* 0x000fc600078c08ff */
[----:B------:R0:W-:Y:S01]  /*85340*/  @P4 STG.E.U16 [R8.64], R11 ;  /* 0x0000000b08004986 */ /* 0x0001e2000c10150a */
[----:B------:R-:W-:Y:S01]  /*85350*/  LEA.HI.X.SX32 R5, R5, R2, 0x1, P6 ;  /* 0x0000000205057211 */ /* 0x000fe200030f0eff */
[----:B------:R-:W-:-:S04]  /*85360*/  IMAD R6, R27, 0x2, R3 ;  /* 0x000000021b067824 */ /* 0x000fc800078e0203 */
[----:B------:R1:W-:Y:S01]  /*85370*/  @P5 STG.E.U16 [R4.64], R7 ;  /* 0x0000000704005986 */ /* 0x0003e2000c10150a */
[----:B0-----:R-:W-:-:S04]  /*85380*/  LEA R8, P6, R3, R0, 0x1 ;  /* 0x0000000003087211 */ /* 0x001fc800078c08ff */
[----:B------:R-:W-:Y:S02]  /*85390*/  LEA.HI.X.SX32 R9, R3, R2, 0x1, P6 ;  /* 0x0000000203097211 */ /* 0x000fe400030f0eff */
[----:B-1----:R-:W-:Y:S02]  /*853a0*/  LEA R4, P6, R6, R0, 0x1 ;  /* 0x0000000006047211 */ /* 0x002fe400078c08ff */
[----:B------:R-:W-:Y:S01]  /*853b0*/  PRMT R10, R29, 0x7632, R10 ;  /* 0x000076321d0a7816 */ /* 0x000fe2000000000a */
[----:B------:R-:W-:Y:S01]  /*853c0*/  IMAD R3, R27, 0x2, R6 ;  /* 0x000000021b037824 */ /* 0x000fe200078e0206 */
[----:B------:R-:W-:Y:S02]  /*853d0*/  PRMT R7, R16, 0x7632, R7 ;  /* 0x0000763210077816 */ /* 0x000fe40000000007 */
[----:B------:R-:W-:Y:S01]  /*853e0*/  LEA.HI.X.SX32 R5, R6, R2, 0x1, P6 ;  /* 0x0000000206057211 */ /* 0x000fe200030f0eff */
[----:B------:R0:W-:Y:S01]  /*853f0*/  @P3 STG.E.U16 [R8.64], R10 ;  /* 0x0000000a08003986 */ /* 0x0001e2000c10150a */
[----:B-----5:R-:W-:-:S03]  /*85400*/  ISETP.LT.AND P2, PT, R12, c[0x0][0x17c], !P0 ;  /* 0x00005f000c007a0c */ /* 0x020fc60004741270 */
[----:B------:R1:W-:Y:S01]  /*85410*/  @P1 STG.E.U16 [R4.64], R7 ;  /* 0x0000000704001986 */ /* 0x0003e2000c10150a */
[----:B----4-:R-:W-:Y:S02]  /*85420*/  ISETP.LT.AND P4, PT, R18, c[0x0][0x17c], !P0 ;  /* 0x00005f0012007a0c */ /* 0x010fe40004781270 */
[----:B------:R-:W-:Y:S01]  /*85430*/  PRMT R15, R15, 0x7632, R15 ;  /* 0x000076320f0f7816 */ /* 0x000fe2000000000f */
[----:B------:R-:W4:Y:S01]  /*85440*/  LDL.LU R16, [R1+0x108] ;  /* 0x0001080001107983 */ /* 0x000f220000300800 */
[----:B0-----:R-:W-:Y:S01]  /*85450*/  LEA R8, P6, R3, R0, 0x1 ;  /* 0x0000000003087211 */ /* 0x001fe200078c08ff */
[----:B-1----:R-:W-:-:S03]  /*85460*/  IMAD R5, R27, 0x2, R3 ;  /* 0x000000021b057824 */ /* 0x002fc600078e0203 */
[----:B------:R-:W-:Y:S02]  /*85470*/  LEA.HI.X.SX32 R9, R3, R2, 0x1, P6 ;  /* 0x0000000203097211 */ /* 0x000fe400030f0eff */
[----:B------:R-:W-:Y:S01]  /*85480*/  LEA R4, P6, R5, R0, 0x1 ;  /* 0x0000000005047211 */ /* 0x000fe200078c08ff */
[----:B------:R-:W-:Y:S01]  /*85490*/  IMAD R3, R27, 0x2, R5 ;  /* 0x000000021b037824 */ /* 0x000fe200078e0205 */
[----:B------:R-:W-:Y:S02]  /*854a0*/  PRMT R7, R25, 0x7632, R7 ;  /* 0x0000763219077816 */ /* 0x000fe40000000007 */
[----:B------:R-:W-:Y:S01]  /*854b0*/  LEA.HI.X.SX32 R5, R5, R2, 0x1, P6 ;  /* 0x0000000205057211 */ /* 0x000fe200030f0eff */
[----:B------:R0:W-:Y:S04]  /*854c0*/  @P2 STG.E.U16 [R8.64], R15 ;  /* 0x0000000f08002986 */ /* 0x0001e8000c10150a */
[----:B------:R1:W-:Y:S01]  /*854d0*/  @P4 STG.E.U16 [R4.64], R7 ;  /* 0x0000000704004986 */ /* 0x0003e2000c10150a */
[----:B------:R-:W-:Y:S01]  /*854e0*/  ISETP.LT.AND P4, PT, R28, c[0x0][0x17c], !P0 ;  /* 0x00005f001c007a0c */ /* 0x000fe20004781270 */
[----:B------:R-:W-:Y:S01]  /*854f0*/  IMAD R6, R27, 0x2, R3 ;  /* 0x000000021b067824 */ /* 0x000fe200078e0203 */
[----:B0-----:R-:W-:-:S04]  /*85500*/  LEA R8, P6, R3, R0, 0x1 ;  /* 0x0000000003087211 */ /* 0x001fc800078c08ff */
[----:B------:R-:W-:Y:S02]  /*85510*/  LEA.HI.X.SX32 R9, R3, R2, 0x1, P6 ;  /* 0x0000000203097211 */ /* 0x000fe400030f0eff */
[----:B------:R-:W-:Y:S02]  /*85520*/  PRMT R3, R20, 0x7632, R3 ;  /* 0x0000763214037816 */ /* 0x000fe40000000003 */
[----:B--2---:R-:W-:Y:S02]  /*85530*/  ISETP.LT.AND P3, PT, R13, c[0x0][0x17c], !P0 ;  /* 0x00005f000d007a0c */ /* 0x004fe40004761270 */
[----:B------:R-:W2:Y:S04]  /*85540*/  LDL.LU R13, [R1+0x10c] ;  /* 0x00010c00010d7983 */ /* 0x000ea80000300800 */
[----:B------:R-:W5:Y:S01]  /*85550*/  LDL.LU R25, [R1+0x110] ;  /* 0x0001100001197983 */ /* 0x000f620000300800 */
[----:B---3--:R-:W-:-:S03]  /*85560*/  ISETP.LT.AND P2, PT, R26, c[0x0][0x17c], !P0 ;  /* 0x00005f001a007a0c */ /* 0x008fc60004741270 */
[----:B------:R-:W3:Y:S04]  /*85570*/  LDL.LU R26, [R1+0x114] ;  /* 0x00011400011a7983 */ /* 0x000ee80000300800 */
[----:B------:R-:W3:Y:S04]  /*85580*/  LDL.LU R28, [R1+0x1d08] ;  /* 0x001d0800011c7983 */ /* 0x000ee80000300800 */
[----:B------:R-:W4:Y:S01]  /*85590*/  LDL.LU R20, [R1+0x118] ;  /* 0x0001180001147983 */ /* 0x000f220000300800 */
[----:B------:R-:W-:Y:S02]  /*855a0*/  ISETP.LT.AND P5, PT, R14, c[0x0][0x17c], !P0 ;  /* 0x00005f000e007a0c */ /* 0x000fe400047a1270 */
[----:B-1----:R-:W-:-:S02]  /*855b0*/  LEA R4, P6, R6, R0, 0x1 ;  /* 0x0000000006047211 */ /* 0x002fc400078c08ff */
[----:B------:R-:W-:Y:S02]  /*855c0*/  PRMT R7, R7, 0x7632, R7 ;  /* 0x0000763207077816 */ /* 0x000fe40000000007 */
[----:B------:R-:W-:Y:S01]  /*855d0*/  LEA.HI.X.SX32 R5, R6, R2, 0x1, P6 ;  /* 0x0000000206057211 */ /* 0x000fe200030f0eff */
[----:B------:R-:W-:Y:S01]  /*855e0*/  IMAD R6, R27, 0x2, R6 ;  /* 0x000000021b067824 */ /* 0x000fe200078e0206 */
[----:B------:R-:W-:-:S05]  /*855f0*/  ISETP.LT.AND P1, PT, R22, c[0x0][0x17c], !P0 ;  /* 0x00005f0016007a0c */ /* 0x000fca0004721270 */
[----:B------:R-:W-:Y:S04]  /*85600*/  @P5 STG.E.U16 [R8.64], R3 ;  /* 0x0000000308005986 */ /* 0x000fe8000c10150a */
[----:B------:R0:W-:Y:S01]  /*85610*/  @P3 STG.E.U16 [R4.64], R7 ;  /* 0x0000000704003986 */ /* 0x0001e2000c10150a */
[----:B------:R-:W-:Y:S02]  /*85620*/  PRMT R19, R19, 0x7632, R19 ;  /* 0x0000763213137816 */ /* 0x000fe40000000013 */
[----:B0-----:R-:W-:-:S04]  /*85630*/  LEA R4, P5, R6, R0, 0x1 ;  /* 0x0000000006047211 */ /* 0x001fc800078a08ff */
[----:B------:R-:W-:-:S05]  /*85640*/  LEA.HI.X.SX32 R5, R6, R2, 0x1, P5 ;  /* 0x0000000206057211 */ /* 0x000fca00028f0eff */
[----:B------:R-:W-:Y:S01]  /*85650*/  @P1 STG.E.U16 [R4.64], R19 ;  /* 0x0000001304001986 */ /* 0x000fe2000c10150a */
[----:B------:R-:W-:Y:S02]  /*85660*/  PRMT R8, R23, 0x7632, R8 ;  /* 0x0000763217087816 */ /* 0x000fe40000000008 */
[----:B--2---:R-:W-:Y:S02]  /*85670*/  ISETP.LT.AND P3, PT, R13, c[0x0][0x17c], !P0 ;  /* 0x00005f000d007a0c */ /* 0x004fe40004761270 */
[----:B-----5:R-:W-:Y:S02]  /*85680*/  ISETP.LT.AND P1, PT, R25, c[0x0][0x17c], !P0 ;  /* 0x00005f0019007a0c */ /* 0x020fe40004721270 */
[----:B---3--:R-:W-:Y:S01]  /*85690*/  LOP3.LUT R25, R28, 0x20, RZ, 0x3c, !PT ;  /* 0x000000201c197812 */ /* 0x008fe200078e3cff */
[----:B------:R-:W0:Y:S04]  /*856a0*/  LDS.128 R12, [R28] ;  /* 0x000000001c0c7984 */ /* 0x000e280000000c00 */
[----:B----4-:R-:W-:Y:S04]  /*856b0*/  STL.64 [R1+0x1d00], R20 ;  /* 0x001d001401007387 */ /* 0x010fe80000100a00 */
[----:B------:R-:W1:Y:S04]  /*856c0*/  LDS.128 R20, [R25] ;  /* 0x0000000019147984 */ /* 0x000e680000000c00 */
[----:B0-----:R0:W-:Y:S04]  /*856d0*/  STL.64 [R1+0x60], R12 ;  /* 0x0000600c01007387 */ /* 0x0011e80000100a00 */
[----:B------:R-:W-:Y:S01]  /*856e0*/  STL.64 [R1+0x68], R14 ;  /* 0x0000680e01007387 */ /* 0x000fe20000100a00 */
[----:B-1----:R-:W-:-:S03]  /*856f0*/  IMAD.MOV.U32 R11, RZ, RZ, R20 ;  /* 0x000000ffff0b7224 */ /* 0x002fc600078e0014 */
[----:B0-----:R-:W2:Y:S04]  /*85700*/  LDL.LU R13, [R1+0x11c] ;  /* 0x00011c00010d7983 */ /* 0x001ea80000300800 */
[----:B------:R0:W-:Y:S04]  /*85710*/  STL.64 [R1+0x40], R20 ;  /* 0x0000401401007387 */ /* 0x0001e80000100a00 */
[----:B------:R1:W-:Y:S04]  /*85720*/  STL.64 [R1+0x48], R22 ;  /* 0x0000481601007387 */ /* 0x0003e80000100a00 */
[----:B0-----:R-:W3:Y:S04]  /*85730*/  LDL.LU.64 R20, [R1+0x1d00] ;  /* 0x001d000001147983 */ /* 0x001ee80000300a00 */
[----:B-1----:R-:W4:Y:S01]  /*85740*/  LDL.LU R23, [R1+0x120] ;  /* 0x0001200001177983 */ /* 0x002f220000300800 */
[----:B------:R-:W-:-:S05]  /*85750*/  IMAD R7, R27, 0x2, R6 ;  /* 0x000000021b077824 */ /* 0x000fca00078e0206 */
[----:B------:R-:W-:Y:S01]  /*85760*/  LEA R6, P5, R7, R0, 0x1 ;  /* 0x0000000007067211 */ /* 0x000fe200078a08ff */
[----:B------:R-:W-:-:S03]  /*85770*/  IMAD R3, R27, 0x2, R7 ;  /* 0x000000021b037824 */ /* 0x000fc600078e0207 */
[----:B------:R-:W-:-:S05]  /*85780*/  LEA.HI.X.SX32 R7, R7, R2, 0x1, P5 ;  /* 0x0000000207077211 */ /* 0x000fca00028f0eff */
[----:B------:R0:W-:Y:S01]  /*85790*/  @P2 STG.E.U16 [R6.64], R8 ;  /* 0x0000000806002986 */ /* 0x0001e2000c10150a */
[----:B------:R-:W-:Y:S02]  /*857a0*/  ISETP.LT.AND P2, PT, R26, c[0x0][0x17c], !P0 ;  /* 0x00005f001a007a0c */ /* 0x000fe40004741270 */
[----:B------:R-:W-:Y:S02]  /*857b0*/  LOP3.LUT R26, R28, 0x40, RZ, 0x3c, !PT ;  /* 0x000000401c1a7812 */ /* 0x000fe400078e3cff */
[----:B------:R-:W-:Y:S02]  /*857c0*/  ISETP.LT.AND P6, PT, R16, c[0x0][0x17c], !P0 ;  /* 0x00005f0010007a0c */ /* 0x000fe400047c1270 */
[----:B0-----:R-:W-:Y:S02]  /*857d0*/  PRMT R7, R17, 0x7632, R7 ;  /* 0x0000763211077816 */ /* 0x001fe40000000007 */
[----:B------:R-:W0:Y:S01]  /*857e0*/  LDS.128 R16, [R26] ;  /* 0x000000001a107984 */ /* 0x000e220000000c00 */
[----:B------:R-:W-:-:S04]  /*857f0*/  LEA R4, P5, R3, R0, 0x1 ;  /* 0x0000000003047211 */ /* 0x000fc800078a08ff */
[----:B------:R-:W-:Y:S02]  /*85800*/  LEA.HI.X.SX32 R5, R3, R2, 0x1, P5 ;  /* 0x0000000203057211 */ /* 0x000fe400028f0eff */
[----:B------:R-:W-:Y:S02]  /*85810*/  PRMT R10, R24, 0x7632, R10 ;  /* 0x00007632180a7816 */ /* 0x000fe4000000000a */
[----:B------:R-:W-:Y:S01]  /*85820*/  LOP3.LUT R24, R28, 0x60, RZ, 0x3c, !PT ;  /* 0x000000601c187812 */ /* 0x000fe200078e3cff */
[C---:B------:R-:W-:Y:S01]  /*85830*/  IMAD R6, R27.reuse, 0x2, R3 ;  /* 0x000000021b067824 */ /* 0x040fe200078e0203 */
[----:B------:R1:W-:Y:S03]  /*85840*/  @P4 STG.E.U16 [R4.64], R7 ;  /* 0x0000000704004986 */ /* 0x0003e6000c10150a */
[----:B------:R-:W-:Y:S01]  /*85850*/  IMAD R3, R27, 0x2, R6 ;  /* 0x000000021b037824 */ /* 0x000fe200078e0206 */
[----:B-1----:R-:W-:-:S04]  /*85860*/  LEA R4, P4, R6, R0, 0x1 ;  /* 0x0000000006047211 */ /* 0x002fc800078808ff */
[----:B------:R-:W-:Y:S02]  /*85870*/  LEA.HI.X.SX32 R5, R6, R2, 0x1, P4 ;  /* 0x0000000206057211 */ /* 0x000fe400020f0eff */
[----:B------:R-:W-:-:S04]  /*85880*/  LEA R6, P4, R3, R0, 0x1 ;  /* 0x0000000003067211 */ /* 0x000fc800078808ff */
[----:B------:R-:W-:Y:S01]  /*85890*/  LEA.HI.X.SX32 R7, R3, R2, 0x1, P4 ;  /* 0x0000000203077211 */ /* 0x000fe200020f0eff */
[----:B------:R-:W-:Y:S01]  /*858a0*/  @P6 STG.E.U16 [R4.64], R10 ;  /* 0x0000000a04006986 */ /* 0x000fe2000c10150a */
[----:B---3--:R-:W-:-:S03]  /*858b0*/  ISETP.LT.AND P5, PT, R20, c[0x0][0x17c], !P0 ;  /* 0x00005f0014007a0c */ /* 0x008fc600047a1270 */
[----:B------:R-:W3:Y:S04]  /*858c0*/  LDL.LU R20, [R1+0x124] ;  /* 0x0001240001147983 */ /* 0x000ee80000300800 */
[----:B0-----:R-:W-:Y:S04]  /*858d0*/  STL.64 [R1+0x70], R16 ;  /* 0x0000701001007387 */ /* 0x001fe80000100a00 */
[----:B------:R0:W-:Y:S02]  /*858e0*/  STL.64 [R1+0x78], R18 ;  /* 0x0000781201007387 */ /* 0x0001e40000100a00 */
[----:B0-----:R-:W-:-:S05]  /*858f0*/  IMAD.MOV.U32 R18, RZ, RZ, R16 ;  /* 0x000000ffff127224 */ /* 0x001fca00078e0010 */
[----:B------:R-:W-:Y:S04]  /*85900*/  STL [R1+0x1cf8], R18 ;  /* 0x001cf81201007387 */ /* 0x000fe80000100800 */
[----:B------:R-:W0:Y:S04]  /*85910*/  LDS.128 R16, [R24] ;  /* 0x0000000018107984 */ /* 0x000e280000000c00 */
[----:B0-----:R-:W-:Y:S01]  /*85920*/  STL.64 [R1+0x10], R16 ;  /* 0x0000101001007387 */ /* 0x001fe20000100a00 */
[----:B------:R-:W-:-:S03]  /*85930*/  IMAD.MOV.U32 R15, RZ, RZ, R16 ;  /* 0x000000ffff0f7224 */ /* 0x000fc600078e0010 */
[----:B------:R-:W-:Y:S04]  /*85940*/  STL.64 [R1+0x18], R18 ;  /* 0x0000181201007387 */ /* 0x000fe80000100a00 */
[----:B------:R-:W0:Y:S01]  /*85950*/  LDS.128 R16, [R28+0x800] ;  /* 0x000800001c107984 */ /* 0x000e220000000c00 */
[----:B------:R-:W-:-:S03]  /*85960*/  PRMT R8, R21, 0x7632, R8 ;  /* 0x0000763215087816 */ /* 0x000fc60000000008 */
[----:B0-----:R-:W-:Y:S01]  /*85970*/  STL.64 [R1+0xa0], R16 ;  /* 0x0000a01001007387 */ /* 0x001fe20000100a00 */
[----:B------:R-:W-:-:S03]  /*85980*/  IMAD.MOV.U32 R14, RZ, RZ, R16 ;  /* 0x000000ffff0e7224 */ /* 0x000fc600078e0010 */
[----:B------:R-:W-:Y:S04]  /*85990*/  STL.64 [R1+0xa8], R18 ;  /* 0x0000a81201007387 */ /* 0x000fe80000100a00 */
[----:B------:R-:W0:Y:S04]  /*859a0*/  LDS.128 R16, [R25+0x800] ;  /* 0x0008000019107984 */ /* 0x000e280000000c00 */
[----:B------:R-:W5:Y:S04]  /*859b0*/  LDL.LU R21, [R1+0x128] ;  /* 0x0001280001157983 */ /* 0x000f680000300800 */
[----:B------:R-:W5:Y:S04]  /*859c0*/  LDL.LU R29, [R1+0x12c] ;  /* 0x00012c00011d7983 */ /* 0x000f680000300800 */
[----:B0-----:R-:W-:Y:S04]  /*859d0*/  STL.64 [R1+0x90], R16 ;  /* 0x0000901001007387 */ /* 0x001fe80000100a00 */
[----:B------:R0:W-:Y:S04]  /*859e0*/  STL.64 [R1+0x98], R18 ;  /* 0x0000981201007387 */ /* 0x0001e80000100a00 */
[----:B0-----:R-:W5:Y:S04]  /*859f0*/  LDL.LU R18, [R1+0x1cf8] ;  /* 0x001cf80001127983 */ /* 0x001f680000300800 */
[----:B------:R0:W-:Y:S01]  /*85a00*/  @P3 STG.E.U16 [R6.64], R8 ;  /* 0x0000000806003986 */ /* 0x0001e2000c10150a */
[----:B----4-:R-:W-:-:S03]  /*85a10*/  ISETP.LT.AND P3, PT, R23, c[0x0][0x17c], !P0 ;  /* 0x00005f0017007a0c */ /* 0x010fc60004761270 */
[----:B------:R-:W4:Y:S01]  /*85a20*/  LDL.LU R23, [R1+0x130] ;  /* 0x0001300001177983 */ /* 0x000f220000300800 */
[----:B------:R-:W-:-:S05]  /*85a30*/  IMAD R9, R27, 0x2, R3 ;  /* 0x000000021b097824 */ /* 0x000fca00078e0203 */
[----:B------:R-:W-:-:S04]  /*85a40*/  LEA R4, P6, R9, R0, 0x1 ;  /* 0x0000000009047211 */ /* 0x000fc800078c08ff */
[----:B------:R-:W-:-:S05]  /*85a50*/  LEA.HI.X.SX32 R5, R9, R2, 0x1, P6 ;  /* 0x0000000209057211 */ /* 0x000fca00030f0eff */
[----:B------:R1:W-:Y:S04]  /*85a60*/  @P1 STG.E.U16 [R4.64], R12 ;  /* 0x0000000c04001986 */ /* 0x0003e8000c10150a */
[----:B------:R-:W2:Y:S01]  /*85a70*/  LDS.128 R4, [R26+0x800] ;  /* 0x000800001a047984 */ /* 0x000ea20000000c00 */
[----:B------:R-:W-:-:S04]  /*85a80*/  IMAD R3, R27, 0x2, R9 ;  /* 0x000000021b037824 */ /* 0x000fc800078e0209 */
[----:B------:R-:W-:Y:S01]  /*85a90*/  IMAD R10, R27, 0x2, R3 ;  /* 0x000000021b0a7824 */ /* 0x000fe200078e0203 */
[----:B0-----:R-:W-:-:S04]  /*85aa0*/  LEA R8, P6, R3, R0, 0x1 ;  /* 0x0000000003087211 */ /* 0x001fc800078c08ff */
[----:B------:R-:W-:Y:S02]  /*85ab0*/  LEA.HI.X.SX32 R9, R3, R2, 0x1, P6 ;  /* 0x0000000203097211 */ /* 0x000fe400030f0eff */
[C---:B-1----:R-:W-:Y:S02]  /*85ac0*/  LEA R12, P6, R10.reuse, R0, 0x1 ;  /* 0x000000000a0c7211 */ /* 0x042fe400078c08ff */
[----:B--2---:R-:W-:Y:S02]  /*85ad0*/  ISETP.LT.AND P4, PT, R13, c[0x0][0x17c], !P0 ;  /* 0x00005f000d007a0c */ /* 0x004fe40004781270 */
[----:B------:R-:W-:Y:S01]  /*85ae0*/  LEA.HI.X.SX32 R13, R10, R2, 0x1, P6 ;  /* 0x000000020a0d7211 */ /* 0x000fe200030f0eff */
[----:B------:R-:W-:Y:S01]  /*85af0*/  @P2 STG.E.U16 [R8.64], R11 ;  /* 0x0000000b08002986 */ /* 0x000fe2000c10150a */
[----:B------:R-:W-:-:S03]  /*85b00*/  IMAD.MOV.U32 R17, RZ, RZ, R4 ;  /* 0x000000ffff117224 */ /* 0x000fc600078e0004 */
[----:B------:R-:W-:Y:S04]  /*85b10*/  STL.64 [R1+0x80], R4 ;  /* 0x0000800401007387 */ /* 0x000fe80000100a00 */
[----:B------:R-:W-:Y:S04]  /*85b20*/  STL.64 [R1+0x88], R6 ;  /* 0x0000880601007387 */ /* 0x000fe80000100a00 */
[----:B------:R-:W0:Y:S01]  /*85b30*/  LDS.128 R4, [R24+0x800] ;  /* 0x0008000018047984 */ /* 0x000e220000000c00 */
[----:B---3--:R-:W-:-:S03]  /*85b40*/  ISETP.LT.AND P1, PT, R20, c[0x0][0x17c], !P0 ;  /* 0x00005f0014007a0c */ /* 0x008fc60004721270 */
[----:B------:R-:W2:Y:S04]  /*85b50*/  LDL.LU R20, [R1+0x134] ;  /* 0x0001340001147983 */ /* 0x000ea80000300800 */
[----:B------:R-:W-:Y:S04]  /*85b60*/  STL [R1+0x1cf0], R17 ;  /* 0x001cf01101007387 */ /* 0x000fe80000100800 */
[----:B------:R-:W-:Y:S04]  /*85b70*/  STL [R1+0x1cf4], R16 ;  /* 0x001cf41001007387 */ /* 0x000fe80000100800 */
[----:B0-----:R-:W-:Y:S04]  /*85b80*/  STL [R1+0x1ce4], R5 ;  /* 0x001ce40501007387 */ /* 0x001fe80000100800 */
[----:B------:R-:W-:Y:S04]  /*85b90*/  STL [R1+0x1cd8], R6 ;  /* 0x001cd80601007387 */ /* 0x000fe80000100800 */
[----:B------:R-:W-:Y:S01]  /*85ba0*/  STL [R1+0x1cd0], R7 ;  /* 0x001cd00701007387 */ /* 0x000fe20000100800 */
[----:B------:R-:W-:-:S05]  /*85bb0*/  IMAD R3, R27, 0x2, R10 ;  /* 0x000000021b037824 */ /* 0x000fca00078e020a */
[----:B------:R-:W-:-:S04]  /*85bc0*/  LEA R8, P6, R3, R0, 0x1 ;  /* 0x0000000003087211 */ /* 0x000fc800078c08ff */
[----:B------:R-:W-:Y:S02]  /*85bd0*/  LEA.HI.X.SX32 R9, R3, R2, 0x1, P6 ;  /* 0x0000000203097211 */ /* 0x000fe400030f0eff */
[----:B-----5:R-:W-:Y:S02]  /*85be0*/  ISETP.LT.AND P2, PT, R21, c[0x0][0x17c], !P0 ;  /* 0x00005f0015007a0c */ /* 0x020fe40004741270 */
[----:B------:R-:W3:Y:S04]  /*85bf0*/  LDL.LU R21, [R1+0x138] ;  /* 0x0001380001157983 */ /* 0x000ee80000300800 */
[----:B------:R-:W-:Y:S04]  /*85c00*/  @P5 STG.E.U16 [R12.64], R18 ;  /* 0x000000120c005986 */ /* 0x000fe8000c10150a */
[----:B------:R-:W0:Y:S04]  /*85c10*/  LDS.128 R16, [R28+0x1000] ;  /* 0x001000001c107984 */ /* 0x000e280000000c00 */
[----:B0-----:R-:W-:Y:S01]  /*85c20*/  STL.64 [R1+0x50], R16 ;  /* 0x0000501001007387 */ /* 0x001fe20000100a00 */
[----:B------:R-:W-:-:S03]  /*85c30*/  IMAD.MOV.U32 R22, RZ, RZ, R16 ;  /* 0x000000ffff167224 */ /* 0x000fc600078e0010 */
[----:B------:R-:W-:Y:S04]  /*85c40*/  STL.64 [R1+0x58], R18 ;  /* 0x0000581201007387 */ /* 0x000fe80000100a00 */
[----:B------:R-:W0:Y:S04]  /*85c50*/  LDS.128 R16, [R25+0x1000] ;  /* 0x0010000019107984 */ /* 0x000e280000000c00 */
[----:B------:R-:W-:Y:S01]  /*85c60*/  @P4 STG.E.U16 [R8.64], R15 ;  /* 0x0000000f08004986 */ /* 0x000fe2000c10150a */
[----:B----4-:R-:W-:-:S03]  /*85c70*/  ISETP.LT.AND P4, PT, R23, c[0x0][0x17c], !P0 ;  /* 0x00005f0017007a0c */ /* 0x010fc60004781270 */
[----:B------:R-:W4:Y:S04]  /*85c80*/  LDL.LU R23, [R1+0x13c] ;  /* 0x00013c0001177983 */ /* 0x000f280000300800 */
[----:B0-----:R-:W-:Y:S04]  /*85c90*/  STL.64 [R1+0x30], R16 ;  /* 0x0000301001007387 */ /* 0x001fe80000100a00 */
[----:B------:R-:W-:Y:S04]  /*85ca0*/  STL.64 [R1+0x38], R18 ;  /* 0x0000381201007387 */ /* 0x000fe80000100a00 */
[----:B------:R-:W0:Y:S04]  /*85cb0*/  LDS.128 R16, [R26+0x1000] ;  /* 0x001000001a107984 */ /* 0x000e280000000c00 */
[----:B0-----:R0:W-:Y:S04]  /*85cc0*/  STL.64 [R1+0x20], R16 ;  /* 0x0000201001007387 */ /* 0x0011e80000100a00 */
[----:B------:R-:W-:Y:S04]  /*85cd0*/  STL.64 [R1+0x28], R18 ;  /* 0x0000281201007387 */ /* 0x000fe80000100a00 */
[----:B0-----:R-:W5:Y:S01]  /*85ce0*/  LDL.LU R16, [R1+0x1cf4] ;  /* 0x001cf40001107983 */ /* 0x001f620000300800 */
[----:B------:R-:W-:-:S04]  /*85cf0*/  IMAD R11, R27, 0x2, R3 ;  /* 0x000000021b0b7824 */ /* 0x000fc800078e0203 */
[----:B------:R-:W-:Y:S01]  /*85d00*/  IMAD R3, R27, 0x2, R11 ;  /* 0x000000021b037824 */ /* 0x000fe200078e020b */
[----:B------:R-:W-:-:S04]  /*85d10*/  LEA R10, P6, R11, R0, 0x1 ;  /* 0x000000000b0a7211 */ /* 0x000fc800078c08ff */
[----:B------:R-:W-:Y:S02]  /*85d20*/  LEA.HI.X.SX32 R11, R11, R2, 0x1, P6 ;  /* 0x000000020b0b7211 */ /* 0x000fe400030f0eff */
[----:B------:R-:W-:-:S04]  /*85d30*/  LEA R8, P6, R3, R0, 0x1 ;  /* 0x0000000003087211 */ /* 0x000fc800078c08ff */
[----:B------:R-:W-:Y:S01]  /*85d40*/  LEA.HI.X.SX32 R9, R3, R2, 0x1, P6 ;  /* 0x0000000203097211 */ /* 0x000fe200030f0eff */
[----:B------:R-:W-:Y:S01]  /*85d50*/  @P3 STG.E.U16 [R10.64], R14 ;  /* 0x0000000e0a003986 */ /* 0x000fe2000c10150a */
[----:B------:R-:W-:-:S04]  /*85d60*/  IMAD R12, R27, 0x2, R3 ;  /* 0x000000021b0c7824 */ /* 0x000fc800078e0203 */
[----:B------:R-:W-:Y:S02]  /*85d70*/  IMAD R3, R27, 0x2, R12 ;  /* 0x000000021b037824 */ /* 0x000fe400078e020c */
[----:B------:R-:W2:Y:S04]  /*85d80*/  LDL.LU R27, [R1+0x140] ;  /* 0x00014000011b7983 */ /* 0x000ea80000300800 */
[----:B-----5:R-:W-:Y:S04]  /*85d90*/  @P1 STG.E.U16 [R8.64], R16 ;  /* 0x0000001008001986 */ /* 0x020fe8000c10150a */
[----:B------:R-:W0:Y:S04]  /*85da0*/  LDS.128 R8, [R24+0x1000] ;  /* 0x0010000018087984 */ /* 0x000e280000000c00 */
[----:B------:R-:W1:Y:S04]  /*85db0*/  LDS.128 R16, [R28+0x1800] ;  /* 0x001800001c107984 */ /* 0x000e680000000c00 */
[----:B0-----:R0:W-:Y:S04]  /*85dc0*/  STL [R1+0x1ce0], R9 ;  /* 0x001ce00901007387 */ /* 0x0011e80000100800 */
[----:B------:R-:W-:Y:S01]  /*85dd0*/  STL [R1+0x1cdc], R10 ;  /* 0x001cdc0a01007387 */ /* 0x000fe20000100800 */
[----:B-1----:R-:W-:-:S03]  /*85de0*/  IMAD.MOV.U32 R6, RZ, RZ, R17 ;  /* 0x000000ffff067224 */ /* 0x002fc600078e0011 */
[----:B------:R1:W-:Y:S04]  /*85df0*/  STL [R1+0x1cd4], R11 ;  /* 0x001cd40b01007387 */ /* 0x0003e80000100800 */
[----:B0-----:R-:W5:Y:S04]  /*85e00*/  LDL.LU R9, [R1+0x20] ;  /* 0x0000200001097983 */ /* 0x001f680000300800 */
[----:B------:R0:W-:Y:S04]  /*85e10*/  STL [R1], R16 ;  /* 0x0000001001007387 */ /* 0x0001e80000100800 */
[----:B------:R-:W-:Y:S04]  /*85e20*/  STL [R1+0xc], R19 ;  /* 0x00000c1301007387 */ /* 0x000fe80000100800 */
[----:B------:R-:W4:Y:S01]  /*85e30*/  LDL.LU R17, [R1+0x1cf0] ;  /* 0x001cf00001117983 */ /* 0x000f220000300800 */
[C---:B------:R-:W-:Y:S01]  /*85e40*/  LEA R14, P6, R12.reuse, R0, 0x1 ;  /* 0x000000000c0e7211 */ /* 0x040fe200078c08ff */
[----:B-1----:R-:W-:Y:S01]  /*85e50*/  IMAD.MOV.U32 R11, RZ, RZ, c[0x0][0x198] ;  /* 0x00006600ff0b7624 */ /* 0x002fe200078e00ff */
[----:B------:R-:W-:Y:S01]  /*85e60*/  ISETP.LT.AND P5, PT, R29, c[0x0][0x17c], !P0 ;  /* 0x00005f001d007a0c */ /* 0x000fe200047a1270 */
[----:B------:R-:W-:Y:S01]  /*85e70*/  IMAD.MOV.U32 R7, RZ, RZ, R18 ;  /* 0x000000ffff077224 */ /* 0x000fe200078e0012 */
[----:B------:R-:W-:Y:S01]  /*85e80*/  LEA.HI.X.SX32 R15, R12, R2, 0x1, P6 ;  /* 0x000000020c0f7211 */ /* 0x000fe200030f0eff */
[----:B0-----:R-:W-:Y:S01]  /*85e90*/  IMAD R16, R11, 0x2, R3 ;  /* 0x000000020b107824 */ /* 0x001fe200078e0203 */
[----:B------:R-:W-:Y:S01]  /*85ea0*/  LEA R12, P6, R3, R0, 0x1 ;  /* 0x00000000030c7211 */ /* 0x000fe200078c08ff */
[----:B------:R-:W5:Y:S01]  /*85eb0*/  LDL.LU R28, [R1+0x148] ;  /* 0x00014800011c7983 */ /* 0x000f620000300800 */
[----:B--2---:R-:W-:-:S02]  /*85ec0*/  ISETP.LT.AND P3, PT, R20, c[0x0][0x17c], !P0 ;  /* 0x00005f0014007a0c */ /* 0x004fc40004761270 */
[----:B------:R-:W-:Y:S01]  /*85ed0*/  LEA.HI.X.SX32 R13, R3, R2, 0x1, P6 ;  /* 0x00000002030d7211 */ /* 0x000fe200030f0eff */
[----:B------:R-:W-:Y:S01]  /*85ee0*/  IMAD R3, R11, 0x2, R16 ;  /* 0x000000020b037824 */ /* 0x000fe200078e0210 */
[C---:B------:R-:W-:Y:S01]  /*85ef0*/  LEA R20, P6, R16.reuse, R0, 0x1 ;  /* 0x0000000010147211 */ /* 0x040fe200078c08ff */
[----:B------:R-:W-:Y:S01]  /*85f00*/  STL [R1+0x1cec], R7 ;  /* 0x001cec0701007387 */ /* 0x000fe20000100800 */
[----:B---3--:R-:W-:Y:S02]  /*85f10*/  ISETP.LT.AND P1, PT, R21, c[0x0][0x17c], !P0 ;  /* 0x00005f0015007a0c */ /* 0x008fe40004721270 */
[----:B------:R-:W-:Y:S01]  /*85f20*/  LEA.HI.X.SX32 R21, R16, R2, 0x1, P6 ;  /* 0x0000000210157211 */ /* 0x000fe200030f0eff */
[----:B------:R0:W-:Y:S04]  /*85f30*/  STL [R1+0x1ce8], R6 ;  /* 0x001ce80601007387 */ /* 0x0001e80000100800 */
[----:B0-----:R-:W2:Y:S04]  /*85f40*/  LDL R6, [R1+0x30] ;  /* 0x0000300001067983 */ /* 0x001ea80000100800 */
[----:B------:R-:W3:Y:S04]  /*85f50*/  LDL.LU R10, [R1+0x150] ;  /* 0x00015000010a7983 */ /* 0x000ee80000300800 */
[----:B------:R-:W3:Y:S04]  /*85f60*/  LDL.LU R7, [R1] ;  /* 0x0000000001077983 */ /* 0x000ee80000300800 */
[----:B------:R-:W3:Y:S04]  /*85f70*/  LDL.LU R5, [R1+0x154] ;  /* 0x0001540001057983 */ /* 0x000ee80000300800 */
[----:B------:R-:W3:Y:S04]  /*85f80*/  LDL.LU R29, [R1+0x158] ;  /* 0x00015800011d7983 */ /* 0x000ee80000300800 */
[----:B----4-:R-:W-:Y:S04]  /*85f90*/  @P2 STG.E.U16 [R14.64], R17 ;  /* 0x000000110e002986 */ /* 0x010fe8000c10150a */
[----:B------:R0:W-:Y:S04]  /*85fa0*/  LDS.128 R16, [R26+0x1800] ;  /* 0x001800001a107984 */ /* 0x0001e80000000c00 */
[----:B------:R-:W-:Y:S01]  /*85fb0*/  @P5 STG.E.U16 [R12.64], R4 ;  /* 0x000000040c005986 */ /* 0x000fe2000c10150a */
[----:B------:R-:W-:-:S02]  /*85fc0*/  ISETP.LT.AND P5, PT, R27, c[0x0][0x17c], !P0 ;  /* 0x00005f001b007a0c */ /* 0x000fc400047a1270 */
[C---:B0-----:R-:W-:Y:S01]  /*85fd0*/  LEA R26, P6, R3.reuse, R0, 0x1 ;  /* 0x00000000031a7211 */ /* 0x041fe200078c08ff */
[----:B------:R0:W1:Y:S03]  /*85fe0*/  LDS.128 R12, [R25+0x1800] ;  /* 0x00180000190c7984 */ /* 0x0000660000000c00 */
[----:B------:R-:W-:Y:S01]  /*85ff0*/  LEA.HI.X.SX32 R27, R3, R2, 0x1, P6 ;  /* 0x00000002031b7211 */ /* 0x000fe200030f0eff */
[----:B0-----:R-:W-:Y:S02]  /*86000*/  IMAD R25, R11, 0x2, R3 ;  /* 0x000000020b197824 */ /* 0x001fe400078e0203 */
[----:B------:R-:W4:Y:S01]  /*86010*/  LDL.LU R3, [R1+0x144] ;  /* 0x0001440001037983 */ /* 0x000f220000300800 */
[----:B------:R-:W-:-:S03]  /*86020*/  ISETP.LT.AND P2, PT, R23, c[0x0][0x17c], !P0 ;  /* 0x00005f0017007a0c */ /* 0x000fc60004741270 */
[----:B------:R-:W-:Y:S04]  /*86030*/  @P4 STG.E.U16 [R20.64], R22 ;  /* 0x0000001614004986 */ /* 0x000fe8000c10150a */
[----:B------:R0:W1:Y:S04]  /*86040*/  LDS.128 R20, [R24+0x1800] ;  /* 0x0018000018147984 */ /* 0x0000680000000c00 */
[----:B--2---:R2:W-:Y:S01]  /*86050*/  @P3 STG.E.U16 [R26.64], R6 ;  /* 0x000000061a003986 */ /* 0x0045e2000c10150a */
[----:B0-----:R-:W-:Y:S02]  /*86060*/  LEA R24, P6, R25, R0, 0x1 ;  /* 0x0000000019187211 */ /* 0x001fe400078c08ff */
[----:B-----5:R-:W-:Y:S01]  /*86070*/  ISETP.LT.AND P3, PT, R28, c[0x0][0x17c], !P0 ;  /* 0x00005f001c007a0c */ /* 0x020fe20004761270 */
[----:B--2---:R-:W2:Y:S01]  /*86080*/  LDL.LU R6, [R1+0x40] ;  /* 0x0000400001067983 */ /* 0x004ea20000300800 */
[----:B----4-:R-:W-:Y:S01]  /*86090*/  ISETP.LT.AND P4, PT, R3, c[0x0][0x17c], !P0 ;  /* 0x00005f0003007a0c */ /* 0x010fe20004781270 */
[----:B------:R-:W-:Y:S01]  /*860a0*/  IMAD R3, R11, 0x2, R25 ;  /* 0x000000020b037824 */ /* 0x000fe200078e0219 */
[----:B------:R-:W-:-:S04]  /*860b0*/  LEA.HI.X.SX32 R25, R25, R2, 0x1, P6 ;  /* 0x0000000219197211 */ /* 0x000fc800030f0eff */
[----:B------:R-:W-:Y:S01]  /*860c0*/  LEA R26, P6, R3, R0, 0x1 ;  /* 0x00000000031a7211 */ /* 0x000fe200078c08ff */
[----:B------:R-:W-:-:S03]  /*860d0*/  IMAD R28, R11, 0x2, R3 ;  /* 0x000000020b1c7824 */ /* 0x000fc600078e0203 */
[----:B------:R-:W-:Y:S02]  /*860e0*/  LEA.HI.X.SX32 R27, R3, R2, 0x1, P6 ;  /* 0x00000002031b7211 */ /* 0x000fe400030f0eff */
[----:B------:R-:W4:Y:S04]  /*860f0*/  LDL.LU R3, [R1+0x14c] ;  /* 0x00014c0001037983 */ /* 0x000f280000300800 */
[----:B------:R0:W-:Y:S04]  /*86100*/  @P1 STG.E.U16 [R24.64], R9 ;  /* 0x0000000918001986 */ /* 0x0001e8000c10150a */
[----:B------:R5:W-:Y:S01]  /*86110*/  @P2 STG.E.U16 [R26.64], R8 ;  /* 0x000000081a002986 */ /* 0x000be2000c10150a */
[----:B0-----:R-:W-:-:S04]  /*86120*/  LEA R24, P6, R28, R0, 0x1 ;  /* 0x000000001c187211 */ /* 0x001fc800078c08ff */
[----:B------:R-:W-:-:S05]  /*86130*/  LEA.HI.X.SX32 R25, R28, R2, 0x1, P6 ;  /* 0x000000021c197211 */ /* 0x000fca00030f0eff */
[----:B---3--:R0:W-:Y:S01]  /*86140*/  @P5 STG.E.U16 [R24.64], R7 ;  /* 0x0000000718005986 */ /* 0x0081e2000c10150a */
[----:B------:R-:W-:Y:S02]  /*86150*/  ISETP.LT.AND P5, PT, R5, c[0x0][0x17c], !P0 ;  /* 0x00005f0005007a0c */ /* 0x000fe400047a1270 */
[----:B------:R-:W-:Y:S01]  /*86160*/  ISETP.LT.AND P2, PT, R10, c[0x0][0x17c], !P0 ;  /* 0x00005f000a007a0c */ /* 0x000fe20004741270 */
[----:B------:R-:W3:Y:S01]  /*86170*/  LDL.LU R5, [R1+0x16c] ;  /* 0x00016c0001057983 */ /* 0x000ee20000300800 */
[----:B----4-:R-:W-:Y:S01]  /*86180*/  ISETP.LT.AND P1, PT, R3, c[0x0][0x17c], !P0 ;  /* 0x00005f0003007a0c */ /* 0x010fe20004721270 */
[----:B------:R-:W-:-:S04]  /*86190*/  IMAD R3, R11, 0x2, R28 ;  /* 0x000000020b037824 */ /* 0x000fc800078e021c */
[----:B------:R-:W-:Y:S01]  /*861a0*/  IMAD R28, R11, 0x2, R3 ;  /* 0x000000020b1c7824 */ /* 0x000fe200078e0203 */
[----:B-----5:R-:W-:-:S04]  /*861b0*/  LEA R26, P6, R3, R0, 0x1 ;  /* 0x00000000031a7211 */ /* 0x020fc800078c08ff */
[----:B------:R-:W-:Y:S01]  /*861c0*/  LEA.HI.X.SX32 R27, R3, R2, 0x1, P6 ;  /* 0x00000002031b7211 */ /* 0x000fe200030f0eff */
[----:B------:R-:W-:Y:S01]  /*861d0*/  IMAD R3, R11, 0x2, R28 ;  /* 0x000000020b037824 */ /* 0x000fe200078e021c */
[----:B0-----:R-:W-:-:S03]  /*861e0*/  LEA R24, P6, R28, R0, 0x1 ;  /* 0x000000001c187211 */ /* 0x001fc600078c08ff */
[----:B-1----:R0:W-:Y:S01]  /*861f0*/  @P4 STG.E.U16 [R26.64], R12 ;  /* 0x0000000c1a004986 */ /* 0x0021e2000c10150a */
[----:B------:R-:W-:Y:S02]  /*86200*/  LEA.HI.X.SX32 R25, R28, R2, 0x1, P6 ;  /* 0x000000021c197211 */ /* 0x000fe400030f0eff */
[----:B------:R-:W-:Y:S01]  /*86210*/  ISETP.LT.AND P4, PT, R29, c[0x0][0x17c], !P0 ;  /* 0x00005f001d007a0c */ /* 0x000fe20004781270 */
[----:B------:R-:W4:Y:S01]  /*86220*/  LDL.LU R28, [R1+0x15c] ;  /* 0x00015c00011c7983 */ /* 0x000f220000300800 */
[----:B------:R-:W-:-:S03]  /*86230*/  IMAD R29, R11, 0x2, R3 ;  /* 0x000000020b1d7824 */ /* 0x000fc600078e0203 */
[----:B------:R-:W5:Y:S01]  /*86240*/  LDL.LU R10, [R1+0xa0] ;  /* 0x0000a000010a7983 */ /* 0x000f620000300800 */
[----:B0-----:R-:W-:-:S03]  /*86250*/  LEA R26, P6, R3, R0, 0x1 ;  /* 0x00000000031a7211 */ /* 0x001fc600078c08ff */
[----:B------:R0:W-:Y:S01]  /*86260*/  @P3 STG.E.U16 [R24.64], R16 ;  /* 0x0000001018003986 */ /* 0x0001e2000c10150a */
[----:B------:R-:W-:-:S03]  /*86270*/  LEA.HI.X.SX32 R27, R3, R2, 0x1, P6 ;  /* 0x00000002031b7211 */ /* 0x000fc600030f0eff */
[----:B------:R-:W2:Y:S04]  /*86280*/  LDL.LU R3, [R1+0x60] ;  /* 0x0000600001037983 */ /* 0x000ea80000300800 */
[----:B0-----:R-:W2:Y:S01]  /*86290*/  LDL.LU R25, [R1+0x160] ;  /* 0x0001600001197983 */ /* 0x001ea20000300800 */
[----:B------:R-:W-:-:S03]  /*862a0*/  LEA R24, P6, R29, R0, 0x1 ;  /* 0x000000001d187211 */ /* 0x000fc600078c08ff */
[----:B------:R0:W-:Y:S01]  /*862b0*/  @P1 STG.E.U16 [R26.64], R20 ;  /* 0x000000141a001986 */ /* 0x0001e2000c10150a */
[----:B----4-:R-:W-:Y:S01]  /*862c0*/  ISETP.LT.AND P3, PT, R28, c[0x0][0x17c], !P0 ;  /* 0x00005f001c007a0c */ /* 0x010fe20004761270 */
[----:B------:R-:W-:Y:S01]  /*862d0*/  IMAD R28, R11, 0x2, R29 ;  /* 0x000000020b1c7824 */ /* 0x000fe200078e021d */
[----:B--2---:R-:W-:Y:S02]  /*862e0*/  ISETP.LT.AND P1, PT, R25, c[0x0][0x17c], !P0 ;  /* 0x00005f0019007a0c */ /* 0x004fe40004721270 */
[----:B------:R-:W-:Y:S02]  /*862f0*/  LEA.HI.X.SX32 R25, R29, R2, 0x1, P6 ;  /* 0x000000021d197211 */ /* 0x000fe400030f0eff */
[----:B------:R-:W2:Y:S01]  /*86300*/  LDL.LU R29, [R1+0x164] ;  /* 0x00016400011d7983 */ /* 0x000ea20000300800 */
[----:B0-----:R-:W-:Y:S02]  /*86310*/  LEA R26, P6, R28, R0, 0x1 ;  /* 0x000000001c1a7211 */ /* 0x001fe400078c08ff */
[----:B------:R-:W-:-:S02]  /*86320*/  PRMT R4, R3, 0x7632, R4 ;  /* 0x0000763203047816 */ /* 0x000fc40000000004 */
[----:B------:R-:W-:Y:S02]  /*86330*/  PRMT R8, R6, 0x7632, R8 ;  /* 0x0000763206087816 */ /* 0x000fe40000000008 */
[----:B------:R-:W-:Y:S01]  /*86340*/  LEA.HI.X.SX32 R27, R28, R2, 0x1, P6 ;  /* 0x000000021c1b7211 */ /* 0x000fe200030f0eff */
[----:B------:R-:W4:Y:S01]  /*86350*/  LDL.LU R6, [R1+0x174] ;  /* 0x0001740001067983 */ /* 0x000f220000300800 */
[----:B------:R-:W-:-:S03]  /*86360*/  IMAD R3, R11, 0x2, R28 ;  /* 0x000000020b037824 */ /* 0x000fc600078e021c */
[----:B------:R-:W-:Y:S04]  /*86370*/  @P2 STG.E.U16 [R24.64], R4 ;  /* 0x0000000418002986 */ /* 0x000fe8000c10150a */
[----:B------:R-:W3:Y:S04]  /*86380*/  LDL.LU R28, [R1+0x168] ;  /* 0x00016800011c7983 */ /* 0x000ee80000300800 */
[----:B------:R0:W-:Y:S01]  /*86390*/  @P5 STG.E.U16 [R26.64], R8 ;  /* 0x000000081a005986 */ /* 0x0001e2000c10150a */
[----:B--2---:R-:W-:-:S03]  /*863a0*/  ISETP.LT.AND P2, PT, R29, c[0x0][0x17c], !P0 ;  /* 0x00005f001d007a0c */ /* 0x004fc60004741270 */
[----:B------:R-:W2:Y:S04]  /*863b0*/  LDL.LU R29, [R1+0x80] ;  /* 0x00008000011d7983 */ /* 0x000ea80000300800 */
[----:B0-----:R-:W2:Y:S01]  /*863c0*/  LDL.LU R26, [R1+0x70] ;  /* 0x00007000011a7983 */ /* 0x001ea20000300800 */
[----:B------:R-:W-:Y:S01]  /*863d0*/  LEA R24, P6, R3, R0, 0x1 ;  /* 0x0000000003187211 */ /* 0x000fe200078c08ff */
[----:B------:R-:W-:-:S03]  /*863e0*/  IMAD R27, R11, 0x2, R3 ;  /* 0x000000020b1b7824 */ /* 0x000fc600078e0203 */
[----:B------:R-:W-:Y:S02]  /*863f0*/  LEA.HI.X.SX32 R25, R3, R2, 0x1, P6 ;  /* 0x0000000203197211 */ /* 0x000fe400030f0eff */
[----:B--2---:R-:W-:-:S05]  /*86400*/  PRMT R3, R26, 0x7632, R3 ;  /* 0x000076321a037816 */ /* 0x004fca0000000003 */
[----:B------:R0:W-:Y:S04]  /*86410*/  @P4 STG.E.U16 [R24.64], R3 ;  /* 0x0000000318004986 */ /* 0x0001e8000c10150a */
[----:B0-----:R-:W2:Y:S01]  /*86420*/  LDL.LU R3, [R1+0x10] ;  /* 0x0000100001037983 */ /* 0x001ea20000300800 */
[----:B---3--:R-:W-:Y:S01]  /*86430*/  ISETP.LT.AND P5, PT, R28, c[0x0][0x17c], !P0 ;  /* 0x00005f001c007a0c */ /* 0x008fe200047a1270 */
[----:B------:R-:W-:Y:S01]  /*86440*/  IMAD R28, R11, 0x2, R27 ;  /* 0x000000020b1c7824 */ /* 0x000fe200078e021b */
[----:B------:R-:W-:-:S04]  /*86450*/  LEA R26, P6, R27, R0, 0x1 ;  /* 0x000000001b1a7211 */ /* 0x000fc800078c08ff */
[----:B------:R-:W-:Y:S02]  /*86460*/  LEA.HI.X.SX32 R27, R27, R2, 0x1, P6 ;  /* 0x000000021b1b7211 */ /* 0x000fe400030f0eff */
[----:B------:R-:W-:Y:S02]  /*86470*/  LEA R24, P6, R28, R0, 0x1 ;  /* 0x000000001c187211 */ /* 0x000fe400078c08ff */
[----:B------:R-:W-:Y:S02]  /*86480*/  ISETP.LT.AND P4, PT, R5, c[0x0][0x17c], !P0 ;  /* 0x00005f0005007a0c */ /* 0x000fe40004781270 */
[----:B------:R-:W3:Y:S01]  /*86490*/  LDL.LU R5, [R1+0x17c] ;  /* 0x00017c0001057983 */ /* 0x000ee20000300800 */
[----:B-----5:R-:W-:Y:S02]  /*864a0*/  PRMT R8, R10, 0x7632, R8 ;  /* 0x000076320a087816 */ /* 0x020fe40000000008 */
[----:B------:R-:W-:Y:S01]  /*864b0*/  LEA.HI.X.SX32 R25, R28, R2, 0x1, P6 ;  /* 0x000000021c197211 */ /* 0x000fe200030f0eff */
[----:B------:R-:W5:Y:S01]  /*864c0*/  LDL.LU R10, [R1+0x180] ;  /* 0x00018000010a7983 */ /* 0x000f620000300800 */
[----:B--2---:R-:W-:Y:S01]  /*864d0*/  PRMT R4, R3, 0x7632, R4 ;  /* 0x0000763203047816 */ /* 0x004fe20000000004 */
[----:B------:R-:W-:-:S02]  /*864e0*/  IMAD R3, R11, 0x2, R28 ;  /* 0x000000020b037824 */ /* 0x000fc400078e021c */
[----:B------:R-:W2:Y:S04]  /*864f0*/  LDL.LU R28, [R1+0x170] ;  /* 0x00017000011c7983 */ /* 0x000ea80000300800 */
[----:B------:R-:W-:Y:S04]  /*86500*/  @P3 STG.E.U16 [R26.64], R4 ;  /* 0x000000041a003986 */ /* 0x000fe8000c10150a */
[----:B------:R0:W-:Y:S01]  /*86510*/  @P1 STG.E.U16 [R24.64], R8 ;  /* 0x0000000818001986 */ /* 0x0001e2000c10150a */
[----:B--2---:R-:W-:-:S03]  /*86520*/  ISETP.LT.AND P3, PT, R28, c[0x0][0x17c], !P0 ;  /* 0x00005f001c007a0c */ /* 0x004fc60004761270 */
[----:B------:R-:W2:Y:S04]  /*86530*/  LDL.LU R28, [R1+0x30] ;  /* 0x00003000011c7983 */ /* 0x000ea80000300800 */
[----:B0-----:R-:W2:Y:S01]  /*86540*/  LDL.LU R24, [R1+0x90] ;  /* 0x0000900001187983 */ /* 0x001ea20000300800 */
[----:B------:R-:W-:-:S04]  /*86550*/  LEA R26, P6, R3, R0, 0x1 ;  /* 0x00000000031a7211 */ /* 0x000fc800078c08ff */
[----:B------:R-:W-:Y:S02]  /*86560*/  LEA.HI.X.SX32 R27, R3, R2, 0x1, P6 ;  /* 0x00000002031b7211 */ /* 0x000fe400030f0eff */
[----:B----4-:R-:W-:Y:S02]  /*86570*/  ISETP.LT.AND P1, PT, R6, c[0x0][0x17c], !P0 ;  /* 0x00005f0006007a0c */ /* 0x010fe40004721270 */
[----:B------:R-:W4:Y:S01]  /*86580*/  LDL.LU R6, [R1+0x188] ;  /* 0x0001880001067983 */ /* 0x000f220000300800 */
[----:B--2---:R-:W-:-:S05]  /*86590*/  PRMT R4, R24, 0x7632, R4 ;  /* 0x0000763218047816 */ /* 0x004fca0000000004 */
[----:B------:R0:W-:Y:S04]  /*865a0*/  @P2 STG.E.U16 [R26.64], R4 ;  /* 0x000000041a002986 */ /* 0x0001e8000c10150a */
[----:B0-----:R-:W2:Y:S01]  /*865b0*/  LDL.LU R27, [R1+0x178] ;  /* 0x00017800011b7983 */ /* 0x001ea20000300800 */
[----:B------:R-:W-:-:S04]  /*865c0*/  IMAD R25, R11, 0x2, R3 ;  /* 0x000000020b197824 */ /* 0x000fc800078e0203 */
[----:B------:R-:W-:Y:S01]  /*865d0*/  IMAD R3, R11, 0x2, R25 ;  /* 0x000000020b037824 */ /* 0x000fe200078e0219 */
[----:B------:R-:W-:-:S04]  /*865e0*/  LEA R24, P6, R25, R0, 0x1 ;  /* 0x0000000019187211 */ /* 0x000fc800078c08ff */
[----:B------:R-:W-:Y:S02]  /*865f0*/  LEA.HI.X.SX32 R25, R25, R2, 0x1, P6 ;  /* 0x0000000219197211 */ /* 0x000fe400030f0eff */
[----:B------:R-:W-:Y:S02]  /*86600*/  LEA R26, P6, R3, R0, 0x1 ;  /* 0x00000000031a7211 */ /* 0x000fe400078c08ff */
[----:B------:R-:W-:Y:S02]  /*86610*/  PRMT R8, R29, 0x7632, R8 ;  /* 0x000076321d087816 */ /* 0x000fe40000000008 */
[----:B------:R-:W-:Y:S01]  /*86620*/  PRMT R12, R4, 0x7632, R12 ;  /* 0x00007632040c7816 */ /* 0x000fe2000000000c */
[----:B------:R-:W3:Y:S01]  /*86630*/  LDL.LU R29, [R1+0x18c] ;  /* 0x00018c00011d7983 */ /* 0x000ee20000300800 */
[----:B------:R-:W-:Y:S01]  /*86640*/  IMAD R4, R11, 0x2, R3 ;  /* 0x000000020b047824 */ /* 0x000fe200078e0203 */
[----:B--2---:R-:W-:Y:S02]  /*86650*/  ISETP.LT.AND P2, PT, R27, c[0x0][0x17c], !P0 ;  /* 0x00005f001b007a0c */ /* 0x004fe40004741270 */
[----:B------:R-:W-:-:S02]  /*86660*/  LEA.HI.X.SX32 R27, R3, R2, 0x1, P6 ;  /* 0x00000002031b7211 */ /* 0x000fc400030f0eff */
[----:B------:R-:W2:Y:S04]  /*86670*/  LDL.LU R3, [R1+0x50] ;  /* 0x0000500001037983 */ /* 0x000ea80000300800 */
[----:B------:R0:W-:Y:S04]  /*86680*/  @P5 STG.E.U16 [R24.64], R8 ;  /* 0x0000000818005986 */ /* 0x0001e8000c10150a */
[----:B------:R1:W-:Y:S01]  /*86690*/  @P4 STG.E.U16 [R26.64], R12 ;  /* 0x0000000c1a004986 */ /* 0x0003e2000c10150a */
[----:B0-----:R-:W-:Y:S01]  /*866a0*/  LEA R24, P6, R4, R0, 0x1 ;  /* 0x0000000004187211 */ /* 0x001fe200078c08ff */
[----:B-1----:R-:W-:-:S03]  /*866b0*/  IMAD R27, R11, 0x2, R4 ;  /* 0x000000020b1b7824 */ /* 0x002fc600078e0204 */
[----:B------:R-:W-:Y:S02]  /*866c0*/  LEA.HI.X.SX32 R25, R4, R2, 0x1, P6 ;  /* 0x0000000204197211 */ /* 0x000fe400030f0eff */
[----:B---3--:R-:W-:Y:S02]  /*866d0*/  ISETP.LT.AND P5, PT, R5, c[0x0][0x17c], !P0 ;  /* 0x00005f0005007a0c */ /* 0x008fe400047a1270 */
[----:B------:R-:W3:Y:S01]  /*866e0*/  LDL.LU R5, [R1+0x190] ;  /* 0x0001900001057983 */ /* 0x000ee20000300800 */
[----:B-----5:R-:W-:-:S03]  /*866f0*/  ISETP.LT.AND P4, PT, R10, c[0x0][0x17c], !P0 ;  /* 0x00005f000a007a0c */ /* 0x020fc60004781270 */
[----:B------:R-:W5:Y:S01]  /*86700*/  LDL.LU R10, [R1+0x194] ;  /* 0x00019400010a7983 */ /* 0x000f620000300800 */
[----:B--2---:R-:W-:-:S05]  /*86710*/  PRMT R4, R3, 0x7632, R4 ;  /* 0x0000763203047816 */ /* 0x004fca0000000004 */
[----:B------:R0:W-:Y:S04]  /*86720*/  @P3 STG.E.U16 [R24.64], R4 ;  /* 0x0000000418003986 */ /* 0x0001e8000c10150a */
[----:B0-----:R-:W2:Y:S01]  /*86730*/  LDL.LU R25, [R1+0x184] ;  /* 0x0001840001197983 */ /* 0x001ea20000300800 */
[----:B------:R-:W-:Y:S01]  /*86740*/  IMAD R3, R11, 0x2, R27 ;  /* 0x000000020b037824 */ /* 0x000fe200078e021b */
[----:B------:R-:W-:Y:S02]  /*86750*/  LEA R26, P6, R27, R0, 0x1 ;  /* 0x000000001b1a7211 */ /* 0x000fe400078c08ff */
[----:B------:R-:W-:Y:S01]  /*86760*/  PRMT R8, R28, 0x7632, R8 ;  /* 0x000076321c087816 */ /* 0x000fe20000000008 */
[----:B------:R-:W-:Y:S01]  /*86770*/  IMAD R4, R11, 0x2, R3 ;  /* 0x000000020b047824 */ /* 0x000fe200078e0203 */
[----:B------:R-:W-:-:S02]  /*86780*/  LEA.HI.X.SX32 R27, R27, R2, 0x1, P6 ;  /* 0x000000021b1b7211 */ /* 0x000fc400030f0eff */
[----:B------:R-:W-:-:S03]  /*86790*/  LEA R24, P6, R3, R0, 0x1 ;  /* 0x0000000003187211 */ /* 0x000fc600078c08ff */
[----:B------:R0:W-:Y:S01]  /*867a0*/  @P1 STG.E.U16 [R26.64], R8 ;  /* 0x000000081a001986 */ /* 0x0001e2000c10150a */
[----:B------:R-:W-:Y:S02]  /*867b0*/  PRMT R12, R9, 0x7632, R12 ;  /* 0x00007632090c7816 */ /* 0x000fe4000000000c */
[----:B----4-:R-:W-:Y:S01]  /*867c0*/  ISETP.LT.AND P1, PT, R6, c[0x0][0x17c], !P0 ;  /* 0x00005f0006007a0c */ /* 0x010fe20004721270 */
[----:B------:R-:W4:Y:S04]  /*867d0*/  LDL.LU R9, [R1+0x198] ;  /* 0x0001980001097983 */ /* 0x000f280000300800 */
[----:B------:R-:W4:Y:S01]  /*867e0*/  LDL.LU R6, [R1+0x19c] ;  /* 0x00019c0001067983 */ /* 0x000f220000300800 */
[----:B0-----:R-:W-:Y:S02]  /*867f0*/  PRMT R8, R8, 0x7632, R8 ;  /* 0x0000763208087816 */ /* 0x001fe40000000008 */
[----:B--2---:R-:W-:-:S02]  /*86800*/  ISETP.LT.AND P3, PT, R25, c[0x0][0x17c], !P0 ;  /* 0x00005f0019007a0c */ /* 0x004fc40004761270 */
[----:B------:R-:W-:Y:S02]  /*86810*/  LEA.HI.X.SX32 R25, R3, R2, 0x1, P6 ;  /* 0x0000000203197211 */ /* 0x000fe400030f0eff */
[----:B------:R-:W-:-:S04]  /*86820*/  LEA R26, P6, R4, R0, 0x1 ;  /* 0x00000000041a7211 */ /* 0x000fc800078c08ff */
[----:B------:R-:W-:Y:S01]  /*86830*/  LEA.HI.X.SX32 R27, R4, R2, 0x1, P6 ;  /* 0x00000002041b7211 */ /* 0x000fe200030f0eff */
[----:B------:R0:W-:Y:S04]  /*86840*/  @P2 STG.E.U16 [R24.64], R12 ;  /* 0x0000000c18002986 */ /* 0x0001e8000c10150a */
[----:B------:R1:W-:Y:S01]  /*86850*/  @P5 STG.E.U16 [R26.64], R8 ;  /* 0x000000081a005986 */ /* 0x0003e2000c10150a */
[----:B---3--:R-:W-:-:S03]  /*86860*/  ISETP.LT.AND P5, PT, R5, c[0x0][0x17c], !P0 ;  /* 0x00005f0005007a0c */ /* 0x008fc600047a1270 */
[----:B------:R-:W2:Y:S01]  /*86870*/  LDL.LU R5, [R1+0x1a0] ;  /* 0x0001a00001057983 */ /* 0x000ea20000300800 */
[----:B0-----:R-:W-:-:S04]  /*86880*/  IMAD R25, R11, 0x2, R4 ;  /* 0x000000020b197824 */ /* 0x001fc800078e0204 */
[----:B------:R-:W-:Y:S01]  /*86890*/  IMAD R3, R11, 0x2, R25 ;  /* 0x000000020b037824 */ /* 0x000fe200078e0219 */
[----:B------:R-:W-:Y:S02]  /*868a0*/  LEA R24, P6, R25, R0, 0x1 ;  /* 0x0000000019187211 */ /* 0x000fe400078c08ff */
[----:B-1----:R-:W-:Y:S01]  /*868b0*/  PRMT R8, R7, 0x7632, R8 ;  /* 0x0000763207087816 */ /* 0x002fe20000000008 */
[----:B------:R-:W-:Y:S01]  /*868c0*/  IMAD R4, R11, 0x2, R3 ;  /* 0x000000020b047824 */ /* 0x000fe200078e0203 */
[----:B------:R-:W-:Y:S01]  /*868d0*/  LEA.HI.X.SX32 R25, R25, R2, 0x1, P6 ;  /* 0x0000000219197211 */ /* 0x000fe200030f0eff */
[----:B------:R-:W3:Y:S01]  /*868e0*/  LDL R7, [R1+0x44] ;  /* 0x0000440001077983 */ /* 0x000ee20000100800 */
[C---:B------:R-:W-:Y:S02]  /*868f0*/  LEA R26, P6, R3.reuse, R0, 0x1 ;  /* 0x00000000031a7211 */ /* 0x040fe400078c08ff */
[----:B------:R-:W-:Y:S01]  /*86900*/  PRMT R12, R12, 0x7632, R12 ;  /* 0x000076320c0c7816 */ /* 0x000fe2000000000c */
[----:B------:R0:W-:Y:S01]  /*86910*/  @P4 STG.E.U16 [R24.64], R8 ;  /* 0x0000000818004986 */ /* 0x0001e2000c10150a */
[----:B------:R-:W-:-:S02]  /*86920*/  LEA.HI.X.SX32 R27, R3, R2, 0x1, P6 ;  /* 0x00000002031b7211 */ /* 0x000fc400030f0eff */
[----:B------:R-:W-:Y:S01]  /*86930*/  ISETP.LT.AND P2, PT, R29, c[0x0][0x17c], !P0 ;  /* 0x00005f001d007a0c */ /* 0x000fe20004741270 */
[----:B------:R-:W3:Y:S01]  /*86940*/  LDL.LU R28, [R1+0x1b4] ;  /* 0x0001b400011c7983 */ /* 0x000ee20000300800 */
[----:B------:R-:W-:-:S03]  /*86950*/  PRMT R16, R16, 0x7632, R16 ;  /* 0x0000763210107816 */ /* 0x000fc60000000010 */
[----:B------:R1:W-:Y:S01]  /*86960*/  @P3 STG.E.U16 [R26.64], R12 ;  /* 0x0000000c1a003986 */ /* 0x0003e2000c10150a */
[----:B0-----:R-:W-:Y:S01]  /*86970*/  LEA R24, P6, R4, R0, 0x1 ;  /* 0x0000000004187211 */ /* 0x001fe200078c08ff */
[----:B------:R-:W-:-:S03]  /*86980*/  IMAD R8, R11, 0x2, R4 ;  /* 0x000000020b087824 */ /* 0x000fc600078e0204 */
[----:B------:R-:W-:Y:S01]  /*86990*/  LEA.HI.X.SX32 R25, R4, R2, 0x1, P6 ;  /* 0x0000000204197211 */ /* 0x000fe200030f0eff */
[----:B------:R-:W-:Y:S01]  /*869a0*/  IMAD R3, R11, 0x2, R8 ;  /* 0x000000020b037824 */ /* 0x000fe200078e0208 */
[----:B-1----:R-:W-:-:S03]  /*869b0*/  LEA R26, P6, R8, R0, 0x1 ;  /* 0x00000000081a7211 */ /* 0x002fc600078c08ff */
[----:B------:R0:W-:Y:S01]  /*869c0*/  @P1 STG.E.U16 [R24.64], R16 ;  /* 0x0000001018001986 */ /* 0x0001e2000c10150a */
[----:B------:R-:W-:Y:S01]  /*869d0*/  PRMT R20, R20, 0x7632, R20 ;  /* 0x0000763214147816 */ /* 0x000fe20000000014 */
[----:B------:R-:W-:Y:S01]  /*869e0*/  IMAD R4, R11, 0x2, R3 ;  /* 0x000000020b047824 */ /* 0x000fe200078e0203 */
[----:B------:R-:W-:Y:S02]  /*869f0*/  LEA.HI.X.SX32 R27, R8, R2, 0x1, P6 ;  /* 0x00000002081b7211 */ /* 0x000fe400030f0eff */
[----:B-----5:R-:W-:Y:S02]  /*86a00*/  ISETP.LT.AND P4, PT, R10, c[0x0][0x17c], !P0 ;  /* 0x00005f000a007a0c */ /* 0x020fe40004781270 */
[----:B----4-:R-:W-:Y:S01]  /*86a10*/  ISETP.LT.AND P3, PT, R9, c[0x0][0x17c], !P0 ;  /* 0x00005f0009007a0c */ /* 0x010fe20004761270 */
[----:B------:R-:W4:Y:S01]  /*86a20*/  LDL R10, [R1+0x14] ;  /* 0x00001400010a7983 */ /* 0x000f220000100800 */
[----:B0-----:R-:W-:-:S03]  /*86a30*/  LEA R24, P6, R3, R0, 0x1 ;  /* 0x0000000003187211 */ /* 0x001fc600078c08ff */
[----:B------:R0:W-:Y:S01]  /*86a40*/  @P2 STG.E.U16 [R26.64], R20 ;  /* 0x000000141a002986 */ /* 0x0001e2000c10150a */
[----:B------:R-:W-:Y:S02]  /*86a50*/  ISETP.LT.AND P1, PT, R6, c[0x0][0x17c], !P0 ;  /* 0x00005f0006007a0c */ /* 0x000fe40004721270 */
[----:B------:R-:W-:Y:S01]  /*86a60*/  LEA.HI.X.SX32 R25, R3, R2, 0x1, P6 ;  /* 0x0000000203197211 */ /* 0x000fe200030f0eff */
[----:B------:R-:W5:Y:S01]  /*86a70*/  LDL.LU R9, [R1+0x1c0] ;  /* 0x0001c00001097983 */ /* 0x000f620000300800 */
[----:B------:R-:W-:-:S03]  /*86a80*/  IMAD R3, R11, 0x2, R4 ;  /* 0x000000020b037824 */ /* 0x000fc600078e0204 */
[----:B------:R-:W3:Y:S01]  /*86a90*/  LDL R6, [R1+0xa4] ;  /* 0x0000a40001067983 */ /* 0x000ee20000100800 */
[----:B0-----:R-:W-:-:S03]  /*86aa0*/  LEA R26, P6, R4, R0, 0x1 ;  /* 0x00000000041a7211 */ /* 0x001fc600078c08ff */
[----:B------:R-:W3:Y:S01]  /*86ab0*/  LDL.LU R20, [R1+0x1a4] ;  /* 0x0001a40001147983 */ /* 0x000ee20000300800 */
[----:B------:R-:W-:Y:S02]  /*86ac0*/  LEA.HI.X.SX32 R27, R4, R2, 0x1, P6 ;  /* 0x00000002041b7211 */ /* 0x000fe400030f0eff */
[----:B--2---:R-:W-:Y:S02]  /*86ad0*/  ISETP.LT.AND P2, PT, R5, c[0x0][0x17c], !P0 ;  /* 0x00005f0005007a0c */ /* 0x004fe40004741270 */
[----:B------:R-:W2:Y:S04]  /*86ae0*/  LDL R5, [R1+0x94] ;  /* 0x0000940001057983 */ /* 0x000ea80000100800 */
[----:B------:R-:W2:Y:S04]  /*86af0*/  LDL.LU R29, [R1+0x84] ;  /* 0x00008400011d7983 */ /* 0x000ea80000300800 */
[----:B------:R-:W2:Y:S04]  /*86b00*/  LDL R4, [R1+0x64] ;  /* 0x0000640001047983 */ /* 0x000ea80000100800 */
[----:B--2---:R0:W-:Y:S01]  /*86b10*/  @P5 STG.E.U16 [R24.64], R4 ;  /* 0x0000000418005986 */ /* 0x0041e2000c10150a */
[----:B---3--:R-:W-:-:S03]  /*86b20*/  ISETP.LT.AND P5, PT, R20, c[0x0][0x17c], !P0 ;  /* 0x00005f0014007a0c */ /* 0x008fc600047a1270 */
[----:B------:R-:W2:Y:S01]  /*86b30*/  LDL.LU R20, [R1+0x1d8] ;  /* 0x0001d80001147983 */ /* 0x000ea20000300800 */
[----:B0-----:R-:W-:Y:S01]  /*86b40*/  LEA R24, P6, R3, R0, 0x1 ;  /* 0x0000000003187211 */ /* 0x001fe200078c08ff */
[----:B------:R-:W-:-:S03]  /*86b50*/  IMAD R4, R11, 0x2, R3 ;  /* 0x000000020b047824 */ /* 0x000fc600078e0203 */
[----:B------:R-:W-:Y:S02]  /*86b60*/  LEA.HI.X.SX32 R25, R3, R2, 0x1, P6 ;  /* 0x0000000203197211 */ /* 0x000fe400030f0eff */
[----:B------:R-:W3:Y:S04]  /*86b70*/  LDL.LU R3, [R1+0x1b0] ;  /* 0x0001b00001037983 */ /* 0x000ee80000300800 */
[----:B------:R0:W-:Y:S02]  /*86b80*/  @P4 STG.E.U16 [R26.64], R7 ;  /* 0x000000071a004986 */ /* 0x0001e4000c10150a */
[C---:B0-----:R-:W-:Y:S02]  /*86b90*/  LEA R26, P6, R4.reuse, R0, 0x1 ;  /* 0x00000000041a7211 */ /* 0x041fe400078c08ff */
[----:B------:R-:W2:Y:S02]  /*86ba0*/  LDL.LU R7, [R1+0x1cec] ;  /* 0x001cec0001077983 */ /* 0x000ea40000300800 */
[----:B------:R-:W-:-:S02]  /*86bb0*/  LEA.HI.X.SX32 R27, R4, R2, 0x1, P6 ;  /* 0x00000002041b7211 */ /* 0x000fc400030f0eff */
[----:B---3--:R-:W-:Y:S01]  /*86bc0*/  ISETP.LT.AND P4, PT, R3, c[0x0][0x17c], !P0 ;  /* 0x00005f0003007a0c */ /* 0x008fe20004781270 */
[----:B------:R-:W-:Y:S02]  /*86bd0*/  IMAD R3, R11, 0x2, R4 ;  /* 0x000000020b037824 */ /* 0x000fe400078e0204 */
[----:B------:R-:W3:Y:S04]  /*86be0*/  LDL R4, [R1+0x74] ;  /* 0x0000740001047983 */ /* 0x000ee80000100800 */
[----:B---3--:R0:W-:Y:S01]  /*86bf0*/  @P3 STG.E.U16 [R24.64], R4 ;  /* 0x0000000418003986 */ /* 0x0081e2000c10150a */
[----:B------:R-:W-:-:S03]  /*86c00*/  ISETP.LT.AND P3, PT, R28, c[0x0][0x17c], !P0 ;  /* 0x00005f001c007a0c */ /* 0x000fc60004761270 */
[----:B----4-:R1:W-:Y:S01]  /*86c10*/  @P1 STG.E.U16 [R26.64], R10 ;  /* 0x0000000a1a001986 */ /* 0x0103e2000c10150a */
[----:B-----5:R-:W-:-:S03]  /*86c20*/  ISETP.LT.AND P1, PT, R9, c[0x0][0x17c], !P0 ;  /* 0x00005f0009007a0c */ /* 0x020fc60004721270 */
[----:B------:R-:W3:Y:S01]  /*86c30*/  LDL R28, [R1+0x54] ;  /* 0x00005400011c7983 */ /* 0x000ee20000100800 */
[----:B0-----:R-:W-:Y:S01]  /*86c40*/  LEA R24, P6, R3, R0, 0x1 ;  /* 0x0000000003187211 */ /* 0x001fe200078c08ff */
[----:B------:R-:W-:Y:S02]  /*86c50*/  IMAD R4, R11, 0x2, R3 ;  /* 0x000000020b047824 */ /* 0x000fe400078e0203 */
[----:B------:R-:W4:Y:S01]  /*86c60*/  LDL R9, [R1+0x34] ;  /* 0x0000340001097983 */ /* 0x000f220000100800 */
[----:B------:R-:W-:Y:S02]  /*86c70*/  LEA.HI.X.SX32 R25, R3, R2, 0x1, P6 ;  /* 0x0000000203197211 */ /* 0x000fe400030f0eff */
[C---:B-1----:R-:W-:Y:S01]  /*86c80*/  LEA R26, P6, R4.reuse, R0, 0x1 ;  /* 0x00000000041a7211 */ /* 0x042fe200078c08ff */
[----:B------:R-:W5:Y:S01]  /*86c90*/  LDL.LU R10, [R1+0x24] ;  /* 0x00002400010a7983 */ /* 0x000f620000300800 */
[----:B------:R-:W-:Y:S02]  /*86ca0*/  IMAD R3, R11, 0x2, R4 ;  /* 0x000000020b037824 */ /* 0x000fe400078e0204 */
[----:B------:R-:W-:-:S02]  /*86cb0*/  LEA.HI.X.SX32 R27, R4, R2, 0x1, P6 ;  /* 0x00000002041b7211 */ /* 0x000fc400030f0eff */
[----:B------:R-:W2:Y:S04]  /*86cc0*/  LDL.LU R4, [R1+0x1d0] ;  /* 0x0001d00001047983 */ /* 0x000ea80000300800 */
[----:B------:R0:W-:Y:S02]  /*86cd0*/  @P2 STG.E.U16 [R24.64], R6 ;  /* 0x0000000618002986 */ /* 0x0001e4000c10150a */
[C---:B0-----:R-:W-:Y:S02]  /*86ce0*/  LEA R24, P6, R3.reuse, R0, 0x1 ;  /* 0x0000000003187211 */ /* 0x041fe400078c08ff */
[----:B------:R-:W3:Y:S02]  /*86cf0*/  LDL.LU R6, [R1+0x1ce8] ;  /* 0x001ce80001067983 */ /* 0x000ee40000300800 */
[----:B------:R-:W-:-:S02]  /*86d00*/  LEA.HI.X.SX32 R25, R3, R2, 0x1, P6 ;  /* 0x0000000203197211 */ /* 0x000fc400030f0eff */
[----:B--2---:R-:W-:Y:S01]  /*86d10*/  ISETP.LT.AND P2, PT, R4, c[0x0][0x17c], !P0 ;  /* 0x00005f0004007a0c */ /* 0x004fe20004741270 */
[----:B------:R-:W-:Y:S02]  /*86d20*/  IMAD R4, R11, 0x2, R3 ;  /* 0x000000020b047824 */ /* 0x000fe400078e0203 */
[----:B------:R-:W2:Y:S04]  /*86d30*/  LDL.LU R3, [R1+0x1d4] ;  /* 0x0001d40001037983 */ /* 0x000ea80000300800 */
[----:B------:R0:W-:Y:S04]  /*86d40*/  @P5 STG.E.U16 [R26.64], R5 ;  /* 0x000000051a005986 */ /* 0x0001e8000c10150a */
[----:B------:R1:W-:Y:S01]  /*86d50*/  @P4 STG.E.U16 [R24.64], R29 ;  /* 0x0000001d18004986 */ /* 0x0003e2000c10150a */
[----:B0-----:R-:W-:-:S03]  /*86d60*/  LEA R26, P6, R4, R0, 0x1 ;  /* 0x00000000041a7211 */ /* 0x001fc600078c08ff */
[----:B------:R-:W3:Y:S01]  /*86d70*/  LDL.LU R5, [R1+0x1ce4] ;  /* 0x001ce40001057983 */ /* 0x000ee20000300800 */
[----:B------:R-:W-:Y:S02]  /*86d80*/  LEA.HI.X.SX32 R27, R4, R2, 0x1, P6 ;  /* 0x00000002041b7211 */ /* 0x000fe400030f0eff */
[----:B------:R-:W-:Y:S02]  /*86d90*/  ISETP.LT.AND P4, PT, R20, c[0x0][0x17c], !P0 ;  /* 0x00005f0014007a0c */ /* 0x000fe40004781270 */
[----:B------:R-:W4:Y:S01]  /*86da0*/  LDL.LU R20, [R1+0x1f0] ;  /* 0x0001f00001147983 */ /* 0x000f220000300800 */
[----:B--2---:R-:W-:Y:S01]  /*86db0*/  ISETP.LT.AND P5, PT, R3, c[0x0][0x17c], !P0 ;  /* 0x00005f0003007a0c */ /* 0x004fe200047a1270 */
[----:B------:R-:W-:-:S05]  /*86dc0*/  IMAD R3, R11, 0x2, R4 ;  /* 0x000000020b037824 */ /* 0x000fca00078e0204 */
[----:B-1----:R-:W-:Y:S01]  /*86dd0*/  LEA R24, P6, R3, R0, 0x1 ;  /* 0x0000000003187211 */ /* 0x002fe200078c08ff */
[----:B------:R-:W-:-:S03]  /*86de0*/  IMAD R4, R11, 0x2, R3 ;  /* 0x000000020b047824 */ /* 0x000fc600078e0203 */
[----:B------:R-:W-:Y:S02]  /*86df0*/  LEA.HI.X.SX32 R25, R3, R2, 0x1, P6 ;  /* 0x0000000203197211 */ /* 0x000fe400030f0eff */
[----:B------:R-:W2:Y:S04]  /*86e00*/  LDL.LU R3, [R1+0x1dc] ;  /* 0x0001dc0001037983 */ /* 0x000ea80000300800 */
[----:B---3--:R0:W-:Y:S02]  /*86e10*/  @P3 STG.E.U16 [R26.64], R5 ;  /* 0x000000051a003986 */ /* 0x0081e4000c10150a */
[----:B0-----:R-:W-:-:S04]  /*86e20*/  LEA R26, P6, R4, R0, 0x1 ;  /* 0x00000000041a7211 */ /* 0x001fc800078c08ff */
[----:B------:R-:W-:Y:S02]  /*86e30*/  LEA.HI.X.SX32 R27, R4, R2, 0x1, P6 ;  /* 0x00000002041b7211 */ /* 0x000fe400030f0eff */
[----:B--2---:R-:W-:Y:S01]  /*86e40*/  ISETP.LT.AND P3, PT, R3, c[0x0][0x17c], !P0 ;  /* 0x00005f0003007a0c */ /* 0x004fe20004761270 */
[----:B------:R-:W-:Y:S02]  /*86e50*/  IMAD R3, R11, 0x2, R4 ;  /* 0x000000020b037824 */ /* 0x000fe400078e0204 */
[----:B------:R-:W2:Y:S04]  /*86e60*/  LDL.LU R4, [R1+0x1e0] ;  /* 0x0001e00001047983 */ /* 0x000ea80000300800 */
[----:B------:R0:W-:Y:S02]  /*86e70*/  @P1 STG.E.U16 [R24.64], R28 ;  /* 0x0000001c18001986 */ /* 0x0001e4000c10150a */
[----:B0-----:R-:W-:-:S02]  /*86e80*/  LEA R24, P6, R3, R0, 0x1 ;  /* 0x0000000003187211 */ /* 0x001fc400078c08ff */
[----:B------:R-:W3:Y:S02]  /*86e90*/  LDL.LU R28, [R1+0x1f8] ;  /* 0x0001f800011c7983 */ /* 0x000ee40000300800 */
[----:B------:R-:W-:Y:S02]  /*86ea0*/  LEA.HI.X.SX32 R25, R3, R2, 0x1, P6 ;  /* 0x0000000203197211 */ /* 0x000fe400030f0eff */
[----:B--2---:R-:W-:Y:S01]  /*86eb0*/  ISETP.LT.AND P1, PT, R4, c[0x0][0x17c], !P0 ;  /* 0x00005f0004007a0c */ /* 0x004fe20004721270 */
[----:B------:R-:W-:Y:S02]  /*86ec0*/  IMAD R4, R11, 0x2, R3 ;  /* 0x000000020b047824 */ /* 0x000fe400078e0203 */
[----:B------:R-:W2:Y:S04]  /*86ed0*/  LDL.LU R3, [R1+0x1e4] ;  /* 0x0001e40001037983 */ /* 0x000ea80000300800 */
[----:B----4-:R0:W-:Y:S02]  /*86ee0*/  @P2 STG.E.U16 [R26.64], R9 ;  /* 0x000000091a002986 */ /* 0x0101e4000c10150a */
[----:B0-----:R-:W-:-:S02]  /*86ef0*/  LEA R26, P6, R4, R0, 0x1 ;  /* 0x00000000041a7211 */ /* 0x001fc400078c08ff */
[----:B------:R-:W4:Y:S02]  /*86f00*/  LDL.LU R9, [R1+0x1ce0] ;  /* 0x001ce00001097983 */ /* 0x000f240000300800 */
[----:B------:R-:W-:Y:S02]  /*86f10*/  LEA.HI.X.SX32 R27, R4, R2, 0x1, P6 ;  /* 0x00000002041b7211 */ /* 0x000fe400030f0eff */
[----:B--2---:R-:W-:Y:S01]  /*86f20*/  ISETP.LT.AND P2, PT, R3, c[0x0][0x17c], !P0 ;  /* 0x00005f0003007a0c */ /* 0x004fe20004741270 */
[----:B------:R-:W-:Y:S02]  /*86f30*/  IMAD R3, R11, 0x2, R4 ;  /* 0x000000020b037824 */ /* 0x000fe400078e0204 */
[----:B------:R-:W2:Y:S04]  /*86f40*/  LDL.LU R4, [R1+0x1e8] ;  /* 0x0001e80001047983 */ /* 0x000ea80000300800 */
[----:B-----5:R0:W-:Y:S02]  /*86f50*/  @P5 STG.E.U16 [R24.64], R10 ;  /* 0x0000000a18005986 */ /* 0x0201e4000c10150a */
[----:B0-----:R-:W-:-:S04]  /*86f60*/  LEA R24, P6, R3, R0, 0x1 ;  /* 0x0000000003187211 */ /* 0x001fc800078c08ff */
[----:B------:R-:W-:Y:S02]  /*86f70*/  LEA.HI.X.SX32 R25, R3, R2, 0x1, P6 ;  /* 0x0000000203197211 */ /* 0x000fe400030f0eff */
[----:B--2---:R-:W-:Y:S01]  /*86f80*/  ISETP.LT.AND P5, PT, R4, c[0x0][0x17c], !P0 ;  /* 0x00005f0004007a0c */ /* 0x004fe200047a1270 */
[----:B------:R-:W-:Y:S02]  /*86f90*/  IMAD R4, R11, 0x2, R3 ;  /* 0x000000020b047824 */ /* 0x000fe400078e0203 */
[----:B------:R-:W2:Y:S04]  /*86fa0*/  LDL.LU R3, [R1+0x1ec] ;  /* 0x0001ec0001037983 */ /* 0x000ea80000300800 */
[----:B----4-:R0:W-:Y:S04]  /*86fb0*/  @P4 STG.E.U16 [R26.64], R9 ;  /* 0x000000091a004986 */ /* 0x0101e8000c10150a */
[----:B------:R1:W-:Y:S01]  /*86fc0*/  @P3 STG.E.U16 [R24.64], R6 ;  /* 0x0000000618003986 */ /* 0x0003e2000c10150a */
[----:B0-----:R-:W-:-:S04]  /*86fd0*/  LEA R26, P6, R4, R0, 0x1 ;  /* 0x00000000041a7211 */ /* 0x001fc800078c08ff */
[----:B------:R-:W-:Y:S02]  /*86fe0*/  LEA.HI.X.SX32 R27, R4, R2, 0x1, P6 ;  /* 0x00000002041b7211 */ /* 0x000fe400030f0eff */
[----:B------:R-:W-:Y:S02]  /*86ff0*/  ISETP.LT.AND P3, PT, R20, c[0x0][0x17c], !P0 ;  /* 0x00005f0014007a0c */ /* 0x000fe40004761270 */
[----:B------:R-:W4:Y:S04]  /*87000*/  LDL.LU R20, [R1+0x208] ;  /* 0x0002080001147983 */ /* 0x000f280000300800 */
[----:B------:R-:W-:Y:S01]  /*87010*/  @P1 STG.E.U16 [R26.64], R13 ;  /* 0x0000000d1a001986 */ /* 0x000fe2000c10150a */
[----:B--2---:R-:W-:Y:S01]  /*87020*/  ISETP.LT.AND P4, PT, R3, c[0x0][0x17c], !P0 ;  /* 0x00005f0003007a0c */ /* 0x004fe20004781270 */
[----:B------:R-:W-:-:S05]  /*87030*/  IMAD R3, R11, 0x2, R4 ;  /* 0x000000020b037824 */ /* 0x000fca00078e0204 */
[----:B-1----:R-:W-:Y:S01]  /*87040*/  LEA R24, P6, R3, R0, 0x1 ;  /* 0x0000000003187211 */ /* 0x002fe200078c08ff */
[----:B------:R-:W-:-:S03]  /*87050*/  IMAD R4, R11, 0x2, R3 ;  /* 0x000000020b047824 */ /* 0x000fc600078e0203 */
[----:B------:R-:W-:Y:S02]  /*87060*/  LEA.HI.X.SX32 R25, R3, R2, 0x1, P6 ;  /* 0x0000000203197211 */ /* 0x000fe400030f0eff */
[----:B------:R-:W2:Y:S04]  /*87070*/  LDL.LU R3, [R1+0x1f4] ;  /* 0x0001f40001037983 */ /* 0x000ea80000300800 */
[----:B------:R0:W-:Y:S01]  /*87080*/  @P2 STG.E.U16 [R24.64], R17 ;  /* 0x0000001118002986 */ /* 0x0001e2000c10150a */
[----:B---3--:R-:W-:-:S03]  /*87090*/  ISETP.LT.AND P2, PT, R28, c[0x0][0x17c], !P0 ;  /* 0x00005f001c007a0c */ /* 0x008fc60004741270 */
[----:B------:R-:W3:Y:S04]  /*870a0*/  LDL.LU R28, [R1+0x20c] ;  /* 0x00020c00011c7983 */ /* 0x000ee80000300800 */
[----:B0-----:R-:W5:Y:S01]  /*870b0*/  LDL.LU R25, [R1+0x1fc] ;  /* 0x0001fc0001197983 */ /* 0x001f620000300800 */
[----:B------:R-:W-:-:S04]  /*870c0*/  LEA R26, P6, R4, R0, 0x1 ;  /* 0x00000000041a7211 */ /* 0x000fc800078c08ff */
[----:B------:R-:W-:-:S05]  /*870d0*/  LEA.HI.X.SX32 R27, R4, R2, 0x1, P6 ;  /* 0x00000002041b7211 */ /* 0x000fca00030f0eff */
[----:B------:R0:W-:Y:S01]  /*870e0*/  @P5 STG.E.U16 [R26.64], R21 ;  /* 0x000000151a005986 */ /* 0x0001e2000c10150a */
[----:B--2---:R-:W-:Y:S01]  /*870f0*/  ISETP.LT.AND P1, PT, R3, c[0x0][0x17c], !P0 ;  /* 0x00005f0003007a0c */ /* 0x004fe20004721270 */
[----:B------:R-:W-:-:S05]  /*87100*/  IMAD R3, R11, 0x2, R4 ;  /* 0x000000020b037824 */ /* 0x000fca00078e0204 */
[----:B------:R-:W-:Y:S01]  /*87110*/  LEA R24, P6, R3, R0, 0x1 ;  /* 0x0000000003187211 */ /* 0x000fe200078c08ff */
[----:B------:R-:W-:Y:S01]  /*87120*/  IMAD R4, R11, 0x2, R3 ;  /* 0x000000020b047824 */ /* 0x000fe200078e0203 */
[----:B-----5:R-:W-:Y:S02]  /*87130*/  ISETP.LT.AND P5, PT, R25, c[0x0][0x17c], !P0 ;  /* 0x00005f0019007a0c */ /* 0x020fe400047a1270 */
[----:B------:R-:W-:Y:S02]  /*87140*/  LEA.HI.X.SX32 R25, R3, R2, 0x1, P6 ;  /* 0x0000000203197211 */ /* 0x000fe400030f0eff */
[----:B------:R-:W2:Y:S04]  /*87150*/  LDL.LU R3, [R1+0x44] ;  /* 0x0000440001037983 */ /* 0x000ea80000300800 */
[----:B0-----:R-:W5:Y:S01]  /*87160*/  LDL.LU R27, [R1+0x64] ;  /* 0x00006400011b7983 */ /* 0x001f620000300800 */
[----:B------:R-:W-:-:S02]  /*87170*/  LEA R26, P6, R4, R0, 0x1 ;  /* 0x00000000041a7211 */ /* 0x000fc400078c08ff */
[----:B--2---:R-:W-:Y:S01]  /*87180*/  PRMT R5, R3, 0x7632, R5 ;  /* 0x0000763203057816 */ /* 0x004fe20000000005 */
[----:B------:R-:W-:Y:S01]  /*87190*/  IMAD R3, R11, 0x2, R4 ;  /* 0x000000020b037824 */ /* 0x000fe200078e0204 */
[----:B-----5:R-:W-:Y:S02]  /*871a0*/  PRMT R8, R27, 0x7632, R8 ;  /* 0x000076321b087816 */ /* 0x020fe40000000008 */
[----:B------:R-:W-:Y:S02]  /*871b0*/  LEA.HI.X.SX32 R27, R4, R2, 0x1, P6 ;  /* 0x00000002041b7211 */ /* 0x000fe400030f0eff */
[----:B------:R-:W2:Y:S04]  /*871c0*/  LDL.LU R4, [R1+0x200] ;  /* 0x0002000001047983 */ /* 0x000ea80000300800 */
[----:B------:R-:W-:Y:S04]  /*871d0*/  @P4 STG.E.U16 [R24.64], R8 ;  /* 0x0000000818004986 */ /* 0x000fe8000c10150a */
[----:B------:R0:W-:Y:S04]  /*871e0*/  @P3 STG.E.U16 [R26.64], R5 ;  /* 0x000000051a003986 */ /* 0x0001e8000c10150a */
[----:B0-----:R-:W5:Y:S04]  /*871f0*/  LDL.LU R26, [R1+0x74] ;  /* 0x00007400011a7983 */ /* 0x001f680000300800 */
[----:B------:R-:W3:Y:S01]  /*87200*/  LDL.LU R27, [R1+0x204] ;  /* 0x00020400011b7983 */ /* 0x000ee20000300800 */
[----:B------:R-:W-:-:S04]  /*87210*/  LEA R24, P6, R3, R0, 0x1 ;  /* 0x0000000003187211 */ /* 0x000fc800078c08ff */
[----:B------:R-:W-:Y:S02]  /*87220*/  LEA.HI.X.SX32 R25, R3, R2, 0x1, P6 ;  /* 0x0000000203197211 */ /* 0x000fe400030f0eff */
[----:B--2---:R-:W-:Y:S01]  /*87230*/  ISETP.LT.AND P4, PT, R4, c[0x0][0x17c], !P0 ;  /* 0x00005f0004007a0c */ /* 0x004fe20004781270 */
[----:B------:R-:W-:-:S04]  /*87240*/  IMAD R4, R11, 0x2, R3 ;  /* 0x000000020b047824 */ /* 0x000fc800078e0203 */
[----:B------:R-:W-:Y:S01]  /*87250*/  IMAD R3, R11, 0x2, R4 ;  /* 0x000000020b037824 */ /* 0x000fe200078e0204 */
[----:B-----5:R-:W-:Y:S02]  /*87260*/  PRMT R5, R26, 0x7632, R5 ;  /* 0x000076321a057816 */ /* 0x020fe40000000005 */
[----:B------:R-:W-:Y:S02]  /*87270*/  LEA R26, P6, R4, R0, 0x1 ;  /* 0x00000000041a7211 */ /* 0x000fe400078c08ff */
[----:B---3--:R-:W-:Y:S01]  /*87280*/  ISETP.LT.AND P3, PT, R27, c[0x0][0x17c], !P0 ;  /* 0x00005f001b007a0c */ /* 0x008fe20004761270 */
[----:B------:R0:W-:Y:S01]  /*87290*/  @P1 STG.E.U16 [R24.64], R5 ;  /* 0x0000000518001986 */ /* 0x0001e2000c10150a */
[----:B----4-:R-:W-:Y:S02]  /*872a0*/  ISETP.LT.AND P1, PT, R20, c[0x0][0x17c], !P0 ;  /* 0x00005f0014007a0c */ /* 0x010fe40004721270 */
[----:B------:R-:W-:Y:S01]  /*872b0*/  LEA.HI.X.SX32 R27, R4, R2, 0x1, P6 ;  /* 0x00000002041b7211 */ /* 0x000fe200030f0eff */
[----:B------:R-:W2:Y:S04]  /*872c0*/  LDL.LU R20, [R1+0x218] ;  /* 0x0002180001147983 */ /* 0x000ea80000300800 */
[----:B------:R-:W3:Y:S04]  /*872d0*/  LDL.LU R4, [R1+0xa4] ;  /* 0x0000a40001047983 */ /* 0x000ee80000300800 */
[----:B0-----:R-:W4:Y:S01]  /*872e0*/  LDL.LU R25, [R1+0x14] ;  /* 0x0000140001197983 */ /* 0x001f220000300800 */
[----:B------:R-:W-:-:S02]  /*872f0*/  LEA R24, P6, R3, R0, 0x1 ;  /* 0x0000000003187211 */ /* 0x000fc400078c08ff */
[----:B---3--:R-:W-:Y:S02]  /*87300*/  PRMT R5, R4, 0x7632, R5 ;  /* 0x0000763204057816 */ /* 0x008fe40000000005 */
[----:B----4-:R-:W-:Y:S02]  /*87310*/  PRMT R8, R25, 0x7632, R8 ;  /* 0x0000763219087816 */ /* 0x010fe40000000008 */
[----:B------:R-:W-:Y:S01]  /*87320*/  LEA.HI.X.SX32 R25, R3, R2, 0x1, P6 ;  /* 0x0000000203197211 */ /* 0x000fe200030f0eff */
[----:B------:R-:W-:Y:S02]  /*87330*/  IMAD R4, R11, 0x2, R3 ;  /* 0x000000020b047824 */ /* 0x000fe400078e0203 */
[----:B------:R-:W-:Y:S01]  /*87340*/  @P2 STG.E.U16 [R26.64], R8 ;  /* 0x000000081a002986 */ /* 0x000fe2000c10150a */
[----:B------:R-:W-:-:S03]  /*87350*/  ISETP.LT.AND P2, PT, R28, c[0x0][0x17c], !P0 ;  /* 0x00005f001c007a0c */ /* 0x000fc60004741270 */
[----:B------:R-:W3:Y:S04]  /*87360*/  LDL.LU R3, [R1+0x210] ;  /* 0x0002100001037983 */ /* 0x000ee80000300800 */
[----:B------:R-:W4:Y:S04]  /*87370*/  LDL.LU R28, [R1+0x220] ;  /* 0x00022000011c7983 */ /* 0x000f280000300800 */
[----:B------:R0:W-:Y:S04]  /*87380*/  @P5 STG.E.U16 [R24.64], R5 ;  /* 0x0000000518005986 */ /* 0x0001e8000c10150a */
[----:B0-----:R-:W5:Y:S01]  /*87390*/  LDL.LU R25, [R1+0x94] ;  /* 0x0000940001197983 */ /* 0x001f620000300800 */
[----:B------:R-:W-:Y:S01]  /*873a0*/  LEA R26, P6, R4, R0, 0x1 ;  /* 0x00000000041a7211 */ /* 0x000fe200078c08ff */
[----:B------:R-:W-:-:S03]  /*873b0*/  IMAD R8, R11, 0x2, R4 ;  /* 0x000000020b087824 */ /* 0x000fc600078e0204 */
[----:B------:R-:W-:Y:S02]  /*873c0*/  LEA.HI.X.SX32 R27, R4, R2, 0x1, P6 ;  /* 0x00000002041b7211 */ /* 0x000fe400030f0eff */
[----:B-----5:R-:W-:Y:S02]  /*873d0*/  PRMT R4, R25, 0x7632, R4 ;  /* 0x0000763219047816 */ /* 0x020fe40000000004 */
[----:B------:R-:W5:Y:S01]  /*873e0*/  LDL.LU R25, [R1+0x214] ;  /* 0x0002140001197983 */ /* 0x000f620000300800 */
[----:B---3--:R-:W-:Y:S01]  /*873f0*/  ISETP.LT.AND P5, PT, R3, c[0x0][0x17c], !P0 ;  /* 0x00005f0003007a0c */ /* 0x008fe200047a1270 */
[----:B------:R-:W-:Y:S01]  /*87400*/  IMAD R3, R11, 0x2, R8 ;  /* 0x000000020b037824 */ /* 0x000fe200078e0208 */
[----:B------:R-:W-:Y:S01]  /*87410*/  LEA R24, P6, R8, R0, 0x1 ;  /* 0x0000000008187211 */ /* 0x000fe200078c08ff */
[----:B------:R0:W-:Y:S01]  /*87420*/  @P4 STG.E.U16 [R26.64], R4 ;  /* 0x000000041a004986 */ /* 0x0001e2000c10150a */
[----:B------:R-:W-:Y:S02]  /*87430*/  PRMT R12, R29, 0x7632, R12 ;  /* 0x000076321d0c7816 */ /* 0x000fe4000000000c */
[----:B------:R-:W-:Y:S01]  /*87440*/  PRMT R9, R5, 0x7632, R9 ;  /* 0x0000763205097816 */ /* 0x000fe20000000009 */
[----:B0-----:R-:W3:Y:S04]  /*87450*/  LDL.LU R26, [R1+0x34] ;  /* 0x00003400011a7983 */ /* 0x001ee80000300800 */
[----:B------:R-:W3:Y:S04]  /*87460*/  LDL.LU R27, [R1+0x224] ;  /* 0x00022400011b7983 */ /* 0x000ee80000300800 */
[----:B------:R-:W3:Y:S01]  /*87470*/  LDL.LU R29, [R1+0x228] ;  /* 0x00022800011d7983 */ /* 0x000ee20000300800 */
[----:B-----5:R-:W-:-:S02]  /*87480*/  ISETP.LT.AND P4, PT, R25, c[0x0][0x17c], !P0 ;  /* 0x00005f0019007a0c */ /* 0x020fc40004781270 */
[----:B------:R-:W-:Y:S02]  /*87490*/  LEA.HI.X.SX32 R25, R8, R2, 0x1, P6 ;  /* 0x0000000208197211 */ /* 0x000fe400030f0eff */
[----:B------:R-:W-:Y:S01]  /*874a0*/  LEA R4, P6, R3, R0, 0x1 ;  /* 0x0000000003047211 */ /* 0x000fe200078c08ff */
[----:B------:R-:W-:-:S03]  /*874b0*/  IMAD R8, R11, 0x2, R3 ;  /* 0x000000020b087824 */ /* 0x000fc600078e0203 */
[----:B------:R-:W-:Y:S01]  /*874c0*/  LEA.HI.X.SX32 R5, R3, R2, 0x1, P6 ;  /* 0x0000000203057211 */ /* 0x000fe200030f0eff */
[----:B------:R-:W-:Y:S01]  /*874d0*/  @P3 STG.E.U16 [R24.64], R12 ;  /* 0x0000000c18003986 */ /* 0x000fe2000c10150a */
[----:B--2---:R-:W-:-:S03]  /*874e0*/  ISETP.LT.AND P3, PT, R20, c[0x0][0x17c], !P0 ;  /* 0x00005f0014007a0c */ /* 0x004fc60004761270 */
[----:B------:R-:W2:Y:S04]  /*874f0*/  LDL.LU R3, [R1+0x21c] ;  /* 0x00021c0001037983 */ /* 0x000ea80000300800 */
[----:B------:R-:W5:Y:S04]  /*87500*/  LDL.LU R20, [R1+0x22c] ;  /* 0x00022c0001147983 */ /* 0x000f680000300800 */
[----:B------:R0:W-:Y:S04]  /*87510*/  @P1 STG.E.U16 [R4.64], R9 ;  /* 0x0000000904001986 */ /* 0x0001e8000c10150a */
[----:B0-----:R-:W3:Y:S01]  /*87520*/  LDL.LU R4, [R1+0x54] ;  /* 0x0000540001047983 */ /* 0x001ee20000300800 */
[----:B------:R-:W-:Y:S01]  /*87530*/  LEA R24, P6, R8, R0, 0x1 ;  /* 0x0000000008187211 */ /* 0x000fe200078c08ff */
[----:B------:R-:W-:-:S03]  /*87540*/  IMAD R5, R11, 0x2, R8 ;  /* 0x000000020b057824 */ /* 0x000fc600078e0208 */
[----:B------:R-:W-:Y:S02]  /*87550*/  LEA.HI.X.SX32 R25, R8, R2, 0x1, P6 ;  /* 0x0000000208197211 */ /* 0x000fe400030f0eff */
[----:B------:R-:W-:Y:S02]  /*87560*/  PRMT R9, R10, 0x7632, R9 ;  /* 0x000076320a097816 */ /* 0x000fe40000000009 */
[----:B--2---:R-:W-:Y:S01]  /*87570*/  ISETP.LT.AND P1, PT, R3, c[0x0][0x17c], !P0 ;  /* 0x00005f0003007a0c */ /* 0x004fe20004721270 */
[----:B------:R-:W-:Y:S01]  /*87580*/  IMAD R3, R11, 0x2, R5 ;  /* 0x000000020b037824 */ /* 0x000fe200078e0205 */
[----:B---3--:R-:W-:-:S05]  /*87590*/  PRMT R8, R4, 0x7632, R8 ;  /* 0x0000763204087816 */ /* 0x008fca0000000008 */
[----:B------:R0:W-:Y:S01]  /*875a0*/  @P2 STG.E.U16 [R24.64], R8 ;  /* 0x0000000818002986 */ /* 0x0001e2000c10150a */
[----:B----4-:R-:W-:-:S03]  /*875b0*/  ISETP.LT.AND P2, PT, R28, c[0x0][0x17c], !P0 ;  /* 0x00005f001c007a0c */ /* 0x010fc60004741270 */
[----:B------:R-:W2:Y:S04]  /*875c0*/  LDL.LU R28, [R1+0x230] ;  /* 0x00023000011c7983 */ /* 0x000ea80000300800 */
[----:B------:R-:W3:Y:S01]  /*875d0*/  LDL.LU R10, [R1+0x1cdc] ;  /* 0x001cdc00010a7983 */ /* 0x000ee20000300800 */
[----:B0-----:R-:W-:-:S03]  /*875e0*/  IMAD R8, R11, 0x2, R3 ;  /* 0x000000020b087824 */ /* 0x001fc600078e0203 */
[----:B------:R-:W4:Y:S01]  /*875f0*/  LDL.LU R11, [R1+0x234] ;  /* 0x00023400010b7983 */ /* 0x000f220000300800 */
[----:B------:R-:W-:-:S04]  /*87600*/  LEA R4, P6, R5, R0, 0x1 ;  /* 0x0000000005047211 */ /* 0x000fc800078c08ff */
[----:B------:R-:W-:Y:S02]  /*87610*/  LEA.HI.X.SX32 R5, R5, R2, 0x1, P6 ;  /* 0x0000000205057211 */ /* 0x000fe400030f0eff */
[C---:B------:R-:W-:Y:S02]  /*87620*/  LEA R24, P6, R3.reuse, R0, 0x1 ;  /* 0x0000000003187211 */ /* 0x040fe400078c08ff */
[----:B------:R-:W-:Y:S02]  /*87630*/  PRMT R12, R26, 0x7632, R12 ;  /* 0x000076321a0c7816 */ /* 0x000fe4000000000c */
[----:B------:R-:W-:-:S03]  /*87640*/  LEA.HI.X.SX32 R25, R3, R2, 0x1, P6 ;  /* 0x0000000203197211 */ /* 0x000fc600030f0eff */
[----:B------:R0:W-:Y:S04]  /*87650*/  @P5 STG.E.U16 [R4.64], R12 ;  /* 0x0000000c04005986 */ /* 0x0001e8000c10150a */
[----:B------:R1:W-:Y:S01]  /*87660*/  @P4 STG.E.U16 [R24.64], R9 ;  /* 0x0000000918004986 */ /* 0x0003e2000c10150a */
[----:B0-----:R-:W-:Y:S01]  /*87670*/  LEA R4, P6, R8, R0, 0x1 ;  /* 0x0000000008047211 */ /* 0x001fe200078c08ff */
[----:B-1----:R-:W-:-:S03]  /*87680*/  IMAD.MOV.U32 R24, RZ, RZ, c[0x0][0x198] ;  /* 0x00006600ff187624 */ /* 0x002fc600078e00ff */
[----:B------:R-:W-:Y:S01]  /*87690*/  LEA.HI.X.SX32 R5, R8, R2, 0x1, P6 ;  /* 0x0000000208057211 */ /* 0x000fe200030f0eff */
[----:B------:R-:W-:Y:S01]  /*876a0*/  IMAD R3, R24, 0x2, R8 ;  /* 0x0000000218037824 */ /* 0x000fe200078e0208 */
[----:B------:R-:W-:-:S03]  /*876b0*/  PRMT R9, R9, 0x7632, R9 ;  /* 0x0000763209097816 */ /* 0x000fc60000000009 */
[----:B------:R-:W-:Y:S01]  /*876c0*/  IMAD R12, R24, 0x2, R3 ;  /* 0x00000002180c7824 */ /* 0x000fe200078e0203 */
[----:B------:R-:W-:Y:S01]  /*876d0*/  LEA R8, P6, R3, R0, 0x1 ;  /* 0x0000000003087211 */ /* 0x000fe200078c08ff */
[----:B------:R0:W-:Y:S01]  /*876e0*/  @P3 STG.E.U16 [R4.64], R9 ;  /* 0x0000000904003986 */ /* 0x0001e2000c10150a */
[----:B------:R-:W-:Y:S02]  /*876f0*/  PRMT R16, R6, 0x7632, R16 ;  /* 0x0000763206107816 */ /* 0x000fe40000000010 */
[----:B------:R-:W-:Y:S02]  /*87700*/  ISETP.LT.AND P5, PT, R27, c[0x0][0x17c], !P0 ;  /* 0x00005f001b007a0c */ /* 0x000fe400047a1270 */
[----:B------:R-:W-:Y:S02]  /*87710*/  ISETP.LT.AND P4, PT, R29, c[0x0][0x17c], !P0 ;  /* 0x00005f001d007a0c */ /* 0x000fe40004781270 */
[----:B------:R-:W-:Y:S01]  /*87720*/  PRMT R13, R13, 0x7632, R13 ;  /* 0x000076320d0d7816 */ /* 0x000fe2000000000d */
[----:B------:R-:W3:Y:S01]  /*87730*/  LDL.LU R29, [R1+0x238] ;  /* 0x00023800011d7983 */ /* 0x000ee20000300800 */
[----:B0-----:R-:W-:Y:S01]  /*87740*/  LEA.HI.X.SX32 R9, R3, R2, 0x1, P6 ;  /* 0x0000000203097211 */ /* 0x001fe200030f0eff */
[----:B------:R-:W-:Y:S01]  /*87750*/  IMAD R3, R24, 0x2, R12 ;  /* 0x0000000218037824 */ /* 0x000fe200078e020c */
[C---:B------:R-:W-:Y:S01]  /*87760*/  LEA R4, P6, R12.reuse, R0, 0x1 ;  /* 0x000000000c047211 */ /* 0x040fe200078c08ff */
[----:B------:R-:W3:Y:S03]  /*87770*/  LDL.LU R6, [R1+0x1cd8] ;  /* 0x001cd80001067983 */ /* 0x000ee60000300800 */
[----:B------:R-:W-:Y:S01]  /*87780*/  LEA.HI.X.SX32 R5, R12, R2, 0x1, P6 ;  /* 0x000000020c057211 */ /* 0x000fe200030f0eff */
[----:B------:R0:W-:Y:S01]  /*87790*/  @P1 STG.E.U16 [R8.64], R16 ;  /* 0x0000001008001986 */ /* 0x0001e2000c10150a */
[----:B-----5:R-:W-:-:S02]  /*877a0*/  ISETP.LT.AND P3, PT, R20, c[0x0][0x17c], !P0 ;  /* 0x00005f0014007a0c */ /* 0x020fc40004761270 */
[----:B------:R-:W-:Y:S01]  /*877b0*/  PRMT R17, R17, 0x7632, R17 ;  /* 0x0000763211117816 */ /* 0x000fe20000000011 */
[----:B------:R-:W5:Y:S04]  /*877c0*/  LDL R20, [R1+0x68] ;  /* 0x0000680001147983 */ /* 0x000f680000100800 */
[----:B------:R-:W5:Y:S01]  /*877d0*/  LDL.LU R27, [R1+0x48] ;  /* 0x00004800011b7983 */ /* 0x000f620000300800 */
[----:B0-----:R-:W-:-:S03]  /*877e0*/  LEA R8, P6, R3, R0, 0x1 ;  /* 0x0000000003087211 */ /* 0x001fc600078c08ff */
[----:B------:R0:W-:Y:S01]  /*877f0*/  @P2 STG.E.U16 [R4.64], R13 ;  /* 0x0000000d04002986 */ /* 0x0001e2000c10150a */
[----:B------:R-:W-:-:S05]  /*87800*/  LEA.HI.X.SX32 R9, R3, R2, 0x1, P6 ;  /* 0x0000000203097211 */ /* 0x000fca00030f0eff */
[----:B------:R1:W-:Y:S01]  /*87810*/  @P5 STG.E.U16 [R8.64], R17 ;  /* 0x0000001108005986 */ /* 0x0003e2000c10150a */
[----:B--2---:R-:W-:-:S03]  /*87820*/  ISETP.LT.AND P1, PT, R28, c[0x0][0x17c], !P0 ;  /* 0x00005f001c007a0c */ /* 0x004fc60004721270 */
[----:B------:R-:W2:Y:S04]  /*87830*/  LDL.LU R28, [R1+0x240] ;  /* 0x00024000011c7983 */ /* 0x000ea80000300800 */
[----:B0-----:R-:W2:Y:S04]  /*87840*/  LDL.LU R13, [R1+0x244] ;  /* 0x00024400010d7983 */ /* 0x001ea80000300800 */
[----:B------:R-:W2:Y:S01]  /*87850*/  LDL R16, [R1+0x78] ;  /* 0x0000780001107983 */ /* 0x000ea20000100800 */
[----:B----4-:R-:W-:-:S03]  /*87860*/  ISETP.LT.AND P2, PT, R11, c[0x0][0x17c], !P0 ;  /* 0x00005f000b007a0c */ /* 0x010fc60004741270 */
[----:B------:R-:W4:Y:S04]  /*87870*/  LDL.LU R25, [R1+0x248] ;  /* 0x0002480001197983 */ /* 0x000f280000300800 */
[----:B------:R-:W2:Y:S04]  /*87880*/  LDL.LU R11, [R1+0x18] ;  /* 0x00001800010b7983 */ /* 0x000ea80000300800 */
[----:B-1----:R-:W2:Y:S01]  /*87890*/  LDL.LU R17, [R1+0x23c] ;  /* 0x00023c0001117983 */ /* 0x002ea20000300800 */
[----:B------:R-:W-:Y:S01]  /*878a0*/  IMAD R5, R24, 0x2, R3 ;  /* 0x0000000218057824 */ /* 0x000fe200078e0203 */
[----:B------:R-:W-:-:S02]  /*878b0*/  PRMT R21, R21, 0x7632, R21 ;  /* 0x0000763215157816 */ /* 0x000fc40000000015 */
[----:B------:R-:W4:Y:S02]  /*878c0*/  LDL.LU R26, [R1+0x24c] ;  /* 0x00024c00011a7983 */ /* 0x000f240000300800 */
[----:B------:R-:W-:Y:S01]  /*878d0*/  LEA R4, P6, R5, R0, 0x1 ;  /* 0x0000000005047211 */ /* 0x000fe200078c08ff */
[----:B------:R-:W-:-:S03]  /*878e0*/  IMAD R3, R24, 0x2, R5 ;  /* 0x0000000218037824 */ /* 0x000fc600078e0205 */
[----:B------:R-:W-:-:S05]  /*878f0*/  LEA.HI.X.SX32 R5, R5, R2, 0x1, P6 ;  /* 0x0000000205057211 */ /* 0x000fca00030f0eff */
[----:B------:R0:W-:Y:S01]  /*87900*/  @P4 STG.E.U16 [R4.64], R21 ;  /* 0x0000001504004986 */ /* 0x0001e2000c10150a */
[----:B---3--:R-:W-:-:S03]  /*87910*/  ISETP.LT.AND P5, PT, R29, c[0x0][0x17c], !P0 ;  /* 0x00005f001d007a0c */ /* 0x008fc600047a1270 */
[----:B------:R-:W3:Y:S01]  /*87920*/  LDL.LU R29, [R1+0xa8] ;  /* 0x0000a800011d7983 */ /* 0x000ee20000300800 */
[----:B--2---:R-:W-:-:S03]  /*87930*/  ISETP.LT.AND P4, PT, R17, c[0x0][0x17c], !P0 ;  /* 0x00005f0011007a0c */ /* 0x004fc60004781270 */
[----:B------:R-:W2:Y:S01]  /*87940*/  LDL.LU R17, [R1+0x250] ;  /* 0x0002500001117983 */ /* 0x000ea20000300800 */
[C---:B------:R-:W-:Y:S01]  /*87950*/  LEA R8, P6, R3.reuse, R0, 0x1 ;  /* 0x0000000003087211 */ /* 0x040fe200078c08ff */
[C---:B------:R-:W-:Y:S02]  /*87960*/  IMAD R12, R24.reuse, 0x2, R3 ;  /* 0x00000002180c7824 */ /* 0x040fe400078e0203 */
[----:B0-----:R-:W2:Y:S01]  /*87970*/  LDL.LU R21, [R1+0x98] ;  /* 0x0000980001157983 */ /* 0x001ea20000300800 */
[----:B------:R-:W-:Y:S01]  /*87980*/  LEA.HI.X.SX32 R9, R3, R2, 0x1, P6 ;  /* 0x0000000203097211 */ /* 0x000fe200030f0eff */
[----:B------:R-:W-:Y:S01]  /*87990*/  IMAD R3, R24, 0x2, R12 ;  /* 0x0000000218037824 */ /* 0x000fe200078e020c */
[----:B------:R-:W-:-:S03]  /*879a0*/  LEA R4, P6, R12, R0, 0x1 ;  /* 0x000000000c047211 */ /* 0x000fc600078c08ff */
[----:B-----5:R0:W-:Y:S01]  /*879b0*/  @P3 STG.E.U16 [R8.64], R20 ;  /* 0x0000001408003986 */ /* 0x0201e2000c10150a */
[----:B------:R-:W-:Y:S01]  /*879c0*/  LEA.HI.X.SX32 R5, R12, R2, 0x1, P6 ;  /* 0x000000020c057211 */ /* 0x000fe200030f0eff */
[----:B------:R-:W-:-:S04]  /*879d0*/  IMAD R12, R24, 0x2, R3 ;  /* 0x00000002180c7824 */ /* 0x000fc800078e0203 */
[----:B------:R1:W-:Y:S01]  /*879e0*/  @P1 STG.E.U16 [R4.64], R27 ;  /* 0x0000001b04001986 */ /* 0x0003e2000c10150a */
[----:B0-----:R-:W-:-:S03]  /*879f0*/  LEA R8, P6, R3, R0, 0x1 ;  /* 0x0000000003087211 */ /* 0x001fc600078c08ff */
[----:B------:R-:W5:Y:S01]  /*87a00*/  LDL.LU R20, [R1+0x258] ;  /* 0x0002580001147983 */ /* 0x000f620000300800 */
[----:B------:R-:W-:Y:S01]  /*87a10*/  LEA.HI.X.SX32 R9, R3, R2, 0x1, P6 ;  /* 0x0000000203097211 */ /* 0x000fe200030f0eff */
[----:B------:R-:W-:Y:S01]  /*87a20*/  IMAD R3, R24, 0x2, R12 ;  /* 0x0000000218037824 */ /* 0x000fe200078e020c */
[----:B-1----:R-:W-:-:S03]  /*87a30*/  LEA R4, P6, R12, R0, 0x1 ;  /* 0x000000000c047211 */ /* 0x002fc600078c08ff */
[----:B------:R0:W-:Y:S01]  /*87a40*/  @P2 STG.E.U16 [R8.64], R16 ;  /* 0x0000001008002986 */ /* 0x0001e2000c10150a */
[----:B------:R-:W-:Y:S01]  /*87a50*/  LEA.HI.X.SX32 R5, R12, R2, 0x1, P6 ;  /* 0x000000020c057211 */ /* 0x000fe200030f0eff */
[----:B------:R-:W-:-:S04]  /*87a60*/  IMAD R12, R24, 0x2, R3 ;  /* 0x00000002180c7824 */ /* 0x000fc800078e0203 */
[----:B------:R1:W-:Y:S01]  /*87a70*/  @P5 STG.E.U16 [R4.64], R11 ;  /* 0x0000000b04005986 */ /* 0x0003e2000c10150a */
[----:B0-----:R-:W-:-:S04]  /*87a80*/  LEA R8, P6, R3, R0, 0x1 ;  /* 0x0000000003087211 */ /* 0x001fc800078c08ff */
[----:B------:R-:W-:Y:S01]  /*87a90*/  LEA.HI.X.SX32 R9, R3, R2, 0x1, P6 ;  /* 0x0000000203097211 */ /* 0x000fe200030f0eff */
[----:B------:R-:W-:Y:S01]  /*87aa0*/  IMAD R3, R24, 0x2, R12 ;  /* 0x0000000218037824 */ /* 0x000fe200078e020c */
[----:B-1----:R-:W-:Y:S02]  /*87ab0*/  LEA R4, P6, R12, R0, 0x1 ;  /* 0x000000000c047211 */ /* 0x002fe400078c08ff */
[----:B------:R-:W-:Y:S01]  /*87ac0*/  ISETP.LT.AND P3, PT, R28, c[0x0][0x17c], !P0 ;  /* 0x00005f001c007a0c */ /* 0x000fe20004761270 */
[----:B---3--:R0:W-:Y:S01]  /*87ad0*/  @P4 STG.E.U16 [R8.64], R29 ;  /* 0x0000001d08004986 */ /* 0x0081e2000c10150a */
[----:B------:R-:W-:Y:S02]  /*87ae0*/  ISETP.LT.AND P1, PT, R13, c[0x0][0x17c], !P0 ;  /* 0x00005f000d007a0c */ /* 0x000fe40004721270 */
[----:B------:R-:W-:Y:S01]  /*87af0*/  LEA.HI.X.SX32 R5, R12, R2, 0x1, P6 ;  /* 0x000000020c057211 */ /* 0x000fe200030f0eff */
[----:B------:R-:W3:Y:S01]  /*87b00*/  LDL.LU R28, [R1+0x88] ;  /* 0x00008800011c7983 */ /* 0x000ee20000300800 */
[----:B----4-:R-:W-:-:S03]  /*87b10*/  ISETP.LT.AND P2, PT, R25, c[0x0][0x17c], !P0 ;  /* 0x00005f0019007a0c */ /* 0x010fc60004741270 */
[----:B------:R-:W4:Y:S01]  /*87b20*/  LDL.LU R13, [R1+0x58] ;  /* 0x00005800010d7983 */ /* 0x000f220000300800 */
[----:B------:R-:W-:Y:S02]  /*87b30*/  ISETP.LT.AND P5, PT, R26, c[0x0][0x17c], !P0 ;  /* 0x00005f001a007a0c */ /* 0x000fe400047a1270 */
[----:B0-----:R-:W-:Y:S01]  /*87b40*/  LEA R8, P6, R3, R0, 0x1 ;  /* 0x0000000003087211 */ /* 0x001fe200078c08ff */
[----:B------:R-:W4:Y:S01]  /*87b50*/  LDL.LU R16, [R1+0x260] ;  /* 0x0002600001107983 */ /* 0x000f220000300800 */
[----:B------:R-:W-:-:S03]  /*87b60*/  IMAD R12, R24, 0x2, R3 ;  /* 0x00000002180c7824 */ /* 0x000fc600078e0203 */
[----:B------:R-:W4:Y:S01]  /*87b70*/  LDL.LU R25, [R1+0x38] ;  /* 0x0000380001197983 */ /* 0x000f220000300800 */
[----:B------:R-:W-:-:S03]  /*87b80*/  LEA.HI.X.SX32 R9, R3, R2, 0x1, P6 ;  /* 0x0000000203097211 */ /* 0x000fc600030f0eff */
[----:B------:R-:W4:Y:S01]  /*87b90*/  LDL.LU R26, [R1+0x28] ;  /* 0x00002800011a7983 */ /* 0x000f220000300800 */
[----:B--2---:R-:W-:-:S03]  /*87ba0*/  ISETP.LT.AND P4, PT, R17, c[0x0][0x17c], !P0 ;  /* 0x00005f0011007a0c */ /* 0x004fc60004781270 */
[----:B------:R-:W2:Y:S04]  /*87bb0*/  LDL.LU R17, [R1+0x268] ;  /* 0x0002680001117983 */ /* 0x000ea80000300800 */
[----:B------:R-:W2:Y:S04]  /*87bc0*/  LDL.LU R3, [R1+0x254] ;  /* 0x0002540001037983 */ /* 0x000ea80000300800 */
[----:B------:R0:W-:Y:S02]  /*87bd0*/  @P3 STG.E.U16 [R4.64], R21 ;  /* 0x0000001504003986 */ /* 0x0001e4000c10150a */
[----:B0-----:R-:W-:-:S04]  /*87be0*/  LEA R4, P6, R12, R0, 0x1 ;  /* 0x000000000c047211 */ /* 0x001fc800078c08ff */
[----:B------:R-:W-:Y:S01]  /*87bf0*/  LEA.HI.X.SX32 R5, R12, R2, 0x1, P6 ;  /* 0x000000020c057211 */ /* 0x000fe200030f0eff */
[----:B---3--:R0:W-:Y:S01]  /*87c00*/  @P1 STG.E.U16 [R8.64], R28 ;  /* 0x0000001c08001986 */ /* 0x0081e2000c10150a */
[----:B-----5:R-:W-:-:S03]  /*87c10*/  ISETP.LT.AND P1, PT, R20, c[0x0][0x17c], !P0 ;  /* 0x00005f0014007a0c */ /* 0x020fc60004721270 */
[----:B------:R-:W3:Y:S01]  /*87c20*/  LDL.LU R20, [R1+0x270] ;  /* 0x0002700001147983 */ /* 0x000ee20000300800 */
[----:B--2---:R-:W-:Y:S01]  /*87c30*/  ISETP.LT.AND P3, PT, R3, c[0x0][0x17c], !P0 ;  /* 0x00005f0003007a0c */ /* 0x004fe20004761270 */
[----:B------:R-:W-:-:S05]  /*87c40*/  IMAD R3, R24, 0x2, R12 ;  /* 0x0000000218037824 */ /* 0x000fca00078e020c */
[----:B0-----:R-:W-:Y:S01]  /*87c50*/  LEA R8, P6, R3, R0, 0x1 ;  /* 0x0000000003087211 */ /* 0x001fe200078c08ff */
[----:B------:R-:W-:-:S03]  /*87c60*/  IMAD R12, R24, 0x2, R3 ;  /* 0x00000002180c7824 */ /* 0x000fc600078e0203 */
[----:B------:R-:W-:Y:S02]  /*87c70*/  LEA.HI.X.SX32 R9, R3, R2, 0x1, P6 ;  /* 0x0000000203097211 */ /* 0x000fe400030f0eff */
[----:B------:R-:W2:Y:S04]  /*87c80*/  LDL.LU R3, [R1+0x25c] ;  /* 0x00025c0001037983 */ /* 0x000ea80000300800 */
[----:B------:R0:W-:Y:S04]  /*87c90*/  @P2 STG.E.U16 [R4.64], R6 ;  /* 0x0000000604002986 */ /* 0x0001e8000c10150a */
[----:B----4-:R1:W-:Y:S01]  /*87ca0*/  @P5 STG.E.U16 [R8.64], R13 ;  /* 0x0000000d08005986 */ /* 0x0103e2000c10150a */
[----:B0-----:R-:W-:-:S04]  /*87cb0*/  LEA R4, P6, R12, R0, 0x1 ;  /* 0x000000000c047211 */ /* 0x001fc800078c08ff */
        /* <DEDUP_REMOVED lines=9> */
[----:B------:R0:W-:Y:S04]  /*87d50*/  @P4 STG.E.U16 [R4.64], R25 ;  /* 0x0000001904004986 */ /* 0x0001e8000c10150a */
[----:B------:R1:W-:Y:S01]  /*87d60*/  @P3 STG.E.U16 [R8.64], R26 ;  /* 0x0000001a08003986 */ /* 0x0003e2000c10150a */
[----:B0-----:R-:W-:-:S04]  /*87d70*/  LEA R4, P6, R12, R0, 0x1 ;  /* 0x000000000c047211 */ /* 0x001fc800078c08ff */
[----:B------:R-:W-:Y:S02]  /*87d80*/  LEA.HI.X.SX32 R5, R12, R2, 0x1, P6 ;  /* 0x000000020c057211 */ /* 0x000fe400030f0eff */
[----:B------:R-:W-:Y:S02]  /*87d90*/  ISETP.LT.AND P3, PT, R17, c[0x0][0x17c], !P0 ;  /* 0x00005f0011007a0c */ /* 0x000fe40004761270 */
[----:B------:R-:W5:Y:S01]  /*87da0*/  LDL.LU R17, [R1+0x280] ;  /* 0x0002800001117983 */ /* 0x000f620000300800 */
        /* <DEDUP_REMOVED lines=10> */
[----:B---3--:R-:W-:Y:S02]  /*87e50*/  ISETP.LT.AND P2, PT, R20, c[0x0][0x17c], !P0 ;  /* 0x00005f0014007a0c */ /* 0x008fe40004741270 */
[----:B------:R-:W3:Y:S04]  /*87e60*/  LDL.LU R20, [R1+0x284] ;  /* 0x0002840001147983 */ /* 0x000ee80000300800 */
        /* <DEDUP_REMOVED lines=8> */
[----:B----4-:R-:W-:-:S03]  /*87ef0*/  ISETP.LT.AND P4, PT, R16, c[0x0][0x17c], !P0 ;  /* 0x00005f0010007a0c */ /* 0x010fc60004781270 */
[----:B------:R-:W4:Y:S04]  /*87f00*/  LDL.LU R16, [R1+0x28c] ;  /* 0x00028c0001107983 */ /* 0x000f280000300800 */
[----:B0-----:R-:W3:Y:S01]  /*87f10*/  LDL.LU R9, [R1+0x27c] ;  /* 0x00027c0001097983 */ /* 0x001ee20000300800 */
[----:B------:R-:W-:-:S04]  /*87f20*/  LEA R4, P6, R12, R0, 0x1 ;  /* 0x000000000c047211 */ /* 0x000fc800078c08ff */
[----:B------:R-:W-:-:S05]  /*87f30*/  LEA.HI.X.SX32 R5, R12, R2, 0x1, P6 ;  /* 0x000000020c057211 */ /* 0x000fca00030f0eff */
[----:B------:R0:W-:Y:S01]  /*87f40*/  @P3 STG.E.U16 [R4.64], R22 ;  /* 0x0000001604003986 */ /* 0x0001e2000c10150a */
[----:B--2---:R-:W-:Y:S01]  /*87f50*/  ISETP.LT.AND P5, PT, R3, c[0x0][0x17c], !P0 ;  /* 0x00005f0003007a0c */ /* 0x004fe200047a1270 */
[----:B------:R-:W-:-:S05]  /*87f60*/  IMAD R3, R24, 0x2, R12 ;  /* 0x0000000218037824 */ /* 0x000fca00078e020c */
[----:B------:R-:W-:Y:S01]  /*87f70*/  LEA R8, P6, R3, R0, 0x1 ;  /* 0x0000000003087211 */ /* 0x000fe200078c08ff */
[----:B------:R-:W-:Y:S01]  /*87f80*/  IMAD R12, R24, 0x2, R3 ;  /* 0x00000002180c7824 */ /* 0x000fe200078e0203 */
[----:B---3--:R-:W-:Y:S02]  /*87f90*/  ISETP.LT.AND P3, PT, R9, c[0x0][0x17c], !P0 ;  /* 0x00005f0009007a0c */ /* 0x008fe40004761270 */
[----:B------:R-:W-:Y:S02]  /*87fa0*/  LEA.HI.X.SX32 R9, R3, R2, 0x1, P6 ;  /* 0x0000000203097211 */ /* 0x000fe400030f0eff */
[----:B------:R-:W2:Y:S01]  /*87fb0*/  LDL.LU R3, [R1+0x68] ;  /* 0x0000680001037983 */ /* 0x000ea20000300800 */
[C---:B0-----:R-:W-:Y:S02]  /*87fc0*/  LEA R4, P6, R12.reuse, R0, 0x1 ;  /* 0x000000000c047211 */ /* 0x041fe400078c08ff */
[----:B------:R-:W-:Y:S02]  /*87fd0*/  PRMT R6, R27, 0x7632, R6 ;  /* 0x000076321b067816 */ /* 0x000fe40000000006 */
[----:B------:R-:W-:Y:S01]  /*87fe0*/  LEA.HI.X.SX32 R5, R12, R2, 0x1, P6 ;  /* 0x000000020c057211 */ /* 0x000fe200030f0eff */
[----:B------:R-:W3:Y:S01]  /*87ff0*/  LDL.LU R27, [R1+0x290] ;  /* 0x00029000011b7983 */ /* 0x000ee20000300800 */
[----:B--2---:R-:W-:Y:S01]  /*88000*/  PRMT R10, R3, 0x7632, R10 ;  /* 0x00007632030a7816 */ /* 0x004fe2000000000a */
[----:B------:R-:W-:-:S02]  /*88010*/  IMAD R3, R24, 0x2, R12 ;  /* 0x0000000218037824 */ /* 0x000fc400078e020c */
[----:B------:R-:W2:Y:S04]  /*88020*/  LDL.LU R12, [R1+0x288] ;  /* 0x00028800010c7983 */ /* 0x000ea80000300800 */
[----:B------:R-:W-:Y:S01]  /*88030*/  @P1 STG.E.U16 [R8.64], R10 ;  /* 0x0000000a08001986 */ /* 0x000fe2000c10150a */
[----:B-----5:R-:W-:-:S03]  /*88040*/  ISETP.LT.AND P1, PT, R17, c[0x0][0x17c], !P0 ;  /* 0x00005f0011007a0c */ /* 0x020fc60004721270 */
[----:B------:R-:W5:Y:S04]  /*88050*/  LDL.LU R17, [R1+0x294] ;  /* 0x0002940001117983 */ /* 0x000f680000300800 */
[----:B------:R0:W-:Y:S04]  /*88060*/  @P2 STG.E.U16 [R4.64], R6 ;  /* 0x0000000604002986 */ /* 0x0001e8000c10150a */
[----:B0-----:R-:W2:Y:S01]  /*88070*/  LDL.LU R4, [R1+0x78] ;  /* 0x0000780001047983 */ /* 0x001ea20000300800 */
[----:B------:R-:W-:Y:S01]  /*88080*/  LEA R8, P6, R3, R0, 0x1 ;  /* 0x0000000003087211 */ /* 0x000fe200078c08ff */
[----:B------:R-:W-:-:S03]  /*88090*/  IMAD R5, R24, 0x2, R3 ;  /* 0x0000000218057824 */ /* 0x000fc600078e0203 */
[----:B------:R-:W-:Y:S01]  /*880a0*/  LEA.HI.X.SX32 R9, R3, R2, 0x1, P6 ;  /* 0x0000000203097211 */ /* 0x000fe200030f0eff */
[----:B------:R-:W-:Y:S01]  /*880b0*/  IMAD R3, R24, 0x2, R5 ;  /* 0x0000000218037824 */ /* 0x000fe200078e0205 */
[----:B------:R-:W-:Y:S02]  /*880c0*/  PRMT R10, R11, 0x7632, R10 ;  /* 0x000076320b0a7816 */ /* 0x000fe4000000000a */
[----:B------:R-:W-:Y:S02]  /*880d0*/  ISETP.LT.AND P2, PT, R20, c[0x0][0x17c], !P0 ;  /* 0x00005f0014007a0c */ /* 0x000fe40004741270 */
[----:B------:R-:W3:Y:S04]  /*880e0*/  LDL.LU R20, [R1+0x298] ;  /* 0x0002980001147983 */ /* 0x000ee80000300800 */
[----:B------:R-:W3:Y:S01]  /*880f0*/  LDL.LU R11, [R1+0x1cd4] ;  /* 0x001cd400010b7983 */ /* 0x000ee20000300800 */
[----:B--2---:R-:W-:-:S02]  /*88100*/  PRMT R6, R4, 0x7632, R6 ;  /* 0x0000763204067816 */ /* 0x004fc40000000006 */
[----:B------:R-:W-:-:S03]  /*88110*/  LEA R4, P6, R5, R0, 0x1 ;  /* 0x0000000005047211 */ /* 0x000fc600078c08ff */
[----:B------:R0:W-:Y:S01]  /*88120*/  @P5 STG.E.U16 [R8.64], R6 ;  /* 0x0000000608005986 */ /* 0x0001e2000c10150a */
[----:B------:R-:W-:Y:S02]  /*88130*/  LEA.HI.X.SX32 R5, R5, R2, 0x1, P6 ;  /* 0x0000000205057211 */ /* 0x000fe400030f0eff */
[----:B------:R-:W-:Y:S01]  /*88140*/  ISETP.LT.AND P5, PT, R12, c[0x0][0x17c], !P0 ;  /* 0x00005f000c007a0c */ /* 0x000fe200047a1270 */
[----:B------:R-:W-:Y:S02]  /*88150*/  IMAD R12, R24, 0x2, R3 ;  /* 0x00000002180c7824 */ /* 0x000fe400078e0203 */
[----:B------:R1:W-:Y:S01]  /*88160*/  @P4 STG.E.U16 [R4.64], R10 ;  /* 0x0000000a04004986 */ /* 0x0003e2000c10150a */
[----:B0-----:R-:W-:Y:S02]  /*88170*/  LEA R8, P6, R3, R0, 0x1 ;  /* 0x0000000003087211 */ /* 0x001fe400078c08ff */
[----:B------:R-:W-:Y:S02]  /*88180*/  PRMT R6, R29, 0x7632, R6 ;  /* 0x000076321d067816 */ /* 0x000fe40000000006 */
[----:B------:R-:W-:Y:S01]  /*88190*/  LEA.HI.X.SX32 R9, R3, R2, 0x1, P6 ;  /* 0x0000000203097211 */ /* 0x000fe200030f0eff */
[----:B------:R-:W2:Y:S01]  /*881a0*/  LDL.LU R29, [R1+0x2a4] ;  /* 0x0002a400011d7983 */ /* 0x000ea20000300800 */
[----:B-1----:R-:W-:-:S02]  /*881b0*/  LEA R4, P6, R12, R0, 0x1 ;  /* 0x000000000c047211 */ /* 0x002fc400078c08ff */
[----:B----4-:R-:W-:Y:S01]  /*881c0*/  ISETP.LT.AND P4, PT, R16, c[0x0][0x17c], !P0 ;  /* 0x00005f0010007a0c */ /* 0x010fe20004781270 */
[----:B------:R0:W-:Y:S01]  /*881d0*/  @P3 STG.E.U16 [R8.64], R6 ;  /* 0x0000000608003986 */ /* 0x0001e2000c10150a */
[----:B------:R-:W-:Y:S02]  /*881e0*/  LEA.HI.X.SX32 R5, R12, R2, 0x1, P6 ;  /* 0x000000020c057211 */ /* 0x000fe400030f0eff */
[----:B---3--:R-:W-:Y:S01]  /*881f0*/  ISETP.LT.AND P3, PT, R27, c[0x0][0x17c], !P0 ;  /* 0x00005f001b007a0c */ /* 0x008fe20004761270 */
[----:B------:R-:W3:Y:S04]  /*88200*/  LDL.LU R16, [R1+0x2a8] ;  /* 0x0002a80001107983 */ /* 0x000ee80000300800 */
[----:B------:R-:W4:Y:S01]  /*88210*/  LDL.LU R27, [R1+0x2b0] ;  /* 0x0002b000011b7983 */ /* 0x000f220000300800 */
[--C-:B0-----:R-:W-:Y:S01]  /*88220*/  IMAD R9, R24, 0x2, R12.reuse ;  /* 0x0000000218097824 */ /* 0x101fe200078e020c */
[----:B------:R-:W-:-:S02]  /*88230*/  PRMT R12, R28, 0x7632, R12 ;  /* 0x000076321c0c7816 */ /* 0x000fc4000000000c */
[----:B------:R-:W3:Y:S01]  /*88240*/  LDL.LU R28, [R1+0x2b4] ;  /* 0x0002b400011c7983 */ /* 0x000ee20000300800 */
[----:B------:R-:W-:Y:S01]  /*88250*/  PRMT R6, R21, 0x7632, R6 ;  /* 0x0000763215067816 */ /* 0x000fe20000000006 */
[----:B------:R-:W-:Y:S01]  /*88260*/  IMAD R3, R24, 0x2, R9 ;  /* 0x0000000218037824 */ /* 0x000fe200078e0209 */
[C---:B------:R-:W-:Y:S02]  /*88270*/  LEA R8, P6, R9.reuse, R0, 0x1 ;  /* 0x0000000009087211 */ /* 0x040fe400078c08ff */
[----:B------:R-:W-:Y:S01]  /*88280*/  PRMT R10, R6, 0x7632, R10 ;  /* 0x00007632060a7816 */ /* 0x000fe2000000000a */
[----:B------:R0:W-:Y:S01]  /*88290*/  @P1 STG.E.U16 [R4.64], R6 ;  /* 0x0000000604001986 */ /* 0x0001e2000c10150a */
[----:B------:R-:W-:-:S05]  /*882a0*/  LEA.HI.X.SX32 R9, R9, R2, 0x1, P6 ;  /* 0x0000000209097211 */ /* 0x000fca00030f0eff */
[----:B------:R1:W-:Y:S01]  /*882b0*/  @P2 STG.E.U16 [R8.64], R12 ;  /* 0x0000000c08002986 */ /* 0x0003e2000c10150a */
[----:B0-----:R-:W-:Y:S01]  /*882c0*/  LEA R4, P6, R3, R0, 0x1 ;  /* 0x0000000003047211 */ /* 0x001fe200078c08ff */
[----:B------:R-:W-:-:S03]  /*882d0*/  IMAD R6, R24, 0x2, R3 ;  /* 0x0000000218067824 */ /* 0x000fc600078e0203 */
[----:B------:R-:W-:Y:S01]  /*882e0*/  LEA.HI.X.SX32 R5, R3, R2, 0x1, P6 ;  /* 0x0000000203057211 */ /* 0x000fe200030f0eff */
[----:B------:R-:W-:Y:S01]  /*882f0*/  IMAD R3, R24, 0x2, R6 ;  /* 0x0000000218037824 */ /* 0x000fe200078e0206 */
[----:B-1----:R-:W-:-:S03]  /*88300*/  LEA R8, P6, R6, R0, 0x1 ;  /* 0x0000000006087211 */ /* 0x002fc600078c08ff */
[----:B------:R0:W-:Y:S01]  /*88310*/  @P5 STG.E.U16 [R4.64], R10 ;  /* 0x0000000a04005986 */ /* 0x0001e2000c10150a */
[----:B------:R-:W-:Y:S01]  /*88320*/  LEA.HI.X.SX32 R9, R6, R2, 0x1, P6 ;  /* 0x0000000206097211 */ /* 0x000fe200030f0eff */
[----:B------:R-:W-:Y:S01]  /*88330*/  IMAD R6, R24, 0x2, R3 ;  /* 0x0000000218067824 */ /* 0x000fe200078e0203 */
[----:B-----5:R-:W-:Y:S02]  /*88340*/  ISETP.LT.AND P1, PT, R17, c[0x0][0x17c], !P0 ;  /* 0x00005f0011007a0c */ /* 0x020fe40004721270 */
[----:B0-----:R-:W-:Y:S02]  /*88350*/  PRMT R5, R13, 0x7632, R5 ;  /* 0x000076320d057816 */ /* 0x001fe40000000005 */
[----:B------:R-:W-:-:S03]  /*88360*/  LEA R4, P6, R3, R0, 0x1 ;  /* 0x0000000003047211 */ /* 0x000fc600078c08ff */
[----:B------:R0:W-:Y:S01]  /*88370*/  @P4 STG.E.U16 [R8.64], R5 ;  /* 0x0000000508004986 */ /* 0x0001e2000c10150a */
[----:B------:R-:W-:Y:S02]  /*88380*/  ISETP.LT.AND P2, PT, R20, c[0x0][0x17c], !P0 ;  /* 0x00005f0014007a0c */ /* 0x000fe40004741270 */
[----:B------:R-:W-:Y:S01]  /*88390*/  PRMT R12, R25, 0x7632, R12 ;  /* 0x00007632190c7816 */ /* 0x000fe2000000000c */
[----:B------:R-:W5:Y:S01]  /*883a0*/  LDL.LU R20, [R1+0x2b8] ;  /* 0x0002b80001147983 */ /* 0x000f620000300800 */
[----:B------:R-:W-:Y:S02]  /*883b0*/  PRMT R10, R26, 0x7632, R10 ;  /* 0x000076321a0a7816 */ /* 0x000fe4000000000a */
[----:B0-----:R-:W-:Y:S02]  /*883c0*/  LEA.HI.X.SX32 R5, R3, R2, 0x1, P6 ;  /* 0x0000000203057211 */ /* 0x001fe400030f0eff */
[----:B------:R-:W-:-:S04]  /*883d0*/  LEA R8, P6, R6, R0, 0x1 ;  /* 0x0000000006087211 */ /* 0x000fc800078c08ff */
[----:B------:R-:W-:Y:S01]  /*883e0*/  LEA.HI.X.SX32 R9, R6, R2, 0x1, P6 ;  /* 0x0000000206097211 */ /* 0x000fe200030f0eff */
[----:B------:R-:W-:Y:S04]  /*883f0*/  @P3 STG.E.U16 [R4.64], R12 ;  /* 0x0000000c04003986 */ /* 0x000fe8000c10150a */
[----:B------:R0:W-:Y:S01]  /*88400*/  @P1 STG.E.U16 [R8.64], R10 ;  /* 0x0000000a08001986 */ /* 0x0001e2000c10150a */
[----:B--2---:R-:W-:-:S03]  /*88410*/  ISETP.LT.AND P5, PT, R29, c[0x0][0x17c], !P0 ;  /* 0x00005f001d007a0c */ /* 0x004fc600047a1270 */
[----:B------:R-:W2:Y:S04]  /*88420*/  LDL.LU R29, [R1+0x2bc] ;  /* 0x0002bc00011d7983 */ /* 0x000ea80000300800 */
[----:B------:R-:W2:Y:S01]  /*88430*/  LDL.LU R25, [R1+0x2c0] ;  /* 0x0002c00001197983 */ /* 0x000ea20000300800 */
[----:B---3--:R-:W-:-:S03]  /*88440*/  ISETP.LT.AND P1, PT, R28, c[0x0][0x17c], !P0 ;  /* 0x00005f001c007a0c */ /* 0x008fc60004721270 */
[----:B------:R-:W3:Y:S01]  /*88450*/  LDL.LU R28, [R1+0x2c4] ;  /* 0x0002c400011c7983 */ /* 0x000ee20000300800 */
[----:B------:R-:W-:Y:S01]  /*88460*/  IMAD R3, R24, 0x2, R6 ;  /* 0x0000000218037824 */ /* 0x000fe200078e0206 */
[----:B0-----:R-:W-:-:S03]  /*88470*/  PRMT R10, R10, 0x7632, R10 ;  /* 0x000076320a0a7816 */ /* 0x001fc6000000000a */
[----:B------:R-:W-:Y:S01]  /*88480*/  IMAD R6, R24, 0x2, R3 ;  /* 0x0000000218067824 */ /* 0x000fe200078e0203 */
[----:B------:R-:W-:-:S04]  /*88490*/  LEA R4, P6, R3, R0, 0x1 ;  /* 0x0000000003047211 */ /* 0x000fc800078c08ff */
[----:B------:R-:W-:Y:S01]  /*884a0*/  LEA.HI.X.SX32 R5, R3, R2, 0x1, P6 ;  /* 0x0000000203057211 */ /* 0x000fe200030f0eff */
[----:B------:R-:W-:Y:S01]  /*884b0*/  IMAD R3, R24, 0x2, R6 ;  /* 0x0000000218037824 */ /* 0x000fe200078e0206 */
[----:B------:R-:W-:Y:S02]  /*884c0*/  LEA R8, P6, R6, R0, 0x1 ;  /* 0x0000000006087211 */ /* 0x000fe400078c08ff */
[----:B------:R-:W-:Y:S01]  /*884d0*/  ISETP.LT.AND P4, PT, R16, c[0x0][0x17c], !P0 ;  /* 0x00005f0010007a0c */ /* 0x000fe20004781270 */
[----:B------:R0:W-:Y:S01]  /*884e0*/  @P2 STG.E.U16 [R4.64], R10 ;  /* 0x0000000a04002986 */ /* 0x0001e2000c10150a */
[----:B------:R-:W-:Y:S01]  /*884f0*/  LEA.HI.X.SX32 R9, R6, R2, 0x1, P6 ;  /* 0x0000000206097211 */ /* 0x000fe200030f0eff */
[----:B------:R-:W-:Y:S01]  /*88500*/  IMAD R6, R24, 0x2, R3 ;  /* 0x0000000218067824 */ /* 0x000fe200078e0203 */
[----:B----4-:R-:W-:Y:S02]  /*88510*/  ISETP.LT.AND P3, PT, R27, c[0x0][0x17c], !P0 ;  /* 0x00005f001b007a0c */ /* 0x010fe40004761270 */
[----:B------:R-:W-:-:S02]  /*88520*/  PRMT R14, R14, 0x7632, R14 ;  /* 0x000076320e0e7816 */ /* 0x000fc4000000000e */
[----:B0-----:R-:W-:Y:S02]  /*88530*/  PRMT R10, R7, 0x7632, R10 ;  /* 0x00007632070a7816 */ /* 0x001fe4000000000a */
[C---:B------:R-:W-:Y:S01]  /*88540*/  LEA R4, P6, R3.reuse, R0, 0x1 ;  /* 0x0000000003047211 */ /* 0x040fe200078c08ff */
[----:B------:R-:W4:Y:S03]  /*88550*/  LDL.LU R7, [R1+0x1cd0] ;  /* 0x001cd00001077983 */ /* 0x000f260000300800 */
[----:B------:R-:W-:Y:S01]  /*88560*/  LEA.HI.X.SX32 R5, R3, R2, 0x1, P6 ;  /* 0x0000000203057211 */ /* 0x000fe200030f0eff */
[----:B------:R0:W-:Y:S01]  /*88570*/  @P5 STG.E.U16 [R8.64], R10 ;  /* 0x0000000a08005986 */ /* 0x0001e2000c10150a */
[----:B------:R-:W-:Y:S01]  /*88580*/  IMAD R3, R24, 0x2, R6 ;  /* 0x0000000218037824 */ /* 0x000fe200078e0206 */
[----:B------:R-:W-:Y:S02]  /*88590*/  PRMT R18, R18, 0x7632, R18 ;  /* 0x0000763212127816 */ /* 0x000fe40000000012 */
[----:B------:R1:W-:Y:S01]  /*885a0*/  @P4 STG.E.U16 [R4.64], R14 ;  /* 0x0000000e04004986 */ /* 0x0003e2000c10150a */
[----:B0-----:R-:W-:-:S02]  /*885b0*/  LEA R8, P6, R6, R0, 0x1 ;  /* 0x0000000006087211 */ /* 0x001fc400078c08ff */
[----:B-----5:R-:W-:Y:S02]  /*885c0*/  ISETP.LT.AND P2, PT, R20, c[0x0][0x17c], !P0 ;  /* 0x00005f0014007a0c */ /* 0x020fe40004741270 */
[----:B------:R-:W5:Y:S01]  /*885d0*/  LDL.LU R20, [R1+0x2c8] ;  /* 0x0002c80001147983 */ /* 0x000f620000300800 */
[----:B------:R-:W-:Y:S02]  /*885e0*/  LEA.HI.X.SX32 R9, R6, R2, 0x1, P6 ;  /* 0x0000000206097211 */ /* 0x000fe400030f0eff */
[C---:B-1----:R-:W-:Y:S01]  /*885f0*/  LEA R4, P6, R3.reuse, R0, 0x1 ;  /* 0x0000000003047211 */ /* 0x042fe200078c08ff */
[----:B------:R-:W4:Y:S01]  /*88600*/  LDL.LU R26, [R1+0x6c] ;  /* 0x00006c00011a7983 */ /* 0x000f220000300800 */
[----:B------:R-:W-:Y:S02]  /*88610*/  PRMT R22, R22, 0x7632, R22 ;  /* 0x0000763216167816 */ /* 0x000fe40000000016 */
[----:B------:R-:W-:Y:S01]  /*88620*/  LEA.HI.X.SX32 R5, R3, R2, 0x1, P6 ;  /* 0x0000000203057211 */ /* 0x000fe200030f0eff */
[----:B------:R-:W-:Y:S04]  /*88630*/  @P3 STG.E.U16 [R8.64], R18 ;  /* 0x0000001208003986 */ /* 0x000fe8000c10150a */
[----:B------:R0:W-:Y:S01]  /*88640*/  @P1 STG.E.U16 [R4.64], R22 ;  /* 0x0000001604001986 */ /* 0x0001e2000c10150a */
[----:B--2---:R-:W-:-:S03]  /*88650*/  ISETP.LT.AND P5, PT, R29, c[0x0][0x17c], !P0 ;  /* 0x00005f001d007a0c */ /* 0x004fc600047a1270 */
[----:B------:R-:W2:Y:S01]  /*88660*/  LDL.LU R29, [R1+0x2cc] ;  /* 0x0002cc00011d7983 */ /* 0x000ea20000300800 */
[----:B------:R-:W-:-:S03]  /*88670*/  ISETP.LT.AND P4, PT, R25, c[0x0][0x17c], !P0 ;  /* 0x00005f0019007a0c */ /* 0x000fc60004781270 */
[----:B------:R-:W2:Y:S04]  /*88680*/  LDL.LU R27, [R1+0x4c] ;  /* 0x00004c00011b7983 */ /* 0x000ea80000300800 */
[----:B------:R-:W2:Y:S04]  /*88690*/  LDL.LU R16, [R1+0x2d0] ;  /* 0x0002d00001107983 */ /* 0x000ea80000300800 */
[----:B------:R-:W2:Y:S04]  /*886a0*/  LDL.LU R25, [R1+0x2d4] ;  /* 0x0002d40001197983 */ /* 0x000ea80000300800 */
[----:B------:R-:W2:Y:S01]  /*886b0*/  LDL.LU R14, [R1+0x1c] ;  /* 0x00001c00010e7983 */ /* 0x000ea20000300800 */
[----:B---3--:R-:W-:-:S03]  /*886c0*/  ISETP.LT.AND P3, PT, R28, c[0x0][0x17c], !P0 ;  /* 0x00005f001c007a0c */ /* 0x008fc60004761270 */
[----:B------:R-:W3:Y:S04]  /*886d0*/  LDL.LU R28, [R1+0x2d8] ;  /* 0x0002d800011c7983 */ /* 0x000ee80000300800 */
[----:B------:R-:W3:Y:S04]  /*886e0*/  LDL.LU R21, [R1+0xac] ;  /* 0x0000ac0001157983 */ /* 0x000ee80000300800 */
[----:B0-----:R-:W3:Y:S01]  /*886f0*/  LDL.LU R22, [R1+0x7c] ;  /* 0x00007c0001167983 */ /* 0x001ee20000300800 */
[----:B------:R-:W-:-:S03]  /*88700*/  IMAD R6, R24, 0x2, R3 ;  /* 0x0000000218067824 */ /* 0x000fc600078e0203 */
[----:B------:R-:W3:Y:S01]  /*88710*/  LDL.LU R13, [R1+0x9c] ;  /* 0x00009c00010d7983 */ /* 0x000ee20000300800 */
[----:B------:R-:W-:Y:S01]  /*88720*/  IMAD R3, R24, 0x2, R6 ;  /* 0x0000000218037824 */ /* 0x000fe200078e0206 */
[----:B------:R-:W-:-:S04]  /*88730*/  LEA R8, P6, R6, R0, 0x1 ;  /* 0x0000000006087211 */ /* 0x000fc800078c08ff */
[----:B------:R-:W-:Y:S01]  /*88740*/  LEA.HI.X.SX32 R9, R6, R2, 0x1, P6 ;  /* 0x0000000206097211 */ /* 0x000fe200030f0eff */
[----:B------:R-:W-:Y:S01]  /*88750*/  IMAD R6, R24, 0x2, R3 ;  /* 0x0000000218067824 */ /* 0x000fe200078e0203 */
[----:B------:R-:W-:-:S04]  /*88760*/  LEA R4, P6, R3, R0, 0x1 ;  /* 0x0000000003047211 */ /* 0x000fc800078c08ff */
[----:B------:R-:W-:Y:S01]  /*88770*/  LEA.HI.X.SX32 R5, R3, R2, 0x1, P6 ;  /* 0x0000000203057211 */ /* 0x000fe200030f0eff */
[----:B------:R-:W-:Y:S01]  /*88780*/  IMAD R3, R24, 0x2, R6 ;  /* 0x0000000218037824 */ /* 0x000fe200078e0206 */
[----:B----4-:R0:W-:Y:S02]  /*88790*/  @P2 STG.E.U16 [R8.64], R26 ;  /* 0x0000001a08002986 */ /* 0x0101e4000c10150a */
[----:B0-----:R-:W-:-:S04]  /*887a0*/  LEA R8, P6, R6, R0, 0x1 ;  /* 0x0000000006087211 */ /* 0x001fc800078c08ff */
[----:B------:R-:W-:Y:S01]  /*887b0*/  LEA.HI.X.SX32 R9, R6, R2, 0x1, P6 ;  /* 0x0000000206097211 */ /* 0x000fe200030f0eff */
[----:B------:R-:W-:Y:S01]  /*887c0*/  IMAD R6, R24, 0x2, R3 ;  /* 0x0000000218067824 */ /* 0x000fe200078e0203 */
[----:B-----5:R-:W-:Y:S01]  /*887d0*/  ISETP.LT.AND P1, PT, R20, c[0x0][0x17c], !P0 ;  /* 0x00005f0014007a0c */ /* 0x020fe20004721270 */
[----:B--2---:R0:W-:Y:S01]  /*887e0*/  @P5 STG.E.U16 [R4.64], R27 ;  /* 0x0000001b04005986 */ /* 0x0041e2000c10150a */
[----:B------:R-:W-:-:S03]  /*887f0*/  ISETP.LT.AND P2, PT, R29, c[0x0][0x17c], !P0 ;  /* 0x00005f001d007a0c */ /* 0x000fc60004741270 */
[----:B------:R-:W2:Y:S01]  /*88800*/  LDL.LU R29, [R1+0x2e0] ;  /* 0x0002e000011d7983 */ /* 0x000ea20000300800 */
[----:B0-----:R-:W-:-:S03]  /*88810*/  LEA R4, P6, R3, R0, 0x1 ;  /* 0x0000000003047211 */ /* 0x001fc600078c08ff */
[----:B------:R-:W4:Y:S01]  /*88820*/  LDL.LU R18, [R1+0x2e4] ;  /* 0x0002e40001127983 */ /* 0x000f220000300800 */
[----:B------:R-:W-:Y:S01]  /*88830*/  LEA.HI.X.SX32 R5, R3, R2, 0x1, P6 ;  /* 0x0000000203057211 */ /* 0x000fe200030f0eff */
[----:B------:R-:W-:Y:S02]  /*88840*/  IMAD R3, R24, 0x2, R6 ;  /* 0x0000000218037824 */ /* 0x000fe400078e0206 */
[----:B------:R-:W5:Y:S01]  /*88850*/  LDL.LU R20, [R1+0x8c] ;  /* 0x00008c0001147983 */ /* 0x000f620000300800 */
[----:B------:R-:W-:-:S03]  /*88860*/  ISETP.LT.AND P5, PT, R16, c[0x0][0x17c], !P0 ;  /* 0x00005f0010007a0c */ /* 0x000fc600047a1270 */
[----:B------:R-:W4:Y:S04]  /*88870*/  LDL.LU R17, [R1+0x2e8] ;  /* 0x0002e80001117983 */ /* 0x000f280000300800 */
[----:B---3--:R0:W-:Y:S01]  /*88880*/  @P4 STG.E.U16 [R8.64], R22 ;  /* 0x0000001608004986 */ /* 0x0081e2000c10150a */
[----:B------:R-:W-:-:S03]  /*88890*/  ISETP.LT.AND P4, PT, R25, c[0x0][0x17c], !P0 ;  /* 0x00005f0019007a0c */ /* 0x000fc60004781270 */
[----:B------:R1:W-:Y:S04]  /*888a0*/  @P3 STG.E.U16 [R4.64], R14 ;  /* 0x0000000e04003986 */ /* 0x0003e8000c10150a */
[----:B------:R-:W3:Y:S01]  /*888b0*/  LDL.LU R16, [R1+0x5c] ;  /* 0x00005c0001107983 */ /* 0x000ee20000300800 */
[----:B0-----:R-:W-:-:S03]  /*888c0*/  LEA R8, P6, R6, R0, 0x1 ;  /* 0x0000000006087211 */ /* 0x001fc600078c08ff */
[----:B------:R-:W3:Y:S01]  /*888d0*/  LDL.LU R25, [R1+0x3c] ;  /* 0x00003c0001197983 */ /* 0x000ee20000300800 */
[----:B------:R-:W-:Y:S02]  /*888e0*/  LEA.HI.X.SX32 R9, R6, R2, 0x1, P6 ;  /* 0x0000000206097211 */ /* 0x000fe400030f0eff */
[C---:B-1----:R-:W-:Y:S01]  /*888f0*/  LEA R4, P6, R3.reuse, R0, 0x1 ;  /* 0x0000000003047211 */ /* 0x042fe200078c08ff */
[----:B------:R-:W-:Y:S01]  /*88900*/  IMAD R6, R24, 0x2, R3 ;  /* 0x0000000218067824 */ /* 0x000fe200078e0203 */
[----:B------:R-:W-:Y:S02]  /*88910*/  ISETP.LT.AND P3, PT, R28, c[0x0][0x17c], !P0 ;  /* 0x00005f001c007a0c */ /* 0x000fe40004761270 */
[----:B------:R-:W3:Y:S01]  /*88920*/  LDL.LU R28, [R1+0x2c] ;  /* 0x00002c00011c7983 */ /* 0x000ee20000300800 */
[----:B------:R-:W-:-:S03]  /*88930*/  LEA.HI.X.SX32 R5, R3, R2, 0x1, P6 ;  /* 0x0000000203057211 */ /* 0x000fc600030f0eff */
[----:B------:R-:W3:Y:S04]  /*88940*/  LDL.LU R3, [R1+0x2dc] ;  /* 0x0002dc0001037983 */ /* 0x000ee80000300800 */
[----:B------:R0:W-:Y:S04]  /*88950*/  @P1 STG.E.U16 [R8.64], R21 ;  /* 0x0000001508001986 */ /* 0x0001e8000c10150a */
[----:B------:R1:W-:Y:S01]  /*88960*/  @P2 STG.E.U16 [R4.64], R13 ;  /* 0x0000000d04002986 */ /* 0x0003e2000c10150a */
[----:B0-----:R-:W-:-:S04]  /*88970*/  LEA R8, P6, R6, R0, 0x1 ;  /* 0x0000000006087211 */ /* 0x001fc800078c08ff */
[----:B------:R-:W-:Y:S02]  /*88980*/  LEA.HI.X.SX32 R9, R6, R2, 0x1, P6 ;  /* 0x0000000206097211 */ /* 0x000fe400030f0eff */
[----:B--2---:R-:W-:Y:S02]  /*88990*/  ISETP.LT.AND P2, PT, R29, c[0x0][0x17c], !P0 ;  /* 0x00005f001d007a0c */ /* 0x004fe40004741270 */
[----:B------:R-:W2:Y:S04]  /*889a0*/  LDL.LU R29, [R1+0xc] ;  /* 0x00000c00011d7983 */ /* 0x000ea80000300800 */
[----:B-----5:R0:W-:Y:S01]  /*889b0*/  @P5 STG.E.U16 [R8.64], R20 ;  /* 0x0000001408005986 */ /* 0x0201e2000c10150a */
[----:B----4-:R-:W-:Y:S02]  /*889c0*/  ISETP.LT.AND P5, PT, R18, c[0x0][0x17c], !P0 ;  /* 0x00005f0012007a0c */ /* 0x010fe400047a1270 */
[----:B---3--:R-:W-:Y:S01]  /*889d0*/  ISETP.LT.AND P1, PT, R3, c[0x0][0x17c], !P0 ;  /* 0x00005f0003007a0c */ /* 0x008fe20004721270 */
[----:B------:R-:W-:-:S04]  /*889e0*/  IMAD R3, R24, 0x2, R6 ;  /* 0x0000000218037824 */ /* 0x000fc800078e0206 */
[----:B------:R-:W-:Y:S01]  /*889f0*/  IMAD R6, R24, 0x2, R3 ;  /* 0x0000000218067824 */ /* 0x000fe200078e0203 */
[----:B-1----:R-:W-:-:S04]  /*88a00*/  LEA R4, P6, R3, R0, 0x1 ;  /* 0x0000000003047211 */ /* 0x002fc800078c08ff */
[----:B------:R-:W-:Y:S01]  /*88a10*/  LEA.HI.X.SX32 R5, R3, R2, 0x1, P6 ;  /* 0x0000000203057211 */ /* 0x000fe200030f0eff */
[----:B------:R-:W-:Y:S01]  /*88a20*/  IMAD R3, R24, 0x2, R6 ;  /* 0x0000000218037824 */ /* 0x000fe200078e0206 */
[----:B0-----:R-:W-:-:S03]  /*88a30*/  LEA R8, P6, R6, R0, 0x1 ;  /* 0x0000000006087211 */ /* 0x001fc600078c08ff */
[----:B------:R0:W-:Y:S01]  /*88a40*/  @P4 STG.E.U16 [R4.64], R7 ;  /* 0x0000000704004986 */ /* 0x0001e2000c10150a */
[----:B------:R-:W-:Y:S02]  /*88a50*/  LEA.HI.X.SX32 R9, R6, R2, 0x1, P6 ;  /* 0x0000000206097211 */ /* 0x000fe400030f0eff */
[----:B------:R-:W-:Y:S01]  /*88a60*/  ISETP.LT.AND P4, PT, R17, c[0x0][0x17c], !P0 ;  /* 0x00005f0011007a0c */ /* 0x000fe20004781270 */
[----:B------:R-:W-:Y:S01]  /*88a70*/  IMAD R6, R24, 0x2, R3 ;  /* 0x0000000218067824 */ /* 0x000fe200078e0203 */
[----:B------:R-:W3:Y:S04]  /*88a80*/  LDL.LU R17, [R1+0x300] ;  /* 0x0003000001117983 */ /* 0x000ee80000300800 */
[----:B------:R-:W4:Y:S01]  /*88a90*/  LDL.LU R18, [R1+0x304] ;  /* 0x0003040001127983 */ /* 0x000f220000300800 */
[----:B0-----:R-:W-:-:S04]  /*88aa0*/  LEA R4, P6, R3, R0, 0x1 ;  /* 0x0000000003047211 */ /* 0x001fc800078c08ff */
[----:B------:R-:W-:Y:S02]  /*88ab0*/  LEA.HI.X.SX32 R5, R3, R2, 0x1, P6 ;  /* 0x0000000203057211 */ /* 0x000fe400030f0eff */
[----:B------:R-:W5:Y:S04]  /*88ac0*/  LDL.LU R3, [R1+0x2ec] ;  /* 0x0002ec0001037983 */ /* 0x000f680000300800 */
[----:B------:R0:W-:Y:S02]  /*88ad0*/  @P3 STG.E.U16 [R8.64], R16 ;  /* 0x0000001008003986 */ /* 0x0001e4000c10150a */
[----:B0-----:R-:W-:-:S04]  /*88ae0*/  LEA R8, P6, R6, R0, 0x1 ;  /* 0x0000000006087211 */ /* 0x001fc800078c08ff */
[----:B------:R-:W-:Y:S02]  /*88af0*/  LEA.HI.X.SX32 R9, R6, R2, 0x1, P6 ;  /* 0x0000000206097211 */ /* 0x000fe400030f0eff */
[----:B-----5:R-:W-:Y:S01]  /*88b00*/  ISETP.LT.AND P3, PT, R3, c[0x0][0x17c], !P0 ;  /* 0x00005f0003007a0c */ /* 0x020fe20004761270 */
[----:B------:R-:W-:Y:S02]  /*88b10*/  IMAD R3, R24, 0x2, R6 ;  /* 0x0000000218037824 */ /* 0x000fe400078e0206 */
        /* <DEDUP_REMOVED lines=13> */
[----:B------:R0:W-:Y:S04]  /*88bf0*/  @P5 STG.E.U16 [R4.64], R11 ;  /* 0x0000000b04005986 */ /* 0x0001e8000c10150a */
[----:B--2---:R1:W-:Y:S01]  /*88c00*/  @P4 STG.E.U16 [R8.64], R29 ;  /* 0x0000001d08004986 */ /* 0x0043e2000c10150a */
[----:B0-----:R-:W-:-:S04]  /*88c10*/  LEA R4, P6, R3, R0, 0x1 ;  /* 0x0000000003047211 */ /* 0x001fc800078c08ff */
[----:B------:R-:W-:-:S05]  /*88c20*/  LEA.HI.X.SX32 R5, R3, R2, 0x1, P6 ;  /* 0x0000000203057211 */ /* 0x000fca00030f0eff */
[----:B------:R-:W-:Y:S01]  /*88c30*/  @P3 STG.E.U16 [R4.64], R15 ;  /* 0x0000000f04003986 */ /* 0x000fe2000c10150a */
[----:B---3--:R-:W-:Y:S02]  /*88c40*/  ISETP.LT.AND P3, PT, R17, c[0x0][0x17c], !P0 ;  /* 0x00005f0011007a0c */ /* 0x008fe40004761270 */
[----:B-----5:R-:W-:Y:S01]  /*88c50*/  ISETP.LT.AND P5, PT, R6, c[0x0][0x17c], !P0 ;  /* 0x00005f0006007a0c */ /* 0x020fe200047a1270 */
[----:B------:R-:W-:Y:S02]  /*88c60*/  IMAD R6, R24, 0x2, R3 ;  /* 0x0000000218067824 */ /* 0x000fe400078e0203 */
[----:B------:R-:W2:Y:S03]  /*88c70*/  LDL.LU R3, [R1+0x2fc] ;  /* 0x0002fc0001037983 */ /* 0x000ea60000300800 */
[C---:B-1----:R-:W-:Y:S01]  /*88c80*/  LEA R8, P6, R6.reuse, R0, 0x1 ;  /* 0x0000000006087211 */ /* 0x042fe200078c08ff */
[----:B------:R-:W3:Y:S03]  /*88c90*/  LDL.LU R17, [R1+0x314] ;  /* 0x0003140001117983 */ /* 0x000ee60000300800 */
[----:B------:R-:W-:-:S05]  /*88ca0*/  LEA.HI.X.SX32 R9, R6, R2, 0x1, P6 ;  /* 0x0000000206097211 */ /* 0x000fca00030f0eff */
[----:B------:R0:W-:Y:S01]  /*88cb0*/  @P1 STG.E.U16 [R8.64], R19 ;  /* 0x0000001308001986 */ /* 0x0001e2000c10150a */
[----:B----4-:R-:W-:-:S03]  /*88cc0*/  ISETP.LT.AND P1, PT, R18, c[0x0][0x17c], !P0 ;  /* 0x00005f0012007a0c */ /* 0x010fc60004721270 */
[----:B------:R-:W4:Y:S04]  /*88cd0*/  LDL.LU R18, [R1+0x318] ;  /* 0x0003180001127983 */ /* 0x000f280000300800 */
[----:B0-----:R-:W5:Y:S01]  /*88ce0*/  LDL.LU R9, [R1+0x308] ;  /* 0x0003080001097983 */ /* 0x001f620000300800 */
[----:B------:R-:W-:Y:S02]  /*88cf0*/  PRMT R7, R26, 0x7632, R7 ;  /* 0x000076321a077816 */ /* 0x000fe40000000007 */
[----:B------:R-:W-:Y:S01]  /*88d00*/  PRMT R10, R27, 0x7632, R10 ;  /* 0x000076321b0a7816 */ /* 0x000fe2000000000a */
[----:B------:R-:W3:Y:S04]  /*88d10*/  LDL.LU R26, [R1+0x31c] ;  /* 0x00031c00011a7983 */ /* 0x000ee80000300800 */
[----:B------:R-:W3:Y:S01]  /*88d20*/  LDL.LU R27, [R1+0x320] ;  /* 0x00032000011b7983 */ /* 0x000ee20000300800 */
[----:B--2---:R-:W-:Y:S01]  /*88d30*/  ISETP.LT.AND P4, PT, R3, c[0x0][0x17c], !P0 ;  /* 0x00005f0003007a0c */ /* 0x004fe20004781270 */
[----:B------:R-:W-:-:S05]  /*88d40*/  IMAD R3, R24, 0x2, R6 ;  /* 0x0000000218037824 */ /* 0x000fca00078e0206 */
[----:B------:R-:W-:Y:S01]  /*88d50*/  LEA R4, P6, R3, R0, 0x1 ;  /* 0x0000000003047211 */ /* 0x000fe200078c08ff */
[----:B------:R-:W-:-:S03]  /*88d60*/  IMAD R6, R24, 0x2, R3 ;  /* 0x0000000218067824 */ /* 0x000fc600078e0203 */
[----:B------:R-:W-:Y:S01]  /*88d70*/  LEA.HI.X.SX32 R5, R3, R2, 0x1, P6 ;  /* 0x0000000203057211 */ /* 0x000fe200030f0eff */
[----:B------:R-:W-:Y:S01]  /*88d80*/  IMAD R3, R24, 0x2, R6 ;  /* 0x0000000218037824 */ /* 0x000fe200078e0206 */
[----:B------:R-:W-:-:S03]  /*88d90*/  LEA R8, P6, R6, R0, 0x1 ;  /* 0x0000000006087211 */ /* 0x000fc600078c08ff */
[----:B------:R0:W-:Y:S01]  /*88da0*/  @P2 STG.E.U16 [R4.64], R23 ;  /* 0x0000001704002986 */ /* 0x0001e2000c10150a */
[----:B-----5:R-:W-:Y:S02]  /*88db0*/  ISETP.LT.AND P2, PT, R9, c[0x0][0x17c], !P0 ;  /* 0x00005f0009007a0c */ /* 0x020fe40004741270 */
[----:B------:R-:W-:Y:S02]  /*88dc0*/  LEA.HI.X.SX32 R9, R6, R2, 0x1, P6 ;  /* 0x0000000206097211 */ /* 0x000fe400030f0eff */
[C---:B0-----:R-:W-:Y:S01]  /*88dd0*/  LEA R4, P6, R3.reuse, R0, 0x1 ;  /* 0x0000000003047211 */ /* 0x041fe200078c08ff */
[----:B------:R-:W-:Y:S02]  /*88de0*/  IMAD R6, R24, 0x2, R3 ;  /* 0x0000000218067824 */ /* 0x000fe400078e0203 */
[----:B------:R0:W-:Y:S01]  /*88df0*/  @P5 STG.E.U16 [R8.64], R7 ;  /* 0x0000000708005986 */ /* 0x0001e2000c10150a */
[----:B------:R-:W-:-:S03]  /*88e00*/  LEA.HI.X.SX32 R5, R3, R2, 0x1, P6 ;  /* 0x0000000203057211 */ /* 0x000fc600030f0eff */
[----:B------:R-:W2:Y:S04]  /*88e10*/  LDL.LU R3, [R1+0x30c] ;  /* 0x00030c0001037983 */ /* 0x000ea80000300800 */
[----:B0-----:R-:W5:Y:S01]  /*88e20*/  LDL.LU R9, [R1+0x310] ;  /* 0x0003100001097983 */ /* 0x001f620000300800 */
[----:B------:R-:W-:-:S03]  /*88e30*/  LEA R8, P6, R6, R0, 0x1 ;  /* 0x0000000006087211 */ /* 0x000fc600078c08ff */
[----:B------:R0:W-:Y:S01]  /*88e40*/  @P4 STG.E.U16 [R4.64], R10 ;  /* 0x0000000a04004986 */ /* 0x0001e2000c10150a */
[----:B------:R-:W-:Y:S02]  /*88e50*/  PRMT R11, R22, 0x7632, R11 ;  /* 0x00007632160b7816 */ /* 0x000fe4000000000b */
[----:B------:R-:W-:Y:S02]  /*88e60*/  PRMT R12, R14, 0x7632, R12 ;  /* 0x000076320e0c7816 */ /* 0x000fe4000000000c */
[----:B------:R-:W4:Y:S01]  /*88e70*/  LDL.LU R14, [R1+0x328] ;  /* 0x00032800010e7983 */ /* 0x000f220000300800 */
[----:B0-----:R-:W-:Y:S02]  /*88e80*/  PRMT R10, R13, 0x7632, R10 ;  /* 0x000076320d0a7816 */ /* 0x001fe4000000000a */
[----:B--2---:R-:W-:Y:S01]  /*88e90*/  ISETP.LT.AND P5, PT, R3, c[0x0][0x17c], !P0 ;  /* 0x00005f0003007a0c */ /* 0x004fe200047a1270 */
[----:B------:R-:W-:Y:S01]  /*88ea0*/  IMAD R3, R24, 0x2, R6 ;  /* 0x0000000218037824 */ /* 0x000fe200078e0206 */
[----:B-----5:R-:W-:-:S02]  /*88eb0*/  ISETP.LT.AND P4, PT, R9, c[0x0][0x17c], !P0 ;  /* 0x00005f0009007a0c */ /* 0x020fc40004781270 */
[----:B------:R-:W-:-:S05]  /*88ec0*/  LEA.HI.X.SX32 R9, R6, R2, 0x1, P6 ;  /* 0x0000000206097211 */ /* 0x000fca00030f0eff */
[----:B------:R0:W-:Y:S01]  /*88ed0*/  @P3 STG.E.U16 [R8.64], R11 ;  /* 0x0000000b08003986 */ /* 0x0001e2000c10150a */
[----:B---3--:R-:W-:-:S03]  /*88ee0*/  ISETP.LT.AND P3, PT, R17, c[0x0][0x17c], !P0 ;  /* 0x00005f0011007a0c */ /* 0x008fc60004761270 */
[----:B------:R-:W2:Y:S01]  /*88ef0*/  LDL.LU R17, [R1+0x32c] ;  /* 0x00032c0001117983 */ /* 0x000ea20000300800 */
[----:B------:R-:W-:Y:S01]  /*88f00*/  LEA R4, P6, R3, R0, 0x1 ;  /* 0x0000000003047211 */ /* 0x000fe200078c08ff */
[----:B------:R-:W-:-:S03]  /*88f10*/  IMAD R6, R24, 0x2, R3 ;  /* 0x0000000218067824 */ /* 0x000fc600078e0203 */
[----:B------:R-:W-:Y:S01]  /*88f20*/  LEA.HI.X.SX32 R5, R3, R2, 0x1, P6 ;  /* 0x0000000203057211 */ /* 0x000fe200030f0eff */
[----:B------:R-:W-:Y:S01]  /*88f30*/  IMAD R3, R24, 0x2, R6 ;  /* 0x0000000218037824 */ /* 0x000fe200078e0206 */
[----:B0-----:R-:W-:-:S03]  /*88f40*/  LEA R8, P6, R6, R0, 0x1 ;  /* 0x0000000006087211 */ /* 0x001fc600078c08ff */
[----:B------:R0:W-:Y:S01]  /*88f50*/  @P1 STG.E.U16 [R4.64], R12 ;  /* 0x0000000c04001986 */ /* 0x0001e2000c10150a */
[----:B------:R-:W-:Y:S02]  /*88f60*/  LEA.HI.X.SX32 R9, R6, R2, 0x1, P6 ;  /* 0x0000000206097211 */ /* 0x000fe400030f0eff */
[----:B------:R-:W-:Y:S02]  /*88f70*/  PRMT R6, R21, 0x7632, R6 ;  /* 0x0000763215067816 */ /* 0x000fe40000000006 */
[----:B0-----:R-:W-:-:S04]  /*88f80*/  LEA R4, P6, R3, R0, 0x1 ;  /* 0x0000000003047211 */ /* 0x001fc800078c08ff */
[----:B------:R-:W-:Y:S01]  /*88f90*/  LEA.HI.X.SX32 R5, R3, R2, 0x1, P6 ;  /* 0x0000000203057211 */ /* 0x000fe200030f0eff */
[----:B------:R0:W-:Y:S01]  /*88fa0*/  @P2 STG.E.U16 [R8.64], R6 ;  /* 0x0000000608002986 */ /* 0x0001e2000c10150a */
[----:B------:R-:W-:Y:S02]  /*88fb0*/  PRMT R11, R20, 0x7632, R11 ;  /* 0x00007632140b7816 */ /* 0x000fe4000000000b */
[----:B------:R-:W-:Y:S01]  /*88fc0*/  ISETP.LT.AND P2, PT, R26, c[0x0][0x17c], !P0 ;  /* 0x00005f001a007a0c */ /* 0x000fe20004741270 */
[----:B------:R1:W-:Y:S01]  /*88fd0*/  @P5 STG.E.U16 [R4.64], R10 ;  /* 0x0000000a04005986 */ /* 0x0003e2000c10150a */
[----:B------:R-:W-:-:S03]  /*88fe0*/  ISETP.LT.AND P5, PT, R27, c[0x0][0x17c], !P0 ;  /* 0x00005f001b007a0c */ /* 0x000fc600047a1270 */
[----:B------:R-:W3:Y:S04]  /*88ff0*/  LDL.LU R20, [R1+0x330] ;  /* 0x0003300001147983 */ /* 0x000ee80000300800 */
[----:B------:R-:W5:Y:S04]  /*89000*/  LDL.LU R26, [R1+0x334] ;  /* 0x00033400011a7983 */ /* 0x000f680000300800 */
[----:B------:R-:W5:Y:S01]  /*89010*/  LDL.LU R27, [R1+0x324] ;  /* 0x00032400011b7983 */ /* 0x000f620000300800 */
[----:B------:R-:W-:Y:S01]  /*89020*/  IMAD R13, R24, 0x2, R3 ;  /* 0x00000002180d7824 */ /* 0x000fe200078e0203 */
[----:B------:R-:W-:-:S03]  /*89030*/  PRMT R12, R7, 0x7632, R12 ;  /* 0x00007632070c7816 */ /* 0x000fc6000000000c */
[----:B------:R-:W-:Y:S01]  /*89040*/  IMAD R3, R24, 0x2, R13 ;  /* 0x0000000218037824 */ /* 0x000fe200078e020d */
[----:B0-----:R-:W-:-:S03]  /*89050*/  LEA R8, P6, R13, R0, 0x1 ;  /* 0x000000000d087211 */ /* 0x001fc600078c08ff */
[C---:B------:R-:W-:Y:S01]  /*89060*/  IMAD R7, R24.reuse, 0x2, R3 ;  /* 0x0000000218077824 */ /* 0x040fe200078e0203 */
[----:B------:R-:W-:Y:S02]  /*89070*/  LEA.HI.X.SX32 R9, R13, R2, 0x1, P6 ;  /* 0x000000020d097211 */ /* 0x000fe400030f0eff */
[C---:B-1----:R-:W-:Y:S01]  /*89080*/  LEA R4, P6, R3.reuse, R0, 0x1 ;  /* 0x0000000003047211 */ /* 0x042fe200078c08ff */
[----:B------:R-:W-:Y:S01]  /*89090*/  IMAD R21, R24, 0x2, R7 ;  /* 0x0000000218157824 */ /* 0x000fe200078e0207 */
[----:B----4-:R-:W-:Y:S02]  /*890a0*/  ISETP.LT.AND P1, PT, R18, c[0x0][0x17c], !P0 ;  /* 0x00005f0012007a0c */ /* 0x010fe40004721270 */
[----:B------:R-:W-:Y:S01]  /*890b0*/  LEA.HI.X.SX32 R5, R3, R2, 0x1, P6 ;  /* 0x0000000203057211 */ /* 0x000fe200030f0eff */
[----:B------:R-:W-:Y:S01]  /*890c0*/  IMAD R3, R24, 0x2, R21 ;  /* 0x0000000218037824 */ /* 0x000fe200078e0215 */
[----:B------:R0:W-:Y:S01]  /*890d0*/  @P4 STG.E.U16 [R8.64], R11 ;  /* 0x0000000b08004986 */ /* 0x0001e2000c10150a */
[----:B------:R-:W-:-:S02]  /*890e0*/  LEA R6, P6, R7, R0, 0x1 ;  /* 0x0000000007067211 */ /* 0x000fc400078c08ff */
[----:B------:R-:W-:Y:S01]  /*890f0*/  IMAD R13, R24, 0x2, R3 ;  /* 0x00000002180d7824 */ /* 0x000fe200078e0203 */
[----:B------:R1:W-:Y:S01]  /*89100*/  @P3 STG.E.U16 [R4.64], R12 ;  /* 0x0000000c04003986 */ /* 0x0003e2000c10150a */
[----:B------:R-:W-:Y:S02]  /*89110*/  LEA.HI.X.SX32 R7, R7, R2, 0x1, P6 ;  /* 0x0000000207077211 */ /* 0x000fe400030f0eff */
[----:B------:R-:W-:Y:S02]  /*89120*/  PRMT R10, R25, 0x7632, R10 ;  /* 0x00007632190a7816 */ /* 0x000fe4000000000a */
[----:B0-----:R-:W-:Y:S02]  /*89130*/  PRMT R9, R16, 0x7632, R9 ;  /* 0x0000763210097816 */ /* 0x001fe40000000009 */
[----:B-1----:R-:W-:-:S03]  /*89140*/  LEA R4, P6, R21, R0, 0x1 ;  /* 0x0000000015047211 */ /* 0x002fc600078c08ff */
[----:B------:R0:W-:Y:S01]  /*89150*/  @P1 STG.E.U16 [R6.64], R9 ;  /* 0x0000000906001986 */ /* 0x0001e2000c10150a */
[----:B------:R-:W-:-:S05]  /*89160*/  LEA.HI.X.SX32 R5, R21, R2, 0x1, P6 ;  /* 0x0000000215057211 */ /* 0x000fca00030f0eff */
[----:B------:R1:W-:Y:S01]  /*89170*/  @P2 STG.E.U16 [R4.64], R10 ;  /* 0x0000000a04002986 */ /* 0x0003e2000c10150a */
[----:B0-----:R-:W-:-:S04]  /*89180*/  LEA R6, P1, R3, R0, 0x1 ;  /* 0x0000000003067211 */ /* 0x001fc800078208ff */
[----:B------:R-:W-:Y:S02]  /*89190*/  LEA.HI.X.SX32 R7, R3, R2, 0x1, P1 ;  /* 0x0000000203077211 */ /* 0x000fe400008f0eff */
[C---:B------:R-:W-:Y:S02]  /*891a0*/  LEA R8, P2, R13.reuse, R0, 0x1 ;  /* 0x000000000d087211 */ /* 0x040fe400078408ff */
[----:B------:R-:W-:Y:S02]  /*891b0*/  ISETP.LT.AND P4, PT, R14, c[0x0][0x17c], !P0 ;  /* 0x00005f000e007a0c */ /* 0x000fe40004781270 */
[----:B------:R-:W-:Y:S02]  /*891c0*/  LEA.HI.X.SX32 R9, R13, R2, 0x1, P2 ;  /* 0x000000020d097211 */ /* 0x000fe400010f0eff */
[----:B------:R-:W-:Y:S02]  /*891d0*/  PRMT R11, R11, 0x7632, R11 ;  /* 0x000076320b0b7816 */ /* 0x000fe4000000000b */
[----:B------:R-:W-:-:S02]  /*891e0*/  PRMT R15, R15, 0x7632, R15 ;  /* 0x000076320f0f7816 */ /* 0x000fc4000000000f */
[----:B-1----:R-:W-:Y:S02]  /*891f0*/  PRMT R10, R19, 0x7632, R10 ;  /* 0x00007632130a7816 */ /* 0x002fe4000000000a */
[----:B--2---:R-:W-:Y:S01]  /*89200*/  ISETP.LT.AND P3, PT, R17, c[0x0][0x17c], !P0 ;  /* 0x00005f0011007a0c */ /* 0x004fe20004761270 */
[----:B------:R-:W-:-:S04]  /*89210*/  IMAD R17, R24, 0x2, R13 ;  /* 0x0000000218117824 */ /* 0x000fc800078e020d */
[----:B------:R-:W-:-:S04]  /*89220*/  IMAD R25, R24, 0x2, R17 ;  /* 0x0000000218197824 */ /* 0x000fc800078e0211 */
[----:B------:R-:W-:Y:S01]  /*89230*/  IMAD R21, R24, 0x2, R25 ;  /* 0x0000000218157824 */ /* 0x000fe200078e0219 */
[----:B------:R-:W-:-:S03]  /*89240*/  LEA R4, P1, R17, R0, 0x1 ;  /* 0x0000000011047211 */ /* 0x000fc600078208ff */
[----:B------:R-:W-:Y:S01]  /*89250*/  IMAD R3, R24, 0x2, R21 ;  /* 0x0000000218037824 */ /* 0x000fe200078e0215 */
[----:B------:R-:W-:Y:S02]  /*89260*/  LEA.HI.X.SX32 R5, R17, R2, 0x1, P1 ;  /* 0x0000000211057211 */ /* 0x000fe400008f0eff */
[-C--:B------:R-:W-:Y:S02]  /*89270*/  LEA R16, P6, R25, R0.reuse, 0x1 ;  /* 0x0000000019107211 */ /* 0x080fe400078c08ff */
[----:B------:R-:W-:Y:S02]  /*89280*/  LEA R12, P1, R3, R0, 0x1 ;  /* 0x00000000030c7211 */ /* 0x000fe400078208ff */
[-C--:B------:R-:W-:Y:S02]  /*89290*/  LEA.HI.X.SX32 R17, R25, R2.reuse, 0x1, P6 ;  /* 0x0000000219117211 */ /* 0x080fe400030f0eff */
[----:B------:R-:W-:Y:S02]  /*892a0*/  LEA.HI.X.SX32 R13, R3, R2, 0x1, P1 ;  /* 0x00000002030d7211 */ /* 0x000fe400008f0eff */
[----:B------:R-:W-:-:S02]  /*892b0*/  PRMT R3, R28, 0x7632, R3 ;  /* 0x000076321c037816 */ /* 0x000fc40000000003 */
[----:B---3--:R-:W-:Y:S02]  /*892c0*/  ISETP.LT.AND P2, PT, R20, c[0x0][0x17c], !P0 ;  /* 0x00005f0014007a0c */ /* 0x008fe40004741270 */
[----:B------:R-:W-:Y:S02]  /*892d0*/  LEA R20, P6, R21, R0, 0x1 ;  /* 0x0000000015147211 */ /* 0x000fe400078c08ff */
[----:B-----5:R-:W-:Y:S02]  /*892e0*/  ISETP.LT.AND P1, PT, R26, c[0x0][0x17c], !P0 ;  /* 0x00005f001a007a0c */ /* 0x020fe40004721270 */
[----:B------:R-:W-:Y:S02]  /*892f0*/  ISETP.LT.AND P0, PT, R27, c[0x0][0x17c], !P0 ;  /* 0x00005f001b007a0c */ /* 0x000fe40004701270 */
[----:B------:R-:W-:Y:S02]  /*89300*/  LEA.HI.X.SX32 R21, R21, R2, 0x1, P6 ;  /* 0x0000000215157211 */ /* 0x000fe400030f0eff */
[----:B------:R-:W-:Y:S01]  /*89310*/  PRMT R2, R29, 0x7632, R2 ;  /* 0x000076321d027816 */ /* 0x000fe20000000002 */
[----:B------:R0:W-:Y:S04]  /*89320*/  @P5 STG.E.U16 [R6.64], R3 ;  /* 0x0000000306005986 */ /* 0x0001e8000c10150a */
[----:B------:R0:W-:Y:S04]  /*89330*/  @P4 STG.E.U16 [R8.64], R11 ;  /* 0x0000000b08004986 */ /* 0x0001e8000c10150a */
[----:B------:R0:W-:Y:S04]  /*89340*/  @P3 STG.E.U16 [R4.64], R2 ;  /* 0x0000000204003986 */ /* 0x0001e8000c10150a */
[----:B------:R0:W-:Y:S04]  /*89350*/  @P2 STG.E.U16 [R16.64], R15 ;  /* 0x0000000f10002986 */ /* 0x0001e8000c10150a */
[----:B------:R0:W-:Y:S01]  /*89360*/  @P1 STG.E.U16 [R20.64], R10 ;  /* 0x0000000a14001986 */ /* 0x0001e2000c10150a */
[----:B------:R-:W-:Y:S05]  /*89370*/  @!P0 EXIT ;  /* 0x000000000000894d */ /* 0x000fea0003800000 */
[----:B0-----:R-:W-:-:S05]  /*89380*/  PRMT R6, R23, 0x7632, R6 ;  /* 0x0000763217067816 */ /* 0x001fca0000000006 */
[----:B------:R-:W-:Y:S01]  /*89390*/  STG.E.U16 [R12.64], R6 ;  /* 0x000000060c007986 */ /* 0x000fe2000c10150a */
[----:B------:R-:W-:Y:S05]  /*893a0*/  EXIT ;  /* 0x000000000000794d */ /* 0x000fea0003800000 */
.L_x_4:
[----:B------:R-:W-:-:S00]  /*893b0*/  BRA `(.L_x_4) ;  /* 0xfffffff000007947 */ /* 0x000fc0000383ffff */
[----:B------:R-:W-:-:S00]  /*893c0*/  NOP ;  /* 0x0000000000007918 */ /* 0x000fc00000000000 */
        /* <DEDUP_REMOVED lines=11> */
.L_x_5:


//--------------------- .nv.shared.matmul_kernel  --------------------------
	.section	.nv.shared.matmul_kernel,"aw",@nobits
	.sectionflags	@""
	.align	16
